def attn_fwd(
    Q,
    K,
    V,
    Out,
    Lse,
    sm_scale,
    stride_qz,
    stride_qh,
    stride_qm,
    stride_qk,
    stride_kz,
    stride_kh,
    stride_kn,
    stride_kk,
    stride_vz,
    stride_vh,
    stride_vn,
    stride_vk,
    stride_oz,
    stride_oh,
    stride_om,
    stride_ok,
    seqlen_q,
    seqlen_k,
    BLOCK_M: tl.constexpr,
    BLOCK_N: tl.constexpr,
    HEAD_DIM: tl.constexpr,
    CAUSAL: tl.constexpr,
):
    start_m = tl.program_id(0)
    off_hz = tl.program_id(1)
    q_off = off_hz * stride_qh
    k_off = off_hz * stride_kh
    v_off = off_hz * stride_vh
    offs_m = start_m * BLOCK_M + tl.arange(0, BLOCK_M)
    offs_d = tl.arange(0, HEAD_DIM)
    offs_n = tl.arange(0, BLOCK_N)
    q_ptrs = Q + q_off + offs_m[:, None] * stride_qm + offs_d[None, :] * stride_qk
    k_ptrs = K + k_off + offs_d[:, None] * stride_kk + offs_n[None, :] * stride_kn
    v_ptrs = V + v_off + offs_n[:, None] * stride_vn + offs_d[None, :] * stride_vk
    m_i = tl.full([BLOCK_M], float("-inf"), dtype=tl.float32)
    l_i = tl.zeros([BLOCK_M], dtype=tl.float32) + 1.0
    acc = tl.zeros([BLOCK_M, HEAD_DIM], dtype=tl.float32)
    q = tl.load(q_ptrs)
    acc, l_i, m_i = _attn_fwd_inner(
        acc,
        l_i,
        m_i,
        q,
        k_ptrs,
        v_ptrs,
        sm_scale,
        stride_kn,
        stride_vn,
        start_m,
        seqlen_k,
        BLOCK_M,
        BLOCK_N,
        HEAD_DIM,
        CAUSAL,
    )
    acc = acc / l_i[:, None]
    lse = m_i + tl.math.log2(l_i) / 1.4426950408889634
    o_ptrs = (
        Out
        + off_hz * stride_oh
        + offs_m[:, None] * stride_om
        + offs_d[None, :] * stride_ok
    )
    tl.store(o_ptrs, acc.to(Out.dtype.element_ty))
    tl.store(Lse + off_hz * seqlen_q + offs_m, lse)

# config = {"BLOCK_M": 128, "BLOCK_N": 16, "HEAD_DIM": 256, "arch": "sm_100", "causal": true, "dtype": "fp16", "num_stages": 3, "num_warps": 4}
# arch = sm_100


// ===== COMPILED SASS (sm_100a) =====

	.target	sm_100a

	.elftype	@"ET_EXEC"


//--------------------- .note.nv.tkinfo           --------------------------
	.section	.note.nv.tkinfo,"",@"SHT_NOTE"
	.sectionflags	@"SHF_NOTE_NV_TKINFO"
	.tkinfo
        /*0018*/ 	.word	0x00000081
        /*0030*/ 	.string	""
        /*0030*/ 	.string	"ptxas-blackwell"
        /*0030*/ 	.string	"Cuda compilation tools, release 12.9, V12.9.86"
        /*0030*/ 	.string	"Build cuda_12.9.r12.9/compiler.36037853_0"
        /*0030*/ 	.string	"-v  -suppress-debug-info  -lineinfo  -arch sm_100a "



//--------------------- .note.nv.cuver            --------------------------
	.section	.note.nv.cuver,"",@"SHT_NOTE"
	.sectionflags	@"SHF_NOTE_NV_CUVER"
        /*0018*/ 	.short	0x0001
        /*001a*/ 	.short	0x0064
        /*001c*/ 	.short	0x0001
        /*001e*/ 	.short	0x0000
        /*0020*/ 	.short	0x0001
        /*0022*/ 	.short	0x0000


//--------------------- .nv.info                  --------------------------
	.section	.nv.info,"",@"SHT_CUDA_INFO"
	.align	4


	//----- nvinfo : EIATTR_REGCOUNT
	.align		4
        /*0000*/ 	.byte	0x04, 0x2f
        /*0002*/ 	.short	(.L_5 - .L_4)
	.align		4
.L_4:
        /*0004*/ 	.word	index@(attn_fwd)
        /*0008*/ 	.word	0x000000ff


	//----- nvinfo : EIATTR_FRAME_SIZE
	.align		4
.L_5:
        /*000c*/ 	.byte	0x04, 0x11
        /*000e*/ 	.short	(.L_7 - .L_6)
	.align		4
.L_6:
        /*0010*/ 	.word	index@($__internal_2_$__cuda_sm10x_tcgen05_guardrail_trap_unallocated_columns_being_dealloced)
        /*0014*/ 	.word	0x00000388


	//----- nvinfo : EIATTR_FRAME_SIZE
	.align		4
.L_7:
        /*0018*/ 	.byte	0x04, 0x11
        /*001a*/ 	.short	(.L_9 - .L_8)
	.align		4
.L_8:
        /*001c*/ 	.word	index@($__internal_1_$__cuda_sm10x_tcgen05_guardrail_trap_phase_invalid_during_alloc)
        /*0020*/ 	.word	0x00000388


	//----- nvinfo : EIATTR_FRAME_SIZE
	.align		4
.L_9:
        /*0024*/ 	.byte	0x04, 0x11
        /*0026*/ 	.short	(.L_11 - .L_10)
	.align		4
.L_10:
        /*0028*/ 	.word	index@($__internal_0_$__cuda_sm10x_tcgen05_guardrail_trap_col_being_dealloced_not_returned_by_alloc)
        /*002c*/ 	.word	0x00000388


	//----- nvinfo : EIATTR_FRAME_SIZE
	.align		4
.L_11:
        /*0030*/ 	.byte	0x04, 0x11
        /*0032*/ 	.short	(.L_13 - .L_12)
	.align		4
.L_12:
        /*0034*/ 	.word	index@(attn_fwd)
        /*0038*/ 	.word	0x00000388


	//----- nvinfo : EIATTR_MIN_STACK_SIZE
	.align		4
.L_13:
        /*003c*/ 	.byte	0x04, 0x12
        /*003e*/ 	.short	(.L_15 - .L_14)
	.align		4
.L_14:
        /*0040*/ 	.word	index@(attn_fwd)
        /*0044*/ 	.word	0x00000388
.L_15:


//--------------------- .nv.info.attn_fwd         --------------------------
	.section	.nv.info.attn_fwd,"",@"SHT_CUDA_INFO"
	.sectionflags	@""
	.align	4


	//----- nvinfo : EIATTR_CUDA_API_VERSION
	.align		4
        /*0000*/ 	.byte	0x04, 0x37
        /*0002*/ 	.short	(.L_17 - .L_16)
.L_16:
        /*0004*/ 	.word	0x00000081


	//----- nvinfo : EIATTR_KPARAM_INFO
	.align		4
.L_17:
        /*0008*/ 	.byte	0x04, 0x17
        /*000a*/ 	.short	(.L_19 - .L_18)
.L_18:
        /*000c*/ 	.word	0x00000000
        /*0010*/ 	.short	0x0019
        /*0012*/ 	.short	0x0080
        /*0014*/ 	.byte	0x00, 0xf4, 0x21, 0x00


	//----- nvinfo : EIATTR_KPARAM_INFO
	.align		4
.L_19:
        /*0018*/ 	.byte	0x04, 0x17
        /*001a*/ 	.short	(.L_21 - .L_20)
.L_20:
        /*001c*/ 	.word	0x00000000
        /*0020*/ 	.short	0x0018
        /*0022*/ 	.short	0x0078
        /*0024*/ 	.byte	0x00, 0xf4, 0x21, 0x00


	//----- nvinfo : EIATTR_KPARAM_INFO
	.align		4
.L_21:
        /*0028*/ 	.byte	0x04, 0x17
        /*002a*/ 	.short	(.L_23 - .L_22)
.L_22:
        /*002c*/ 	.word	0x00000000
        /*0030*/ 	.short	0x0017
        /*0032*/ 	.short	0x0070
        /*0034*/ 	.byte	0x00, 0xf0, 0x11, 0x00


	//----- nvinfo : EIATTR_KPARAM_INFO
	.align		4
.L_23:
        /*0038*/ 	.byte	0x04, 0x17
        /*003a*/ 	.short	(.L_25 - .L_24)
.L_24:
        /*003c*/ 	.word	0x00000000
        /*0040*/ 	.short	0x0016
        /*0042*/ 	.short	0x006c
        /*0044*/ 	.byte	0x00, 0xf0, 0x11, 0x00


	//----- nvinfo : EIATTR_KPARAM_INFO
	.align		4
.L_25:
        /*0048*/ 	.byte	0x04, 0x17
        /*004a*/ 	.short	(.L_27 - .L_26)
.L_26:
        /*004c*/ 	.word	0x00000000
        /*0050*/ 	.short	0x0015
        /*0052*/ 	.short	0x0068
        /*0054*/ 	.byte	0x00, 0xf0, 0x11, 0x00


	//----- nvinfo : EIATTR_KPARAM_INFO
	.align		4
.L_27:
        /*0058*/ 	.byte	0x04, 0x17
        /*005a*/ 	.short	(.L_29 - .L_28)
.L_28:
        /*005c*/ 	.word	0x00000000
        /*0060*/ 	.short	0x0014
        /*0062*/ 	.short	0x0064
        /*0064*/ 	.byte	0x00, 0xf0, 0x11, 0x00


	//----- nvinfo : EIATTR_KPARAM_INFO
	.align		4
.L_29:
        /*0068*/ 	.byte	0x04, 0x17
        /*006a*/ 	.short	(.L_31 - .L_30)
.L_30:
        /*006c*/ 	.word	0x00000000
        /*0070*/ 	.short	0x0013
        /*0072*/ 	.short	0x0060
        /*0074*/ 	.byte	0x00, 0xf0, 0x11, 0x00


	//----- nvinfo : EIATTR_KPARAM_INFO
	.align		4
.L_31:
        /*0078*/ 	.byte	0x04, 0x17
        /*007a*/ 	.short	(.L_33 - .L_32)
.L_32:
        /*007c*/ 	.word	0x00000000
        /*0080*/ 	.short	0x0012
        /*0082*/ 	.short	0x005c
        /*0084*/ 	.byte	0x00, 0xf0, 0x11, 0x00


	//----- nvinfo : EIATTR_KPARAM_INFO
	.align		4
.L_33:
        /*0088*/ 	.byte	0x04, 0x17
        /*008a*/ 	.short	(.L_35 - .L_34)
.L_34:
        /*008c*/ 	.word	0x00000000
        /*0090*/ 	.short	0x0011
        /*0092*/ 	.short	0x0058
        /*0094*/ 	.byte	0x00, 0xf0, 0x11, 0x00


	//----- nvinfo : EIATTR_KPARAM_INFO
	.align		4
.L_35:
        /*0098*/ 	.byte	0x04, 0x17
        /*009a*/ 	.short	(.L_37 - .L_36)
.L_36:
        /*009c*/ 	.word	0x00000000
        /*00a0*/ 	.short	0x0010
        /*00a2*/ 	.short	0x0054
        /*00a4*/ 	.byte	0x00, 0xf0, 0x11, 0x00


	//----- nvinfo : EIATTR_KPARAM_INFO
	.align		4
.L_37:
        /*00a8*/ 	.byte	0x04, 0x17
        /*00aa*/ 	.short	(.L_39 - .L_38)
.L_38:
        /*00ac*/ 	.word	0x00000000
        /*00b0*/ 	.short	0x000f
        /*00b2*/ 	.short	0x0050
        /*00b4*/ 	.byte	0x00, 0xf0, 0x11, 0x00


	//----- nvinfo : EIATTR_KPARAM_INFO
	.align		4
.L_39:
        /*00b8*/ 	.byte	0x04, 0x17
        /*00ba*/ 	.short	(.L_41 - .L_40)
.L_40:
        /*00bc*/ 	.word	0x00000000
        /*00c0*/ 	.short	0x000e
        /*00c2*/ 	.short	0x004c
        /*00c4*/ 	.byte	0x00, 0xf0, 0x11, 0x00


	//----- nvinfo : EIATTR_KPARAM_INFO
	.align		4
.L_41:
        /*00c8*/ 	.byte	0x04, 0x17
        /*00ca*/ 	.short	(.L_43 - .L_42)
.L_42:
        /*00cc*/ 	.word	0x00000000
        /*00d0*/ 	.short	0x000d
        /*00d2*/ 	.short	0x0048
        /*00d4*/ 	.byte	0x00, 0xf0, 0x11, 0x00


	//----- nvinfo : EIATTR_KPARAM_INFO
	.align		4
.L_43:
        /*00d8*/ 	.byte	0x04, 0x17
        /*00da*/ 	.short	(.L_45 - .L_44)
.L_44:
        /*00dc*/ 	.word	0x00000000
        /*00e0*/ 	.short	0x000c
        /*00e2*/ 	.short	0x0044
        /*00e4*/ 	.byte	0x00, 0xf0, 0x11, 0x00


	//----- nvinfo : EIATTR_KPARAM_INFO
	.align		4
.L_45:
        /*00e8*/ 	.byte	0x04, 0x17
        /*00ea*/ 	.short	(.L_47 - .L_46)
.L_46:
        /*00ec*/ 	.word	0x00000000
        /*00f0*/ 	.short	0x000b
        /*00f2*/ 	.short	0x0040
        /*00f4*/ 	.byte	0x00, 0xf0, 0x11, 0x00


	//----- nvinfo : EIATTR_KPARAM_INFO
	.align		4
.L_47:
        /*00f8*/ 	.byte	0x04, 0x17
        /*00fa*/ 	.short	(.L_49 - .L_48)
.L_48:
        /*00fc*/ 	.word	0x00000000
        /*0100*/ 	.short	0x000a
        /*0102*/ 	.short	0x003c
        /*0104*/ 	.byte	0x00, 0xf0, 0x11, 0x00


	//----- nvinfo : EIATTR_KPARAM_INFO
	.align		4
.L_49:
        /*0108*/ 	.byte	0x04, 0x17
        /*010a*/ 	.short	(.L_51 - .L_50)
.L_50:
        /*010c*/ 	.word	0x00000000
        /*0110*/ 	.short	0x0009
        /*0112*/ 	.short	0x0038
        /*0114*/ 	.byte	0x00, 0xf0, 0x11, 0x00


	//----- nvinfo : EIATTR_KPARAM_INFO
	.align		4
.L_51:
        /*0118*/ 	.byte	0x04, 0x17
        /*011a*/ 	.short	(.L_53 - .L_52)
.L_52:
        /*011c*/ 	.word	0x00000000
        /*0120*/ 	.short	0x0008
        /*0122*/ 	.short	0x0034
        /*0124*/ 	.byte	0x00, 0xf0, 0x11, 0x00


	//----- nvinfo : EIATTR_KPARAM_INFO
	.align		4
.L_53:
        /*0128*/ 	.byte	0x04, 0x17
        /*012a*/ 	.short	(.L_55 - .L_54)
.L_54:
        /*012c*/ 	.word	0x00000000
        /*0130*/ 	.short	0x0007
        /*0132*/ 	.short	0x0030
        /*0134*/ 	.byte	0x00, 0xf0, 0x11, 0x00


	//----- nvinfo : EIATTR_KPARAM_INFO
	.align		4
.L_55:
        /*0138*/ 	.byte	0x04, 0x17
        /*013a*/ 	.short	(.L_57 - .L_56)
.L_56:
        /*013c*/ 	.word	0x00000000
        /*0140*/ 	.short	0x0006
        /*0142*/ 	.short	0x002c
        /*0144*/ 	.byte	0x00, 0xf0, 0x11, 0x00


	//----- nvinfo : EIATTR_KPARAM_INFO
	.align		4
.L_57:
        /*0148*/ 	.byte	0x04, 0x17
        /*014a*/ 	.short	(.L_59 - .L_58)
.L_58:
        /*014c*/ 	.word	0x00000000
        /*0150*/ 	.short	0x0005
        /*0152*/ 	.short	0x0028
        /*0154*/ 	.byte	0x00, 0xf0, 0x11, 0x00


	//----- nvinfo : EIATTR_KPARAM_INFO
	.align		4
.L_59:
        /*0158*/ 	.byte	0x04, 0x17
        /*015a*/ 	.short	(.L_61 - .L_60)
.L_60:
        /*015c*/ 	.word	0x00000000
        /*0160*/ 	.short	0x0004
        /*0162*/ 	.short	0x0020
        /*0164*/ 	.byte	0x00, 0xf4, 0x21, 0x00


	//----- nvinfo : EIATTR_KPARAM_INFO
	.align		4
.L_61:
        /*0168*/ 	.byte	0x04, 0x17
        /*016a*/ 	.short	(.L_63 - .L_62)
.L_62:
        /*016c*/ 	.word	0x00000000
        /*0170*/ 	.short	0x0003
        /*0172*/ 	.short	0x0018
        /*0174*/ 	.byte	0x00, 0xf4, 0x21, 0x00


	//----- nvinfo : EIATTR_KPARAM_INFO
	.align		4
.L_63:
        /*0178*/ 	.byte	0x04, 0x17
        /*017a*/ 	.short	(.L_65 - .L_64)
.L_64:
        /*017c*/ 	.word	0x00000000
        /*0180*/ 	.short	0x0002
        /*0182*/ 	.short	0x0010
        /*0184*/ 	.byte	0x00, 0xf4, 0x21, 0x00


	//----- nvinfo : EIATTR_KPARAM_INFO
	.align		4
.L_65:
        /*0188*/ 	.byte	0x04, 0x17
        /*018a*/ 	.short	(.L_67 - .L_66)
.L_66:
        /*018c*/ 	.word	0x00000000
        /*0190*/ 	.short	0x0001
        /*0192*/ 	.short	0x0008
        /*0194*/ 	.byte	0x00, 0xf4, 0x21, 0x00


	//----- nvinfo : EIATTR_KPARAM_INFO
	.align		4
.L_67:
        /*0198*/ 	.byte	0x04, 0x17
        /*019a*/ 	.short	(.L_69 - .L_68)
.L_68:
        /*019c*/ 	.word	0x00000000
        /*01a0*/ 	.short	0x0000
        /*01a2*/ 	.short	0x0000
        /*01a4*/ 	.byte	0x00, 0xf4, 0x21, 0x00


	//----- nvinfo : EIATTR_AT_ENTRY_FRAGMENTS
	.align		4
.L_69:
        /*01a8*/ 	.byte	0x04, 0x4f
        /*01aa*/ 	.short	(.L_71 - .L_70)


	//   ....[0]....
.L_70:
        /*01ac*/ 	.word	0x00000004


	//----- nvinfo : EIATTR_RESERVED_SMEM_USED
	.align		4
.L_71:
        /*01b0*/ 	.byte	0x01, 0x41
	.zero		2


	//----- nvinfo : EIATTR_SPARSE_MMA_MASK
	.align		4
        /*01b4*/ 	.byte	0x03, 0x50
        /*01b6*/ 	.short	0x0000


	//----- nvinfo : EIATTR_TCGEN05_1CTA_USED
	.align		4
        /*01b8*/ 	.byte	0x01, 0x51
	.zero		2


	//----- nvinfo : EIATTR_MAXREG_COUNT
	.align		4
        /*01bc*/ 	.byte	0x03, 0x1b
        /*01be*/ 	.short	0x00ff


	//----- nvinfo : EIATTR_NUM_BARRIERS
	.align		4
        /*01c0*/ 	.byte	0x02, 0x4c
        /*01c2*/ 	.byte	0x01
	.zero		1


	//----- nvinfo : EIATTR_ANNOTATIONS
	.align		4
        /*01c4*/ 	.byte	0x04, 0x55
        /*01c6*/ 	.short	(.L_73 - .L_72)


	//   ....[0]....
.L_72:
        /*01c8*/ 	.word	0x00000001
        /*01cc*/ 	.byte	0x30, 0x75, 0x00, 0x00, 0x01, 0x00, 0x00, 0x00, 0x50, 0x76, 0x00, 0x00, 0x01, 0x00, 0x00, 0x00
        /* <DEDUP_REMOVED lines=237> */
        /*10ac*/ 	.byte	0x00, 0x37, 0x01, 0x00, 0x01, 0x00, 0x00, 0x00, 0x20, 0x37, 0x01, 0x00


	//----- nvinfo : EIATTR_INT_WARP_WIDE_INSTR_OFFSETS
	.align		4
.L_73:
        /*10b8*/ 	.byte	0x04, 0x31
        /*10ba*/ 	.short	(.L_75 - .L_74)


	//   ....[0]....
.L_74:
        /*10bc*/ 	.word	0x00005c60


	//   ....[1]....
        /*10c0*/ 	.word	0x00006610


	//   ....[2]....
        /*10c4*/ 	.word	0x00007b30


	//   ....[3]....
        /*10c8*/ 	.word	0x000082e0


	//   ....[4]....
        /*10cc*/ 	.word	0x0000c490


	//   ....[5]....
        /*10d0*/ 	.word	0x00019520


	//   ....[6]....
        /*10d4*/ 	.word	0x00019570


	//----- nvinfo : EIATTR_COOP_GROUP_MASK_REGIDS
	.align		4
.L_75:
        /*10d8*/ 	.byte	0x04, 0x29
        /*10da*/ 	.short	(.L_77 - .L_76)


	//   ....[0]....
.L_76:
        /*10dc*/ 	.word	0xffffffff


	//   ....[1]....
        /*10e0*/ 	.word	0xffffffff


	//   ....[2]....
        /*10e4*/ 	.word	0xffffffff


	//   ....[3]....
        /*10e8*/ 	.word	0xffffffff


	//----- nvinfo : EIATTR_COOP_GROUP_INSTR_OFFSETS
	.align		4
.L_77:
        /*10ec*/ 	.byte	0x04, 0x28
        /*10ee*/ 	.short	(.L_79 - .L_78)


	//   ....[0]....
.L_78:
        /*10f0*/ 	.word	0x00000070


	//   ....[1]....
        /*10f4*/ 	.word	0x00000330


	//   ....[2]....
        /*10f8*/ 	.word	0x000193b0


	//   ....[3]....
        /*10fc*/ 	.word	0x00019620


	//----- nvinfo : EIATTR_VRC_CTA_INIT_COUNT
	.align		4
.L_79:
        /*1100*/ 	.byte	0x02, 0x4a
        /*1102*/ 	.byte	0x80
	.zero		1


	//----- nvinfo : EIATTR_MBARRIER_INSTR_OFFSETS
	.align		4
        /*1104*/ 	.byte	0x04, 0x39
        /*1106*/ 	.short	(.L_81 - .L_80)


	//   ....[0]....
.L_80:
        /*1108*/ 	.word	0x00006f30
        /*110c*/ 	.word	0x000000ff
        /*1110*/ 	.word	0x00016000
        /*1114*/ 	.short	0x0100
        /*1116*/ 	.byte	0x04
	.zero		1


	//   ....[1]....
        /*1118*/ 	.word	0x00007ea0
        /*111c*/ 	.word	0x000000ff
        /*1120*/ 	.word	0x00016008
        /*1124*/ 	.short	0x0100
        /*1126*/ 	.byte	0x04
	.zero		1


	//   ....[2]....
        /*1128*/ 	.word	0x00008420
        /*112c*/ 	.word	0x000000ff
        /*1130*/ 	.word	0x00012000
        /*1134*/ 	.short	0x0100
        /*1136*/ 	.byte	0x04
	.zero		1


	//   ....[3]....
        /*1138*/ 	.word	0x00008c40
        /*113c*/ 	.word	0x000000ff
        /*1140*/ 	.word	0x00012000
        /*1144*/ 	.short	0x010a
        /*1146*/ 	.byte	0x04
	.zero		1


	//   ....[4]....
        /*1148*/ 	.word	0x00008d80
        /*114c*/ 	.word	0x000000ff
        /*1150*/ 	.word	0x00012000
        /*1154*/ 	.short	0x0108
        /*1156*/ 	.byte	0x04
	.zero		1


	//   ....[5]....
        /*1158*/ 	.word	0x0000c590
        /*115c*/ 	.word	0x000000ff
        /*1160*/ 	.word	0x00016010
        /*1164*/ 	.short	0x0100
        /*1166*/ 	.byte	0x04
	.zero		1


	//   ....[6]....
        /*1168*/ 	.word	0x0000c8c0
        /*116c*/ 	.word	0x000000ff
        /*1170*/ 	.word	0x00016010
        /*1174*/ 	.short	0x010a
        /*1176*/ 	.byte	0x04
	.zero		1


	//   ....[7]....
        /*1178*/ 	.word	0x0000c930
        /*117c*/ 	.word	0x000000ff
        /*1180*/ 	.word	0x00016010
        /*1184*/ 	.short	0x0108
        /*1186*/ 	.byte	0x04
	.zero		1


	//   ....[8]....
        /*1188*/ 	.word	0x0000c950
        /*118c*/ 	.word	0x00000014
        /*1190*/ 	.word	0x00000000
        /*1194*/ 	.short	0x010a
        /*1196*/ 	.byte	0xff
	.zero		1


	//   ....[9]....
        /*1198*/ 	.word	0x0000fab0
        /*119c*/ 	.word	0x00000014
        /*11a0*/ 	.word	0x00000000
        /*11a4*/ 	.short	0x010a
        /*11a6*/ 	.byte	0xff
	.zero		1


	//   ....[10]....
        /*11a8*/ 	.word	0x0000fc20
        /*11ac*/ 	.word	0x000000ff
        /*11b0*/ 	.word	0x00016000
        /*11b4*/ 	.short	0x0108
        /*11b6*/ 	.byte	0x04
	.zero		1


	//   ....[11]....
        /*11b8*/ 	.word	0x0000fca0
        /*11bc*/ 	.word	0x000000ff
        /*11c0*/ 	.word	0x00016008
        /*11c4*/ 	.short	0x0108
        /*11c6*/ 	.byte	0x04
	.zero		1


	//   ....[12]....
        /*11c8*/ 	.word	0x00019640
        /*11cc*/ 	.word	0x000000ff
        /*11d0*/ 	.word	0x00012000
        /*11d4*/ 	.short	0x010a
        /*11d6*/ 	.byte	0x04
	.zero		1


	//   ....[13]....
        /*11d8*/ 	.word	0x00019670
        /*11dc*/ 	.word	0x000000ff
        /*11e0*/ 	.word	0x00016010
        /*11e4*/ 	.short	0x010a
        /*11e6*/ 	.byte	0x04
	.zero		1


	//   ....[14]....
        /*11e8*/ 	.word	0x000196a0
        /*11ec*/ 	.word	0x00000014
        /*11f0*/ 	.word	0x00000000
        /*11f4*/ 	.short	0x010a
        /*11f6*/ 	.byte	0xff
	.zero		1


	//   ....[15]....
        /*11f8*/ 	.word	0x000196d0
        /*11fc*/ 	.word	0x00000014
        /*1200*/ 	.word	0x00000000
        /*1204*/ 	.short	0x010a
        /*1206*/ 	.byte	0xff
	.zero		1


	//----- nvinfo : EIATTR_NUM_MBARRIERS
	.align		4
.L_81:
        /*1208*/ 	.byte	0x03, 0x38
        /*120a*/ 	.short	0xffff


	//----- nvinfo : EIATTR_EXIT_INSTR_OFFSETS
	.align		4
        /*120c*/ 	.byte	0x04, 0x1c
        /*120e*/ 	.short	(.L_83 - .L_82)


	//   ....[0]....
.L_82:
        /*1210*/ 	.word	0x00019630


	//----- nvinfo : EIATTR_REQNTID
	.align		4
.L_83:
        /*1214*/ 	.byte	0x04, 0x10
        /*1216*/ 	.short	(.L_85 - .L_84)
.L_84:
        /*1218*/ 	.word	0x00000080
        /*121c*/ 	.word	0x00000001
        /*1220*/ 	.word	0x00000001


	//----- nvinfo : EIATTR_CRS_STACK_SIZE
	.align		4
.L_85:
        /*1224*/ 	.byte	0x04, 0x1e
        /*1226*/ 	.short	(.L_87 - .L_86)
.L_86:
        /*1228*/ 	.word	0x00000000


	//----- nvinfo : EIATTR_CBANK_PARAM_SIZE
	.align		4
.L_87:
        /*122c*/ 	.byte	0x03, 0x19
        /*122e*/ 	.short	0x0088


	//----- nvinfo : EIATTR_PARAM_CBANK
	.align		4
        /*1230*/ 	.byte	0x04, 0x0a
        /*1232*/ 	.short	(.L_89 - .L_88)
	.align		4
.L_88:
        /*1234*/ 	.word	index@(.nv.constant0.attn_fwd)
        /*1238*/ 	.short	0x0380
        /*123a*/ 	.short	0x0088


	//----- nvinfo : EIATTR_SW_WAR
	.align		4
.L_89:
        /*123c*/ 	.byte	0x04, 0x36
        /*123e*/ 	.short	(.L_91 - .L_90)
.L_90:
        /*1240*/ 	.word	0x00000008
.L_91:


//--------------------- .nv.compat                --------------------------
	.section	.nv.compat,"",@"SHT_CUDA_COMPAT_INFO"
	.align	4
        /*0000*/ 	.byte	0x02, 0x02, 0x02, 0x00, 0x02, 0x05, 0x05, 0x00, 0x02, 0x03, 0x00, 0x00, 0x02, 0x06, 0x01, 0x00


//--------------------- .nv.callgraph             --------------------------
	.section	.nv.callgraph,"",@"SHT_CUDA_CALLGRAPH"
	.align	4
	.sectionentsize	8
	.align		4
        /*0000*/ 	.word	0x00000000
	.align		4
        /*0004*/ 	.word	0xffffffff
	.align		4
        /*0008*/ 	.word	0x00000000
	.align		4
        /*000c*/ 	.word	0xfffffffe
	.align		4
        /*0010*/ 	.word	0x00000000
	.align		4
        /*0014*/ 	.word	0xfffffffd
	.align		4
        /*0018*/ 	.word	0x00000000
	.align		4
        /*001c*/ 	.word	0xfffffffc


//--------------------- .nv.constant4             --------------------------
	.section	.nv.constant4,"a",@progbits
	.align	8
	.align		8
.nv.constant4:
        /*0000*/ 	.dword	_$_str


//--------------------- .text.attn_fwd            --------------------------
	.section	.text.attn_fwd,"ax",@progbits
	.align	128
        .global         attn_fwd
        .type           attn_fwd,@function
        .size           attn_fwd,(.L_x_32 - attn_fwd)
        .other          attn_fwd,@"STO_CUDA_ENTRY STV_DEFAULT"
attn_fwd:
.text.attn_fwd:
[----:B------:R-:W0:Y:S01]  /*0000*/  LDC R1, c[0x0][0x37c] ;  /* 0x0000df00ff017b82 */ /* 0x000e220000000800 */
[----:B------:R-:W1:Y:S01]  /*0010*/  S2R R226, SR_TID.X ;  /* 0x0000000000e27919 */ /* 0x000e620000002100 */
[----:B0-----:R-:W-:Y:S02]  /*0020*/  IADD3 R1, PT, PT, R1, -0x388, RZ ;  /* 0xfffffc7801017810 */ /* 0x001fe40007ffe0ff */
[----:B-1----:R-:W-:-:S13]  /*0030*/  ISETP.GE.U32.AND P0, PT, R226, 0x20, PT ;  /* 0x00000020e200780c */ /* 0x002fda0003f06070 */
[----:B------:R-:W-:Y:S02]  /*0040*/  VOTEU.ANY UP0, P0 ;  /* 0x0000000000ff7886 */ /* 0x000fe40000000100 */
[----:B------:R-:W-:Y:S05]  /*0050*/  BRA.U UP0, `(.L_x_0) ;  /* 0x0000000100b87547 */ /* 0x000fea000b800000 */
[----:B------:R-:W0:Y:S01]  /*0060*/  S2UR UR6, SR_CgaCtaId ;  /* 0x00000000000679c3 */ /* 0x000e220000008800 */
[----:B------:R-:W-:Y:S01]  /*0070*/  NOP ;  /* 0x0000000000007918 */ /* 0x000fe20000000000 */
[----:B------:R-:W-:Y:S02]  /*0080*/  UMOV UR4, 0x40 ;  /* 0x0000004000047882 */ /* 0x000fe40000000000 */
[----:B0-----:R-:W-:-:S09]  /*0090*/  ULEA UR4, UR6, UR4, 0x18 ;  /* 0x0000000406047291 */ /* 0x001fd2000f8ec0ff */
[----:B------:R-:W0:Y:S01]  /*00a0*/  LDS.U8 R0, [UR4] ;  /* 0x00000004ff007984 */ /* 0x000e220008000000 */
[----:B------:R-:W-:Y:S02]  /*00b0*/  UMOV UR4, 0x400 ;  /* 0x0000040000047882 */ /* 0x000fe40000000000 */
[----:B------:R-:W-:Y:S01]  /*00c0*/  ULEA UR4, UR6, UR4, 0x18 ;  /* 0x0000000406047291 */ /* 0x000fe2000f8ec0ff */
[----:B0-----:R-:W-:-:S13]  /*00d0*/  ISETP.NE.AND P0, PT, R0, RZ, PT ;  /* 0x000000ff0000720c */ /* 0x001fda0003f05270 */
[----:B------:R-:W-:Y:S05]  /*00e0*/  @P0 BRA `(.L_x_1) ;  /* 0x00000000007c0947 */ /* 0x000fea0003800000 */
[----:B------:R-:W-:-:S13]  /*00f0*/  ELECT P0, URZ, PT ;  /* 0x0000000000ff782f */ /* 0x000fda0003800000 */
[----:B------:R-:W-:Y:S05]  /*0100*/  @!P0 BRA `(.L_x_2) ;  /* 0x0000000000848947 */ /* 0x000fea0003800000 */
[----:B------:R-:W-:Y:S01]  /*0110*/  UMOV UR5, 0x10 ;  /* 0x0000001000057882 */ /* 0x000fe20000000000 */
[----:B------:R-:W-:Y:S01]  /*0120*/  HFMA2 R4, -RZ, RZ, 0, 5.9604644775390625e-08 ;  /* 0x00000001ff047431 */ /* 0x000fe200000001ff */
[----:B------:R-:W-:-:S03]  /*0130*/  MOV R5, 0xffff ;  /* 0x0000ffff00057802 */ /* 0x000fc60000000f00 */
[----:B------:R-:W-:Y:S04]  /*0140*/  DEPBAR.LE SB0, 0x36 ;  /* 0x00008d800000791a */ /* 0x000fe80000000000 */
[----:B------:R-:W0:Y:S02]  /*0150*/  UTCATOMSWS.FIND_AND_SET.ALIGN UP1, UR5, UR5 ;  /* 0x00000005000575e3 */ /* 0x000e240008020800 */
[----:B0-----:R-:W-:-:S04]  /*0160*/  PLOP3.LUT P0, PT, PT, PT, UP1, 0x80, 0x8 ;  /* 0x000000000008781c */ /* 0x001fc80003f0f018 */
[----:B------:R-:W-:-:S04]  /*0170*/  SEL R0, RZ, 0xffffffff, !P0 ;  /* 0xffffffffff007807 */ /* 0x000fc80004000000 */
[----:B------:R-:W-:Y:S02]  /*0180*/  ISETP.NE.AND P0, PT, R0, RZ, PT ;  /* 0x000000ff0000720c */ /* 0x000fe40003f05270 */
[----:B------:R-:W-:-:S11]  /*0190*/  MOV R0, UR5 ;  /* 0x0000000500007c02 */ /* 0x000fd60008000f00 */
[----:B------:R-:W-:Y:S05]  /*01a0*/  @P0 BRA `(.L_x_3) ;  /* 0x0000000000240947 */ /* 0x000fea0003800000 */
.L_x_4:
[----:B------:R-:W-:Y:S05]  /*01b0*/  NANOSLEEP 0x64 ;  /* 0x000000640000795d */ /* 0x000fea0003800000 */
[----:B------:R-:W-:-:S05]  /*01c0*/  UMOV UR5, 0x10 ;  /* 0x0000001000057882 */ /* 0x000fca0000000000 */
[----:B------:R-:W-:Y:S04]  /*01d0*/  DEPBAR.LE SB0, 0x36 ;  /* 0x00008d800000791a */ /* 0x000fe80000000000 */
[----:B------:R-:W0:Y:S02]  /*01e0*/  UTCATOMSWS.FIND_AND_SET.ALIGN UP1, UR5, UR5 ;  /* 0x00000005000575e3 */ /* 0x000e240008020800 */
[----:B0-----:R-:W-:-:S04]  /*01f0*/  PLOP3.LUT P0, PT, PT, PT, UP1, 0x80, 0x8 ;  /* 0x000000000008781c */ /* 0x001fc80003f0f018 */
[----:B------:R-:W-:-:S04]  /*0200*/  SEL R0, RZ, 0xffffffff, !P0 ;  /* 0xffffffffff007807 */ /* 0x000fc80004000000 */
[----:B------:R-:W-:Y:S02]  /*0210*/  ISETP.NE.AND P0, PT, R0, RZ, PT ;  /* 0x000000ff0000720c */ /* 0x000fe40003f05270 */
[----:B------:R-:W-:-:S11]  /*0220*/  MOV R0, UR5 ;  /* 0x0000000500007c02 */ /* 0x000fd60008000f00 */
[----:B------:R-:W-:Y:S05]  /*0230*/  @!P0 BRA `(.L_x_4) ;  /* 0xfffffffc00dc8947 */ /* 0x000fea000383ffff */
.L_x_3:
[----:B------:R-:W-:Y:S01]  /*0240*/  IADD3 R3, PT, PT, R0, 0x10, RZ ;  /* 0x0000001000037810 */ /* 0x000fe20007ffe0ff */
[----:B------:R-:W-:Y:S01]  /*0250*/  UMOV UR5, 0x50 ;  /* 0x0000005000057882 */ /* 0x000fe20000000000 */
[----:B------:R-:W-:Y:S01]  /*0260*/  SHF.L.U32 R2, R5, R0, RZ ;  /* 0x0000000005027219 */ /* 0x000fe200000006ff */
[----:B------:R-:W-:Y:S01]  /*0270*/  ULEA UR5, UR6, UR5, 0x18 ;  /* 0x0000000506057291 */ /* 0x000fe2000f8ec0ff */
[----:B------:R-:W-:Y:S02]  /*0280*/  SHF.L.U32 R3, R4, R3, RZ ;  /* 0x0000000304037219 */ /* 0x000fe400000006ff */
[----:B------:R-:W-:Y:S02]  /*0290*/  SHF.L.U32 R0, R0, 0x5, RZ ;  /* 0x0000000500007819 */ /* 0x000fe400000006ff */
[----:B------:R-:W-:-:S05]  /*02a0*/  LOP3.LUT R2, R3, R2, RZ, 0xfc, !PT ;  /* 0x0000000203027212 */ /* 0x000fca00078efcff */
[----:B------:R0:W-:Y:S04]  /*02b0*/  ATOMS.OR RZ, [UR5], R2 ;  /* 0x00000002ffff798c */ /* 0x0001e8000b000005 */
[----:B------:R0:W-:Y:S01]  /*02c0*/  STS [UR4], R0 ;  /* 0x00000000ff007988 */ /* 0x0001e20008000804 */
[----:B------:R-:W-:Y:S05]  /*02d0*/  BRA `(.L_x_2) ;  /* 0x0000000000107947 */ /* 0x000fea0003800000 */
.L_x_1:
[----:B------:R-:W-:Y:S02]  /*02e0*/  MOV R0, 0xffffffff ;  /* 0xffffffff00007802 */ /* 0x000fe40000000f00 */
[----:B------:R-:W-:-:S03]  /*02f0*/  MOV R2, 0x320 ;  /* 0x0000032000027802 */ /* 0x000fc60000000f00 */
[----:B------:R0:W-:Y:S04]  /*0300*/  STS [UR4], R0 ;  /* 0x00000000ff007988 */ /* 0x0001e80008000804 */
[----:B0-----:R-:W-:Y:S05]  /*0310*/  CALL.REL.NOINC `($__internal_1_$__cuda_sm10x_tcgen05_guardrail_trap_phase_invalid_during_alloc) ;  /* 0x0000019400047944 */ /* 0x001fea0003c00000 */
.L_x_2:
[----:B------:R-:W-:Y:S05]  /*0320*/  WARPSYNC.ALL ;  /* 0x0000000000007948 */ /* 0x000fea0003800000 */
[----:B------:R-:W-:Y:S01]  /*0330*/  NOP ;  /* 0x0000000000007918 */ /* 0x000fe20000000000 */
.L_x_0:
[----:B0-----:R-:W0:Y:S01]  /*0340*/  S2R R0, SR_CTAID.X ;  /* 0x0000000000007919 */ /* 0x001e220000002500 */
[----:B------:R-:W1:Y:S01]  /*0350*/  S2UR UR8, SR_CTAID.Y ;  /* 0x00000000000879c3 */ /* 0x000e620000002600 */
[----:B------:R-:W1:Y:S01]  /*0360*/  LDCU.64 UR6, c[0x0][0x3b0] ;  /* 0x00007600ff0677ac */ /* 0x000e620008000a00 */
[----:B------:R-:W-:Y:S01]  /*0370*/  UMOV UR4, 0x400 ;  /* 0x0000040000047882 */ /* 0x000fe20000000000 */
[----:B------:R-:W2:Y:S05]  /*0380*/  LDCU.64 UR12, c[0x0][0x358] ;  /* 0x00006b00ff0c77ac */ /* 0x000eaa0008000a00 */
[----:B------:R-:W3:Y:S08]  /*0390*/  S2UR UR5, SR_CgaCtaId ;  /* 0x00000000000579c3 */ /* 0x000ef00000008800 */
[----:B------:R-:W4:Y:S01]  /*03a0*/  LDC.64 R2, c[0x0][0x380] ;  /* 0x0000e000ff027b82 */ /* 0x000f220000000a00 */
[----:B-1----:R-:W-:-:S04]  /*03b0*/  UIMAD UR6, UR8, UR6, URZ ;  /* 0x00000006080672a4 */ /* 0x002fc8000f8e02ff */
[----:B------:R-:W-:Y:S01]  /*03c0*/  USHF.L.U32 UR8, UR6, 0x1, URZ ;  /* 0x0000000106087899 */ /* 0x000fe200080006ff */
[----:B0-----:R-:W-:Y:S01]  /*03d0*/  SHF.L.U32 R252, R0, 0x7, RZ ;  /* 0x0000000700fc7819 */ /* 0x001fe200000006ff */
[----:B---3--:R-:W-:-:S03]  /*03e0*/  ULEA UR4, UR5, UR4, 0x18 ;  /* 0x0000000405047291 */ /* 0x008fc6000f8ec0ff */
[----:B------:R-:W-:-:S05]  /*03f0*/  LOP3.LUT R200, R252, 0x7f, R226, 0xf8, !PT ;  /* 0x0000007ffcc87812 */ /* 0x000fca00078ef8e2 */
[----:B------:R-:W-:Y:S01]  /*0400*/  IMAD R0, R200, UR7, RZ ;  /* 0x00000007c8007c24 */ /* 0x000fe2000f8e02ff */
[----:B------:R-:W-:-:S04]  /*0410*/  UIMAD.WIDE UR6, UR6, 0x2, URZ ;  /* 0x00000002060678a5 */ /* 0x000fc8000f8e02ff */
[C---:B------:R-:W-:Y:S01]  /*0420*/  SHF.L.U32 R7, R0.reuse, 0x1, RZ ;  /* 0x0000000100077819 */ /* 0x040fe200000006ff */
[----:B------:R-:W-:Y:S01]  /*0430*/  IMAD.HI R0, R0, 0x2, RZ ;  /* 0x0000000200007827 */ /* 0x000fe200078e02ff */
[----:B------:R-:W-:Y:S02]  /*0440*/  BAR.SYNC.DEFER_BLOCKING 0x0 ;  /* 0x0000000000007b1d */ /* 0x000fe40000010000 */
[----:B----4-:R-:W-:-:S04]  /*0450*/  IADD3 R6, P1, P0, R7, UR8, R2 ;  /* 0x0000000807067c10 */ /* 0x010fc8000f83e002 */
[----:B------:R-:W-:Y:S01]  /*0460*/  IADD3.X R7, PT, PT, R0, UR7, R3, P1, P0 ;  /* 0x0000000700077c10 */ /* 0x000fe20008fe0403 */
[----:B------:R-:W0:Y:S01]  /*0470*/  LDS R2, [UR4] ;  /* 0x00000004ff027984 */ /* 0x000e220008000800 */
[----:B------:R-:W-:Y:S06]  /*0480*/  BAR.SYNC.DEFER_BLOCKING 0x0 ;  /* 0x0000000000007b1d */ /* 0x000fec0000010000 */
[----:B--2---:R-:W-:Y:S05]  /*0490*/  BRA.U UP0, `(.L_x_5) ;  /* 0x0000000100187547 */ /* 0x004fea000b800000 */
[----:B------:R-:W-:Y:S01]  /*04a0*/  ELECT P0, URZ, PT ;  /* 0x0000000000ff782f */ /* 0x000fe20003800000 */
[----:B------:R-:W-:Y:S01]  /*04b0*/  HFMA2 R0, -RZ, RZ, 0, 5.9604644775390625e-08 ;  /* 0x00000001ff007431 */ /* 0x000fe200000001ff */
[----:B------:R-:W-:Y:S01]  /*04c0*/  UMOV UR6, 0x40 ;  /* 0x0000004000067882 */ /* 0x000fe20000000000 */
[----:B------:R-:W-:Y:S01]  /*04d0*/  UVIRTCOUNT.DEALLOC.SMPOOL 0x80 ;  /* 0x000000800000784c */ /* 0x000fe20000000000 */
[----:B------:R-:W-:-:S09]  /*04e0*/  ULEA UR6, UR5, UR6, 0x18 ;  /* 0x0000000605067291 */ /* 0x000fd2000f8ec0ff */
[----:B------:R1:W-:Y:S03]  /*04f0*/  @P0 STS.U8 [UR6], R0 ;  /* 0x00000000ff000988 */ /* 0x0003e60008000006 */
.L_x_5:
[----:B------:R2:W3:Y:S01]  /*0500*/  LDG.E.U16 R17, desc[UR12][R6.64] ;  /* 0x0000000c06117981 */ /* 0x0004e2000c1e1500 */
[----:B------:R-:W4:Y:S01]  /*0510*/  S2UR UR11, SR_CTAID.Y ;  /* 0x00000000000b79c3 */ /* 0x000f220000002600 */
[----:B------:R-:W4:Y:S01]  /*0520*/  LDCU.64 UR6, c[0x0][0x3b0] ;  /* 0x00007600ff0677ac */ /* 0x000f220008000a00 */
[----:B------:R-:W-:Y:S01]  /*0530*/  SHF.L.U32 R199, R226, 0x1, RZ ;  /* 0x00000001e2c77819 */ /* 0x000fe200000006ff */
[----:B------:R-:W5:Y:S03]  /*0540*/  LDCU.64 UR8, c[0x0][0x388] ;  /* 0x00007100ff0877ac */ /* 0x000f660008000a00 */
[----:B------:R-:W-:Y:S02]  /*0550*/  LOP3.LUT R199, R199, 0x7e, RZ, 0xc0, !PT ;  /* 0x0000007ec7c77812 */ /* 0x000fe400078ec0ff */
[----:B------:R-:W1:Y:S08]  /*0560*/  LDC.64 R10, c[0x0][0x380] ;  /* 0x0000e000ff0a7b82 */ /* 0x000e700000000a00 */
[----:B------:R-:W0:Y:S08]  /*0570*/  LDC R5, c[0x0][0x3b8] ;  /* 0x0000ee00ff057b82 */ /* 0x000e300000000800 */
[----:B------:R-:W3:Y:S01]  /*0580*/  LDC R86, c[0x0][0x3b8] ;  /* 0x0000ee00ff567b82 */ /* 0x000ee20000000800 */
[----:B----4-:R-:W-:Y:S01]  /*0590*/  UIMAD UR6, UR11, UR6, URZ ;  /* 0x000000060b0672a4 */ /* 0x010fe2000f8e02ff */
[----:B-1----:R-:W-:-:S06]  /*05a0*/  IMAD R0, R200, UR7, RZ ;  /* 0x00000007c8007c24 */ /* 0x002fcc000f8e02ff */
[----:B------:R-:W1:Y:S01]  /*05b0*/  LDC R70, c[0x0][0x3b8] ;  /* 0x0000ee00ff467b82 */ /* 0x000e620000000800 */
[----:B------:R-:W-:Y:S01]  /*05c0*/  USHF.L.U32 UR5, UR6, 0x1, URZ ;  /* 0x0000000106057899 */ /* 0x000fe200080006ff */
[C---:B------:R-:W-:Y:S01]  /*05d0*/  SHF.L.U32 R3, R0.reuse, 0x1, RZ ;  /* 0x0000000100037819 */ /* 0x040fe200000006ff */
[----:B------:R-:W-:Y:S01]  /*05e0*/  UIMAD.WIDE UR6, UR6, 0x2, URZ ;  /* 0x00000002060678a5 */ /* 0x000fe2000f8e02ff */
[----:B------:R-:W-:Y:S01]  /*05f0*/  IMAD.HI R8, R0, 0x2, RZ ;  /* 0x0000000200087827 */ /* 0x000fe200078e02ff */
[----:B------:R-:W-:-:S03]  /*0600*/  LOP3.LUT R0, R226, 0x40, RZ, 0xc0, !PT ;  /* 0x00000040e2007812 */ /* 0x000fc600078ec0ff */
[----:B------:R-:W4:Y:S01]  /*0610*/  LDC R84, c[0x0][0x3b8] ;  /* 0x0000ee00ff547b82 */ /* 0x000f220000000800 */
[----:B------:R-:W-:Y:S01]  /*0620*/  IADD3 R4, P0, P1, R3, UR5, R10 ;  /* 0x0000000503047c10 */ /* 0x000fe2000f91e00a */
[C---:B0-----:R-:W-:Y:S01]  /*0630*/  IMAD R13, R5.reuse, 0x12, RZ ;  /* 0x00000012050d7824 */ /* 0x041fe200078e02ff */
[C---:B------:R-:W-:Y:S01]  /*0640*/  SHF.L.U32 R10, R5.reuse, 0x2, RZ ;  /* 0x00000002050a7819 */ /* 0x040fe200000006ff */
[C---:B------:R-:W-:Y:S01]  /*0650*/  IMAD R19, R5.reuse, 0x22, RZ ;  /* 0x0000002205137824 */ /* 0x040fe200078e02ff */
[----:B------:R-:W-:Y:S01]  /*0660*/  IADD3.X R3, PT, PT, R8, UR7, R11, P0, P1 ;  /* 0x0000000708037c10 */ /* 0x000fe200087e240b */
[C---:B------:R-:W-:Y:S01]  /*0670*/  IMAD R21, R5.reuse, 0x24, RZ ;  /* 0x0000002405157824 */ /* 0x040fe200078e02ff */
[CC--:B--2---:R-:W-:Y:S01]  /*0680*/  LEA R6, P0, R5.reuse, R4.reuse, 0x3 ;  /* 0x0000000405067211 */ /* 0x0c4fe200078018ff */
[C---:B------:R-:W-:Y:S01]  /*0690*/  IMAD R23, R5.reuse, 0x42, RZ ;  /* 0x0000004205177824 */ /* 0x040fe200078e02ff */
[C---:B------:R-:W-:Y:S01]  /*06a0*/  LEA R14, R5.reuse, R5, 0x3 ;  /* 0x00000005050e7211 */ /* 0x040fe200078e18ff */
[----:B------:R-:W-:Y:S01]  /*06b0*/  IMAD R22, R5, 0x26, RZ ;  /* 0x0000002605167824 */ /* 0x000fe200078e02ff */
[----:B------:R-:W-:Y:S01]  /*06c0*/  LEA.HI.X.SX32 R7, R10, R3, 0x1, P0 ;  /* 0x000000030a077211 */ /* 0x000fe200000f0eff */
[----:B------:R-:W0:Y:S01]  /*06d0*/  LDC R69, c[0x0][0x3b8] ;  /* 0x0000ee00ff457b82 */ /* 0x000e220000000800 */
[----:B------:R-:W-:-:S07]  /*06e0*/  IADD3 R8, P1, PT, R13, R4, RZ ;  /* 0x000000040d087210 */ /* 0x000fce0007f3e0ff */
[----:B------:R-:W2:Y:S01]  /*06f0*/  LDC R85, c[0x0][0x3b8] ;  /* 0x0000ee00ff557b82 */ /* 0x000ea20000000800 */
[----:B------:R-:W-:Y:S01]  /*0700*/  LEA R16, R5, R5, 0x4 ;  /* 0x0000000505107211 */ /* 0x000fe200078e20ff */
[----:B------:R0:W2:Y:S01]  /*0710*/  LDG.E.U16 R217, desc[UR12][R6.64] ;  /* 0x0000000c06d97981 */ /* 0x0000a2000c1e1500 */
[----:B------:R-:W-:-:S05]  /*0720*/  IADD3 R10, P0, PT, R19, R4, RZ ;  /* 0x00000004130a7210 */ /* 0x000fca0007f1e0ff */
[----:B------:R-:W1:Y:S01]  /*0730*/  LDC R131, c[0x0][0x3b8] ;  /* 0x0000ee00ff837b82 */ /* 0x000e620000000800 */
[----:B------:R-:W-:-:S07]  /*0740*/  LEA.HI.X.SX32 R9, R14, R3, 0x1, P1 ;  /* 0x000000030e097211 */ /* 0x000fce00008f0eff */
[----:B------:R-:W1:Y:S01]  /*0750*/  LDC R159, c[0x0][0x3b8] ;  /* 0x0000ee00ff9f7b82 */ /* 0x000e620000000800 */
[----:B------:R-:W-:-:S07]  /*0760*/  LEA.HI.X.SX32 R11, R16, R3, 0x1, P0 ;  /* 0x00000003100b7211 */ /* 0x000fce00000f0eff */
[----:B------:R-:W1:Y:S01]  /*0770*/  LDC R133, c[0x0][0x3b8] ;  /* 0x0000ee00ff857b82 */ /* 0x000e620000000800 */
[----:B------:R-:W-:-:S07]  /*0780*/  IADD3 R14, P0, PT, R21, R4, RZ ;  /* 0x00000004150e7210 */ /* 0x000fce0007f1e0ff */
[----:B------:R-:W1:Y:S01]  /*0790*/  LDC R177, c[0x0][0x3b8] ;  /* 0x0000ee00ffb17b82 */ /* 0x000e620000000800 */
[----:B------:R-:W-:-:S07]  /*07a0*/  LEA.HI.X.SX32 R15, R13, R3, 0x1, P0 ;  /* 0x000000030d0f7211 */ /* 0x000fce00000f0eff */
[----:B------:R-:W1:Y:S01]  /*07b0*/  LDC R227, c[0x0][0x3b8] ;  /* 0x0000ee00ffe37b82 */ /* 0x000e620000000800 */
[C---:B------:R-:W-:Y:S01]  /*07c0*/  LEA R20, R5.reuse, R5, 0x5 ;  /* 0x0000000505147211 */ /* 0x040fe200078e28ff */
[----:B------:R-:W-:Y:S01]  /*07d0*/  IMAD R18, R5, 0x13, RZ ;  /* 0x0000001305127824 */ /* 0x000fe200078e02ff */
[-C--:B0-----:R-:W-:Y:S01]  /*07e0*/  IADD3 R6, P0, PT, R23, R4.reuse, RZ ;  /* 0x0000000417067210 */ /* 0x081fe20007f1e0ff */
[----:B------:R-:W2:Y:S01]  /*07f0*/  LDG.E.U16 R209, desc[UR12][R8.64] ;  /* 0x0000000c08d17981 */ /* 0x000ea2000c1e1500 */
[----:B------:R-:W-:Y:S01]  /*0800*/  LEA R12, R0, R199, 0x9 ;  /* 0x000000c7000c7211 */ /* 0x000fe200078e48ff */
[C---:B------:R-:W-:Y:S01]  /*0810*/  IMAD R24, R5.reuse, 0x4a, RZ ;  /* 0x0000004a05187824 */ /* 0x040fe200078e02ff */
[-C--:B------:R-:W-:Y:S01]  /*0820*/  IADD3 R16, P1, PT, R22, R4.reuse, RZ ;  /* 0x0000000416107210 */ /* 0x080fe20007f3e0ff */
[C---:B------:R-:W-:Y:S01]  /*0830*/  IMAD R13, R5.reuse, 0x44, RZ ;  /* 0x00000044050d7824 */ /* 0x040fe200078e02ff */
[----:B------:R-:W-:Y:S01]  /*0840*/  LEA.HI.X.SX32 R7, R20, R3, 0x1, P0 ;  /* 0x0000000314077211 */ /* 0x000fe200000f0eff */
[C---:B------:R-:W-:Y:S01]  /*0850*/  IMAD R20, R5.reuse, 0x46, RZ ;  /* 0x0000004605147824 */ /* 0x040fe200078e02ff */
[----:B------:R0:W2:Y:S01]  /*0860*/  LDG.E.U16 R193, desc[UR12][R10.64] ;  /* 0x0000000c0ac17981 */ /* 0x0000a2000c1e1500 */
[C---:B------:R-:W-:Y:S01]  /*0870*/  IMAD R29, R5.reuse, 0x4e, RZ ;  /* 0x0000004e051d7824 */ /* 0x040fe200078e02ff */
[C---:B------:R-:W-:Y:S01]  /*0880*/  LEA R96, R5.reuse, R5, 0x7 ;  /* 0x0000000505607211 */ /* 0x040fe200078e38ff */
[C---:B------:R-:W-:Y:S01]  /*0890*/  IMAD R25, R5.reuse, 0x4c, RZ ;  /* 0x0000004c05197824 */ /* 0x040fe200078e02ff */
[----:B------:R-:W2:Y:S01]  /*08a0*/  LDG.E.U16 R191, desc[UR12][R14.64] ;  /* 0x0000000c0ebf7981 */ /* 0x000ea2000c1e1500 */
[C---:B------:R-:W-:Y:S01]  /*08b0*/  IMAD R116, R5.reuse, 0x82, RZ ;  /* 0x0000008205747824 */ /* 0x040fe200078e02ff */
[----:B------:R-:W1:Y:S01]  /*08c0*/  LDC R160, c[0x0][0x3b8] ;  /* 0x0000ee00ffa07b82 */ /* 0x000e620000000800 */
[C---:B------:R-:W-:Y:S01]  /*08d0*/  IMAD R57, R5.reuse, 0x84, RZ ;  /* 0x0000008405397824 */ /* 0x040fe200078e02ff */
[----:B------:R-:W2:Y:S01]  /*08e0*/  LDG.E.U16 R157, desc[UR12][R6.64] ;  /* 0x0000000c069d7981 */ /* 0x000ea2000c1e1500 */
[C---:B------:R-:W-:Y:S01]  /*08f0*/  IMAD R242, R5.reuse, 0x86, RZ ;  /* 0x0000008605f27824 */ /* 0x040fe200078e02ff */
[----:B0-----:R-:W-:Y:S01]  /*0900*/  IADD3 R10, P0, PT, R20, R4, RZ ;  /* 0x00000004140a7210 */ /* 0x001fe20007f1e0ff */
[----:B------:R-:W-:-:S03]  /*0910*/  IMAD R100, R5, 0x88, RZ ;  /* 0x0000008805647824 */ /* 0x000fc600078e02ff */
[----:B------:R-:W0:Y:S01]  /*0920*/  LDC R162, c[0x0][0x3b8] ;  /* 0x0000ee00ffa27b82 */ /* 0x000e220000000800 */
[----:B------:R-:W-:-:S07]  /*0930*/  IMAD R68, R5, 0x8a, RZ ;  /* 0x0000008a05447824 */ /* 0x000fce00078e02ff */
        /* <DEDUP_REMOVED lines=21> */
[----:B------:R-:W-:Y:S01]  /*0a90*/  IADD3 R30, P2, PT, R125, R4, RZ ;  /* 0x000000047d1e7210 */ /* 0x000fe20007f5e0ff */
[----:B------:R-:W-:-:S06]  /*0aa0*/  IMAD R119, R5, 0xa8, RZ ;  /* 0x000000a805777824 */ /* 0x000fcc00078e02ff */
        /* <DEDUP_REMOVED lines=21> */
[----:B---3--:R3:W-:Y:S01]  /*0c00*/  STS.U16 [R12+UR4], R17 ;  /* 0x000000110c007988 */ /* 0x0087e20008000404 */
[----:B------:R-:W-:-:S06]  /*0c10*/  IMAD R34, R5, 0x3e, RZ ;  /* 0x0000003e05227824 */ /* 0x000fcc00078e02ff */
[----:B------:R-:W0:Y:S01]  /*0c20*/  LDC R220, c[0x0][0x3b8] ;  /* 0x0000ee00ffdc7b82 */ /* 0x000e220000000800 */
[----:B------:R-:W-:-:S07]  /*0c30*/  IMAD R83, R5, 0xf8, RZ ;  /* 0x000000f805537824 */ /* 0x000fce00078e02ff */
[----:B------:R-:W0:Y:S01]  /*0c40*/  LDC R216, c[0x0][0x3b8] ;  /* 0x0000ee00ffd87b82 */ /* 0x000e220000000800 */
[----:B---3--:R-:W-:Y:S01]  /*0c50*/  LEA.HI.X.SX32 R17, R18, R3, 0x1, P1 ;  /* 0x0000000312117211 */ /* 0x008fe200008f0eff */
[----:B------:R-:W-:Y:S01]  /*0c60*/  IMAD R18, R5, 0x23, RZ ;  /* 0x0000002305127824 */ /* 0x000fe200078e02ff */
[----:B------:R-:W-:Y:S01]  /*0c70*/  IADD3 R8, P1, PT, R13, R4, RZ ;  /* 0x000000040d087210 */ /* 0x000fe20007f3e0ff */
[----:B------:R-:W-:-:S04]  /*0c80*/  IMAD R130, R5, 0xb2, RZ ;  /* 0x000000b205827824 */ /* 0x000fc800078e02ff */
[----:B------:R-:W3:Y:S01]  /*0c90*/  LDC R218, c[0x0][0x3b8] ;  /* 0x0000ee00ffda7b82 */ /* 0x000ee20000000800 */
[-C--:B------:R-:W-:Y:S01]  /*0ca0*/  LEA.HI.X.SX32 R11, R18, R3.reuse, 0x1, P0 ;  /* 0x00000003120b7211 */ /* 0x080fe200000f0eff */
[----:B------:R1:W2:Y:S01]  /*0cb0*/  LDG.E.U16 R189, desc[UR12][R16.64] ;  /* 0x0000000c10bd7981 */ /* 0x0002a2000c1e1500 */
[----:B------:R-:W-:Y:S01]  /*0cc0*/  LEA.HI.X.SX32 R9, R19, R3, 0x1, P1 ;  /* 0x0000000313097211 */ /* 0x000fe200008f0eff */
[----:B------:R-:W-:-:S04]  /*0cd0*/  IMAD R18, R5, 0x25, RZ ;  /* 0x0000002505127824 */ /* 0x000fc800078e02ff */
[----:B------:R-:W0:Y:S01]  /*0ce0*/  LDC R224, c[0x0][0x3b8] ;  /* 0x0000ee00ffe07b82 */ /* 0x000e220000000800 */
[C---:B------:R-:W-:Y:S01]  /*0cf0*/  IMAD R19, R5.reuse, 0x48, RZ ;  /* 0x0000004805137824 */ /* 0x040fe200078e02ff */
[----:B------:R4:W2:Y:S01]  /*0d00*/  LDG.E.U16 R155, desc[UR12][R8.64] ;  /* 0x0000000c089b7981 */ /* 0x0008a2000c1e1500 */
[C---:B------:R-:W-:Y:S01]  /*0d10*/  IMAD R129, R5.reuse, 0xa2, RZ ;  /* 0x000000a205817824 */ /* 0x040fe200078e02ff */
[-C--:B-1----:R-:W-:Y:S01]  /*0d20*/  IADD3 R16, P0, PT, R24, R4.reuse, RZ ;  /* 0x0000000418107210 */ /* 0x082fe20007f1e0ff */
[----:B------:R-:W-:Y:S01]  /*0d30*/  IMAD R140, R5, 0xc2, RZ ;  /* 0x000000c2058c7824 */ /* 0x000fe200078e02ff */
[-C--:B------:R-:W-:Y:S01]  /*0d40*/  IADD3 R14, P1, PT, R19, R4.reuse, RZ ;  /* 0x00000004130e7210 */ /* 0x080fe20007f3e0ff */
[----:B------:R1:W2:Y:S01]  /*0d50*/  LDG.E.U16 R153, desc[UR12][R10.64] ;  /* 0x0000000c0a997981 */ /* 0x0002a2000c1e1500 */
[-C--:B------:R-:W-:Y:S01]  /*0d60*/  LEA.HI.X.SX32 R17, R18, R3.reuse, 0x1, P0 ;  /* 0x0000000312117211 */ /* 0x080fe200000f0eff */
[C---:B------:R-:W-:Y:S01]  /*0d70*/  IMAD R18, R5.reuse, 0x27, RZ ;  /* 0x0000002705127824 */ /* 0x040fe200078e02ff */
[----:B------:R-:W0:Y:S01]  /*0d80*/  LDC R250, c[0x0][0x3b8] ;  /* 0x0000ee00fffa7b82 */ /* 0x000e220000000800 */
[----:B------:R-:W-:Y:S01]  /*0d90*/  IMAD R148, R5, 0xe2, RZ ;  /* 0x000000e205947824 */ /* 0x000fe200078e02ff */
[-C--:B----4-:R-:W-:Y:S01]  /*0da0*/  IADD3 R8, P0, PT, R29, R4.reuse, RZ ;  /* 0x000000041d087210 */ /* 0x090fe20007f1e0ff */
[----:B------:R-:W4:Y:S01]  /*0db0*/  LDG.E.U16 R149, desc[UR12][R16.64] ;  /* 0x0000000c10957981 */ /* 0x000f22000c1e1500 */
[-C--:B------:R-:W-:Y:S01]  /*0dc0*/  LEA.HI.X.SX32 R15, R21, R3.reuse, 0x1, P1 ;  /* 0x00000003150f7211 */ /* 0x080fe200008f0eff */
[----:B------:R-:W-:Y:S01]  /*0dd0*/  IMAD R142, R5, 0xd2, RZ ;  /* 0x000000d2058e7824 */ /* 0x000fe200078e02ff */
[-C--:B------:R-:W-:Y:S01]  /*0de0*/  IADD3 R6, P1, PT, R25, R4.reuse, RZ ;  /* 0x0000000419067210 */ /* 0x080fe20007f3e0ff */
[C---:B------:R-:W-:Y:S01]  /*0df0*/  IMAD R127, R5.reuse, 0xaa, RZ ;  /* 0x000000aa057f7824 */ /* 0x040fe200078e02ff */
[----:B------:R-:W-:Y:S01]  /*0e00*/  LEA.HI.X.SX32 R9, R18, R3, 0x1, P0 ;  /* 0x0000000312097211 */ /* 0x000fe200000f0eff */
[----:B------:R5:W2:Y:S01]  /*0e10*/  LDG.E.U16 R151, desc[UR12][R14.64] ;  /* 0x0000000c0e977981 */ /* 0x000aa2000c1e1500 */
[C---:B------:R-:W-:Y:S01]  /*0e20*/  LEA R18, R5.reuse, R5, 0x6 ;  /* 0x0000000505127211 */ /* 0x040fe200078e30ff */
[C---:B------:R-:W-:Y:S01]  /*0e30*/  IMAD R152, R5.reuse, 0xf2, RZ ;  /* 0x000000f205987824 */ /* 0x040fe200078e02ff */
[-C--:B-1----:R-:W-:Y:S01]  /*0e40*/  IADD3 R10, P0, PT, R116, R4.reuse, RZ ;  /* 0x00000004740a7210 */ /* 0x082fe20007f1e0ff */
[----:B------:R1:W2:Y:S01]  /*0e50*/  LDG.E.U16 R145, desc[UR12][R8.64] ;  /* 0x0000000c08917981 */ /* 0x0002a2000c1e1500 */
[-C--:B------:R-:W-:Y:S01]  /*0e60*/  LEA.HI.X.SX32 R7, R22, R3.reuse, 0x1, P1 ;  /* 0x0000000316077211 */ /* 0x080fe200008f0eff */
[----:B------:R-:W-:Y:S01]  /*0e70*/  IMAD R146, R5, 0xda, RZ ;  /* 0x000000da05927824 */ /* 0x000fe200078e02ff */
[-C--:B------:R-:W-:Y:S01]  /*0e80*/  IADD3 R72, P1, PT, R57, R4.reuse, RZ ;  /* 0x0000000439487210 */ /* 0x080fe20007f3e0ff */
[C---:B------:R-:W-:Y:S01]  /*0e90*/  IMAD R138, R5.reuse, 0xba, RZ ;  /* 0x000000ba058a7824 */ /* 0x040fe200078e02ff */
[-C--:B------:R-:W-:Y:S01]  /*0ea0*/  LEA.HI.X.SX32 R11, R18, R3.reuse, 0x1, P0 ;  /* 0x00000003120b7211 */ /* 0x080fe200000f0eff */
[----:B-----5:R-:W-:Y:S01]  /*0eb0*/  IMAD R14, R5, 0x43, RZ ;  /* 0x00000043050e7824 */ /* 0x020fe200078e02ff */
[-C--:B------:R-:W-:Y:S01]  /*0ec0*/  IADD3 R60, P0, PT, R242, R4.reuse, RZ ;  /* 0x00000004f23c7210 */ /* 0x080fe20007f1e0ff */
[----:B------:R5:W2:Y:S01]  /*0ed0*/  LDG.E.U16 R147, desc[UR12][R6.64] ;  /* 0x0000000c06937981 */ /* 0x000aa2000c1e1500 */
[-C--:B------:R-:W-:Y:S01]  /*0ee0*/  LEA.HI.X.SX32 R73, R23, R3.reuse, 0x1, P1 ;  /* 0x0000000317497211 */ /* 0x080fe200008f0eff */
[C---:B-1----:R-:W-:Y:S01]  /*0ef0*/  IMAD R8, R5.reuse, 0x45, RZ ;  /* 0x0000004505087824 */ /* 0x042fe200078e02ff */
[-C--:B------:R-:W-:Y:S01]  /*0f00*/  LEA.HI.X.SX32 R61, R14, R3.reuse, 0x1, P0 ;  /* 0x000000030e3d7211 */ /* 0x080fe200000f0eff */
[----:B------:R1:W2:Y:S01]  /*0f10*/  LDG.E.U16 R99, desc[UR12][R10.64] ;  /* 0x0000000c0a637981 */ /* 0x0002a2000c1e1500 */
[-C--:B------:R-:W-:Y:S01]  /*0f20*/  IADD3 R14, P0, PT, R68, R4.reuse, RZ ;  /* 0x00000004440e7210 */ /* 0x080fe20007f1e0ff */
[C---:B------:R-:W-:Y:S01]  /*0f30*/  IMAD R18, R5.reuse, 0x47, RZ ;  /* 0x0000004705127824 */ /* 0x040fe200078e02ff */
[----:B------:R-:W0:Y:S01]  /*0f40*/  LDC R249, c[0x0][0x3b8] ;  /* 0x0000ee00fff97b82 */ /* 0x000e220000000800 */
[----:B------:R-:W2:Y:S01]  /*0f50*/  LDG.E.U16 R72, desc[UR12][R72.64] ;  /* 0x0000000c48487981 */ /* 0x000ea2000c1e1500 */
[C---:B------:R-:W-:Y:S01]  /*0f60*/  IMAD R144, R5.reuse, 0xca, RZ ;  /* 0x000000ca05907824 */ /* 0x040fe200078e02ff */
[-C--:B-----5:R-:W-:Y:S01]  /*0f70*/  IADD3 R6, P1, PT, R100, R4.reuse, RZ ;  /* 0x0000000464067210 */ /* 0x0a0fe20007f3e0ff */
[----:B------:R-:W-:Y:S01]  /*0f80*/  IMAD R154, R5, 0xea, RZ ;  /* 0x000000ea059a7824 */ /* 0x000fe200078e02ff */
[-C--:B------:R-:W-:Y:S01]  /*0f90*/  LEA.HI.X.SX32 R15, R8, R3.reuse, 0x1, P0 ;  /* 0x00000003080f7211 */ /* 0x080fe200000f0eff */
[----:B------:R-:W5:Y:S01]  /*0fa0*/  LDG.E.U16 R60, desc[UR12][R60.64] ;  /* 0x0000000c3c3c7981 */ /* 0x000f62000c1e1500 */
[-C--:B------:R-:W-:Y:S01]  /*0fb0*/  LEA.HI.X.SX32 R7, R13, R3.reuse, 0x1, P1 ;  /* 0x000000030d077211 */ /* 0x080fe200008f0eff */
[----:B------:R-:W-:Y:S01]  /*0fc0*/  IMAD R182, R5, 0xa4, RZ ;  /* 0x000000a405b67824 */ /* 0x000fe200078e02ff */
[-C--:B-1----:R-:W-:Y:S01]  /*0fd0*/  IADD3 R10, P1, PT, R92, R4.reuse, RZ ;  /* 0x000000045c0a7210 */ /* 0x082fe20007f3e0ff */
[----:B------:R-:W2:Y:S01]  /*0fe0*/  LDG.E.U16 R27, desc[UR12][R14.64] ;  /* 0x0000000c0e1b7981 */ /* 0x000ea2000c1e1500 */
[-C--:B------:R-:W-:Y:S01]  /*0ff0*/  IADD3 R8, P0, PT, R241, R4.reuse, RZ ;  /* 0x00000004f1087210 */ /* 0x080fe20007f1e0ff */
[C---:B------:R-:W-:Y:S01]  /*1000*/  IMAD R184, R5.reuse, 0xb4, RZ ;  /* 0x000000b405b87824 */ /* 0x040fe200078e02ff */
[-C--:B------:R-:W-:Y:S01]  /*1010*/  LEA.HI.X.SX32 R11, R20, R3.reuse, 0x1, P1 ;  /* 0x00000003140b7211 */ /* 0x080fe200008f0eff */
[----:B------:R1:W2:Y:S01]  /*1020*/  LDG.E.U16 R43, desc[UR12][R6.64] ;  /* 0x0000000c062b7981 */ /* 0x0002a2000c1e1500 */
[-C--:B------:R-:W-:Y:S01]  /*1030*/  IADD3 R16, P1, PT, R88, R4.reuse, RZ ;  /* 0x0000000458107210 */ /* 0x080fe20007f3e0ff */
[C---:B------:R-:W-:Y:S01]  /*1040*/  IMAD R190, R5.reuse, 0xc4, RZ ;  /* 0x000000c405be7824 */ /* 0x040fe200078e02ff */
[----:B------:R-:W-:Y:S01]  /*1050*/  LEA.HI.X.SX32 R9, R18, R3, 0x1, P0 ;  /* 0x0000000312097211 */ /* 0x000fe200000f0eff */
[C---:B------:R-:W-:Y:S01]  /*1060*/  IMAD R188, R5.reuse, 0xd4, RZ ;  /* 0x000000d405bc7824 */ /* 0x040fe200078e02ff */
[----:B------:R-:W-:Y:S01]  /*1070*/  IADD3 R18, P0, PT, R58, R4, RZ ;  /* 0x000000043a127210 */ /* 0x000fe20007f1e0ff */
[----:B------:R1:W2:Y:S01]  /*1080*/  LDG.E.U16 R11, desc[UR12][R10.64] ;  /* 0x0000000c0a0b7981 */ /* 0x0002a2000c1e1500 */
[C---:B------:R-:W-:Y:S01]  /*1090*/  IMAD R196, R5.reuse, 0xe4, RZ ;  /* 0x000000e405c47824 */ /* 0x040fe200078e02ff */
[----:B------:R-:W0:Y:S01]  /*10a0*/  LDC R251, c[0x0][0x3b8] ;  /* 0x0000ee00fffb7b82 */ /* 0x000e220000000800 */
[----:B------:R-:W-:-:S07]  /*10b0*/  IMAD R48, R5, 0x7a, RZ ;  /* 0x0000007a05307824 */ /* 0x000fce00078e02ff */
[----:B------:R-:W0:Y:S01]  /*10c0*/  LDC R247, c[0x0][0x3b8] ;  /* 0x0000ee00fff77b82 */ /* 0x000e220000000800 */
[----:B-1----:R-:W-:Y:S01]  /*10d0*/  IMAD R6, R5, 0x49, RZ ;  /* 0x0000004905067824 */ /* 0x002fe200078e02ff */
[-C--:B------:R-:W-:Y:S01]  /*10e0*/  LEA.HI.X.SX32 R17, R19, R3.reuse, 0x1, P1 ;  /* 0x0000000313117211 */ /* 0x080fe200008f0eff */
[C---:B------:R-:W-:Y:S01]  /*10f0*/  IMAD R7, R5.reuse, 0x9a, RZ ;  /* 0x0000009a05077824 */ /* 0x040fe200078e02ff */
[----:B------:R-:W2:Y:S01]  /*1100*/  LDG.E.U16 R9, desc[UR12][R8.64] ;  /* 0x0000000c08097981 */ /* 0x000ea2000c1e1500 */
[C---:B------:R-:W-:Y:S01]  /*1110*/  IMAD R198, R5.reuse, 0xf4, RZ ;  /* 0x000000f405c67824 */ /* 0x040fe200078e02ff */
[-C--:B------:R-:W-:Y:S01]  /*1120*/  LEA.HI.X.SX32 R19, R6, R3.reuse, 0x1, P0 ;  /* 0x0000000306137211 */ /* 0x080fe200000f0eff */
[----:B------:R-:W-:Y:S01]  /*1130*/  IMAD R6, R5, 0x4b, RZ ;  /* 0x0000004b05067824 */ /* 0x000fe200078e02ff */
[-C--:B------:R-:W-:Y:S01]  /*1140*/  IADD3 R20, P0, PT, R243, R4.reuse, RZ ;  /* 0x00000004f3147210 */ /* 0x080fe20007f1e0ff */
[----:B------:R1:W2:Y:S01]  /*1150*/  LDG.E.U16 R135, desc[UR12][R16.64] ;  /* 0x0000000c10877981 */ /* 0x0002a2000c1e1500 */
[-C--:B------:R-:W-:Y:S01]  /*1160*/  IADD3 R14, P1, PT, R56, R4.reuse, RZ ;  /* 0x00000004380e7210 */ /* 0x080fe20007f3e0ff */
[C---:B------:R-:W-:Y:S01]  /*1170*/  IMAD R150, R5.reuse, 0xfa, RZ ;  /* 0x000000fa05967824 */ /* 0x040fe200078e02ff */
[-C--:B------:R-:W-:Y:S01]  /*1180*/  LEA.HI.X.SX32 R21, R6, R3.reuse, 0x1, P0 ;  /* 0x0000000306157211 */ /* 0x080fe200000f0eff */
[C---:B------:R-:W-:Y:S01]  /*1190*/  IMAD R6, R5.reuse, 0x4d, RZ ;  /* 0x0000004d05067824 */ /* 0x040fe200078e02ff */
[-C--:B------:R-:W-:Y:S01]  /*11a0*/  LEA.HI.X.SX32 R15, R24, R3.reuse, 0x1, P1 ;  /* 0x00000003180f7211 */ /* 0x080fe200008f0eff */
[C---:B------:R-:W-:Y:S01]  /*11b0*/  IMAD R10, R5.reuse, 0xa, RZ ;  /* 0x0000000a050a7824 */ /* 0x040fe200078e02ff */
[-C--:B------:R-:W-:Y:S01]  /*11c0*/  IADD3 R22, P1, PT, R132, R4.reuse, RZ ;  /* 0x0000000484167210 */ /* 0x080fe20007f3e0ff */
[----:B------:R-:W-:Y:S01]  /*11d0*/  IMAD R13, R5, 0x14, RZ ;  /* 0x00000014050d7824 */ /* 0x000fe200078e02ff */
[----:B------:R3:W2:Y:S01]  /*11e0*/  LDG.E.U16 R59, desc[UR12][R20.64] ;  /* 0x0000000c143b7981 */ /* 0x0006a2000c1e1500 */
[-C--:B-1----:R-:W-:Y:S01]  /*11f0*/  IADD3 R16, P0, PT, R7, R4.reuse, RZ ;  /* 0x0000000407107210 */ /* 0x082fe20007f1e0ff */
[----:B------:R-:W-:Y:S01]  /*1200*/  IMAD R50, R5, 0x7d, RZ ;  /* 0x0000007d05327824 */ /* 0x000fe200078e02ff */
[-C--:B------:R-:W-:Y:S01]  /*1210*/  LEA.HI.X.SX32 R23, R25, R3.reuse, 0x1, P1 ;  /* 0x0000000319177211 */ /* 0x080fe200008f0eff */
[----:B------:R1:W2:Y:S01]  /*1220*/  LDG.E.U16 R71, desc[UR12][R14.64] ;  /* 0x0000000c0e477981 */ /* 0x0002a2000c1e1500 */
[-C--:B------:R-:W-:Y:S01]  /*1230*/  LEA.HI.X.SX32 R17, R6, R3.reuse, 0x1, P0 ;  /* 0x0000000306117211 */ /* 0x080fe200000f0eff */
[C---:B------:R-:W-:Y:S01]  /*1240*/  IMAD R6, R5.reuse, 0x4f, RZ ;  /* 0x0000004f05067824 */ /* 0x040fe200078e02ff */
[-C--:B------:R-:W-:Y:S01]  /*1250*/  IADD3 R24, P0, PT, R126, R4.reuse, RZ ;  /* 0x000000047e187210 */ /* 0x080fe20007f1e0ff */
[----:B------:R-:W2:Y:S01]  /*1260*/  LDG.E.U16 R98, desc[UR12][R18.64] ;  /* 0x0000000c12627981 */ /* 0x000ea2000c1e1500 */
[-C--:B------:R-:W-:Y:S01]  /*1270*/  IADD3 R28, P1, PT, R244, R4.reuse, RZ ;  /* 0x00000004f41c7210 */ /* 0x080fe20007f3e0ff */
[----:B------:R-:W-:Y:S01]  /*1280*/  IMAD R236, R5, 0x76, RZ ;  /* 0x0000007605ec7824 */ /* 0x000fe200078e02ff */
[-C--:B------:R-:W-:Y:S01]  /*1290*/  LEA.HI.X.SX32 R25, R29, R3.reuse, 0x1, P0 ;  /* 0x000000031d197211 */ /* 0x080fe200000f0eff */
[----:B------:R1:W2:Y:S01]  /*12a0*/  LDG.E.U16 R26, desc[UR12][R16.64] ;  /* 0x0000000c101a7981 */ /* 0x0002a2000c1e1500 */
[----:B------:R-:W-:Y:S01]  /*12b0*/  LEA.HI.X.SX32 R29, R6, R3, 0x1, P1 ;  /* 0x00000003061d7211 */ /* 0x000fe200008f0eff */
[C---:B---3--:R-:W-:Y:S01]  /*12c0*/  IMAD R20, R5.reuse, 0x28, RZ ;  /* 0x0000002805147824 */ /* 0x048fe200078e02ff */
[C---:B------:R-:W-:Y:S01]  /*12d0*/  LEA R8, R5.reuse, R5, 0x2 ;  /* 0x0000000505087211 */ /* 0x040fe200078e10ff */
[C---:B------:R-:W-:Y:S01]  /*12e0*/  IMAD R21, R5.reuse, 0x50, RZ ;  /* 0x0000005005157824 */ /* 0x040fe200078e02ff */
[-C--:B-1----:R-:W-:Y:S01]  /*12f0*/  IADD3 R14, P0, PT, R10, R4.reuse, RZ ;  /* 0x000000040a0e7210 */ /* 0x082fe20007f1e0ff */
[----:B------:R1:W3:Y:S01]  /*1300*/  LDG.E.U16 R42, desc[UR12][R22.64] ;  /* 0x0000000c162a7981 */ /* 0x0002e2000c1e1500 */
[C---:B------:R-:W-:Y:S01]  /*1310*/  IMAD R233, R5.reuse, 0x66, RZ ;  /* 0x0000006605e97824 */ /* 0x040fe200078e02ff */
[----:B------:R-:W-:Y:S01]  /*1320*/  UMOV UR16, 0x1 ;  /* 0x0000000100107882 */ /* 0x000fe20000000000 */
[----:B------:R-:W-:Y:S01]  /*1330*/  IMAD R240, R5, 0xa6, RZ ;  /* 0x000000a605f07824 */ /* 0x000fe200078e02ff */
[-C--:B------:R-:W-:Y:S01]  /*1340*/  IADD3 R16, P1, PT, R13, R4.reuse, RZ ;  /* 0x000000040d107210 */ /* 0x080fe20007f3e0ff */
[----:B------:R0:W2:Y:S01]  /*1350*/  LDG.E.U16 R6, desc[UR12][R24.64] ;  /* 0x0000000c18067981 */ /* 0x0000a2000c1e1500 */
[-C--:B------:R-:W-:Y:S01]  /*1360*/  LEA.HI.X.SX32 R15, R8, R3.reuse, 0x1, P0 ;  /* 0x00000003080f7211 */ /* 0x080fe200000f0eff */
[C---:B------:R-:W-:Y:S01]  /*1370*/  IMAD R239, R5.reuse, 0xb6, RZ ;  /* 0x000000b605ef7824 */ /* 0x040fe200078e02ff */
[-C--:B------:R-:W-:Y:S01]  /*1380*/  LEA.HI.X.SX32 R17, R10, R3.reuse, 0x1, P1 ;  /* 0x000000030a117211 */ /* 0x080fe200008f0eff */
[----:B------:R-:W2:Y:S01]  /*1390*/  LDG.E.U16 R8, desc[UR12][R28.64] ;  /* 0x0000000c1c087981 */ /* 0x000ea2000c1e1500 */
[-C--:B------:R-:W-:Y:S01]  /*13a0*/  IADD3 R18, P0, PT, R20, R4.reuse, RZ ;  /* 0x0000000414127210 */ /* 0x080fe20007f1e0ff */
[----:B------:R-:W-:Y:S01]  /*13b0*/  IMAD R238, R5, 0xc6, RZ ;  /* 0x000000c605ee7824 */ /* 0x000fe200078e02ff */
[-C--:B-1----:R-:W-:Y:S01]  /*13c0*/  IADD3 R22, P1, PT, R21, R4.reuse, RZ ;  /* 0x0000000415167210 */ /* 0x082fe20007f3e0ff */
[----:B------:R1:W2:Y:S01]  /*13d0*/  LDG.E.U16 R215, desc[UR12][R14.64] ;  /* 0x0000000c0ed77981 */ /* 0x0002a2000c1e1500 */
[C---:B------:R-:W-:Y:S01]  /*13e0*/  IMAD R237, R5.reuse, 0xd6, RZ ;  /* 0x000000d605ed7824 */ /* 0x040fe200078e02ff */
[----:B------:R-:W-:Y:S01]  /*13f0*/  IADD3 R252, PT, PT, R252, 0x80, RZ ;  /* 0x00000080fcfc7810 */ /* 0x000fe20007ffe0ff */
[----:B0-----:R-:W-:Y:S01]  /*1400*/  IMAD R25, R5, 0x2a, RZ ;  /* 0x0000002a05197824 */ /* 0x001fe200078e02ff */
[-C--:B------:R-:W-:Y:S01]  /*1410*/  LEA.HI.X.SX32 R19, R13, R3.reuse, 0x1, P0 ;  /* 0x000000030d137211 */ /* 0x080fe200000f0eff */
[----:B------:R-:W-:Y:S01]  /*1420*/  IMAD R10, R5, 0x15, RZ ;  /* 0x00000015050a7824 */ /* 0x000fe200078e02ff */
[-C--:B------:R-:W-:Y:S01]  /*1430*/  LEA.HI.X.SX32 R23, R20, R3.reuse, 0x1, P1 ;  /* 0x0000000314177211 */ /* 0x080fe200008f0eff */
[----:B------:R-:W2:Y:S01]  /*1440*/  LDG.E.U16 R207, desc[UR12][R16.64] ;  /* 0x0000000c10cf7981 */ /* 0x000ea2000c1e1500 */
[-C--:B------:R-:W-:Y:S01]  /*1450*/  IADD3 R20, P0, PT, R25, R4.reuse, RZ ;  /* 0x0000000419147210 */ /* 0x080fe20007f1e0ff */
[C---:B------:R-:W-:Y:S01]  /*1460*/  IMAD R52, R5.reuse, 0x63, RZ ;  /* 0x0000006305347824 */ /* 0x040fe200078e02ff */
[----:B------:R-:W0:Y:S01]  /*1470*/  LDCU UR14, c[0x0][0x3d0] ;  /* 0x00007a00ff0e77ac */ /* 0x000e220008000800 */
[----:B-1----:R-:W-:Y:S01]  /*1480*/  IMAD R15, R5, 0x54, RZ ;  /* 0x00000054050f7824 */ /* 0x002fe200078e02ff */
[-C--:B------:R-:W-:Y:S01]  /*1490*/  LEA.HI.X.SX32 R31, R21, R3.reuse, 0x1, P2 ;  /* 0x00000003151f7211 */ /* 0x080fe200010f0eff */
[----:B------:R-:W-:Y:S01]  /*14a0*/  IMAD R13, R5, 0x16, RZ ;  /* 0x00000016050d7824 */ /* 0x000fe200078e02ff */
[-C--:B------:R-:W-:Y:S01]  /*14b0*/  LEA.HI.X.SX32 R21, R10, R3.reuse, 0x1, P0 ;  /* 0x000000030a157211 */ /* 0x080fe200000f0eff */
[----:B------:R1:W2:Y:S01]  /*14c0*/  LDG.E.U16 R187, desc[UR12][R18.64] ;  /* 0x0000000c12bb7981 */ /* 0x0002a2000c1e1500 */
[----:B------:R-:W-:Y:S01]  /*14d0*/  IADD3 R24, P0, PT, R15, R4, RZ ;  /* 0x000000040f187210 */ /* 0x000fe20007f1e0ff */
[----:B------:R-:W-:Y:S01]  /*14e0*/  IMAD R10, R5, 0xb, RZ ;  /* 0x0000000b050a7824 */ /* 0x000fe200078e02ff */
[----:B------:R-:W0:Y:S01]  /*14f0*/  LDCU UR17, c[0x0][0x3d8] ;  /* 0x00007b00ff1177ac */ /* 0x000e220008000800 */
[----:B------:R1:W2:Y:S01]  /*1500*/  LDG.E.U16 R143, desc[UR12][R22.64] ;  /* 0x0000000c168f7981 */ /* 0x0002a2000c1e1500 */
[----:B------:R-:W-:-:S02]  /*1510*/  LEA.HI.X.SX32 R25, R25, R3, 0x1, P0 ;  /* 0x0000000319197211 */ /* 0x000fc400000f0eff */
[-C--:B------:R-:W-:Y:S01]  /*1520*/  IADD3 R14, P0, PT, R13, R4.reuse, RZ ;  /* 0x000000040d0e7210 */ /* 0x080fe20007f1e0ff */
[----:B------:R0:W2:Y:S01]  /*1530*/  LDG.E.U16 R183, desc[UR12][R20.64] ;  /* 0x0000000c14b77981 */ /* 0x0000a2000c1e1500 */
[----:B------:R-:W-:Y:S01]  /*1540*/  IMAD R235, R5, 0xe6, RZ ;  /* 0x000000e605eb7824 */ /* 0x000fe200078e02ff */
[-C--:B-1----:R-:W-:Y:S01]  /*1550*/  IADD3 R18, P1, PT, R119, R4.reuse, RZ ;  /* 0x0000000477127210 */ /* 0x082fe20007f3e0ff */
[----:B------:R-:W-:Y:S01]  /*1560*/  IMAD R29, R5, 0x2e, RZ ;  /* 0x0000002e051d7824 */ /* 0x000fe200078e02ff */
[-C--:B------:R-:W-:Y:S01]  /*1570*/  IADD3 R28, P2, PT, R113, R4.reuse, RZ ;  /* 0x00000004711c7210 */ /* 0x080fe20007f5e0ff */
[----:B------:R-:W2:Y:S01]  /*1580*/  LDG.E.U16 R139, desc[UR12][R24.64] ;  /* 0x0000000c188b7981 */ /* 0x000ea2000c1e1500 */
[----:B------:R-:W-:Y:S01]  /*1590*/  IMAD R23, R5, 0x2c, RZ ;  /* 0x0000002c05177824 */ /* 0x000fe200078e02ff */
[-C--:B------:R-:W-:Y:S01]  /*15a0*/  LEA.HI.X.SX32 R19, R15, R3.reuse, 0x1, P1 ;  /* 0x000000030f137211 */ /* 0x080fe200008f0eff */
[C---:B------:R-:W-:Y:S01]  /*15b0*/  IMAD R180, R5.reuse, 0xac, RZ ;  /* 0x000000ac05b47824 */ /* 0x040fe200078e02ff */
[----:B------:R-:W2:Y:S01]  /*15c0*/  LDG.E.U16 R118, desc[UR12][R30.64] ;  /* 0x0000000c1e767981 */ /* 0x000ea2000c1e1500 */
[----:B0-----:R-:W-:Y:S01]  /*15d0*/  IMAD R21, R5, 0x58, RZ ;  /* 0x0000005805157824 */ /* 0x001fe200078e02ff */
[-C--:B------:R-:W-:Y:S01]  /*15e0*/  IADD3 R16, P1, PT, R23, R4.reuse, RZ ;  /* 0x0000000417107210 */ /* 0x080fe20007f3e0ff */
[----:B------:R-:W-:Y:S01]  /*15f0*/  IMAD R234, R5, 0xf6, RZ ;  /* 0x000000f605ea7824 */ /* 0x000fe200078e02ff */
[-C--:B------:R-:W-:Y:S01]  /*1600*/  LEA.HI.X.SX32 R15, R10, R3.reuse, 0x1, P0 ;  /* 0x000000030a0f7211 */ /* 0x080fe200000f0eff */
[----:B------:R0:W2:Y:S01]  /*1610*/  LDG.E.U16 R41, desc[UR12][R18.64] ;  /* 0x0000000c12297981 */ /* 0x0000a2000c1e1500 */
[-C--:B------:R-:W-:Y:S01]  /*1620*/  IADD3 R46, P0, PT, R21, R4.reuse, RZ ;  /* 0x00000004152e7210 */ /* 0x080fe20007f1e0ff */
[----:B------:R-:W-:Y:S01]  /*1630*/  IMAD R10, R5, 0x17, RZ ;  /* 0x00000017050a7824 */ /* 0x000fe200078e02ff */
[-C--:B------:R-:W-:Y:S01]  /*1640*/  LEA.HI.X.SX32 R17, R13, R3.reuse, 0x1, P1 ;  /* 0x000000030d117211 */ /* 0x080fe200008f0eff */
[----:B------:R-:W-:Y:S01]  /*1650*/  IMAD R13, R5, 0x6, RZ ;  /* 0x00000006050d7824 */ /* 0x000fe200078e02ff */
[-C--:B------:R-:W-:Y:S01]  /*1660*/  IADD3 R22, P1, PT, R114, R4.reuse, RZ ;  /* 0x0000000472167210 */ /* 0x080fe20007f3e0ff */
[----:B------:R-:W2:Y:S01]  /*1670*/  LDG.E.U16 R205, desc[UR12][R14.64] ;  /* 0x0000000c0ecd7981 */ /* 0x000ea2000c1e1500 */
[-C--:B------:R-:W-:Y:S01]  /*1680*/  LEA.HI.X.SX32 R47, R23, R3.reuse, 0x1, P0 ;  /* 0x00000003172f7211 */ /* 0x080fe200000f0eff */
[----:B------:R-:W-:Y:S01]  /*1690*/  IMAD R87, R84, 0x108, RZ ;  /* 0x0000010854577824 */ /* 0x000fe200078e02ff */
[-C--:B------:R-:W-:Y:S01]  /*16a0*/  IADD3 R20, P0, PT, R29, R4.reuse, RZ ;  /* 0x000000041d147210 */ /* 0x080fe20007f1e0ff */
[----:B------:R1:W2:Y:S01]  /*16b0*/  LDG.E.U16 R181, desc[UR12][R16.64] ;  /* 0x0000000c10b57981 */ /* 0x0002a2000c1e1500 */
[-C--:B------:R-:W-:Y:S01]  /*16c0*/  LEA.HI.X.SX32 R23, R21, R3.reuse, 0x1, P1 ;  /* 0x0000000315177211 */ /* 0x080fe200008f0eff */
[C---:B0-----:R-:W-:Y:S01]  /*16d0*/  IMAD R18, R5.reuse, 0x5c, RZ ;  /* 0x0000005c05127824 */ /* 0x041fe200078e02ff */
[----:B------:R-:W-:Y:S01]  /*16e0*/  LEA.HI.X.SX32 R21, R10, R3, 0x1, P0 ;  /* 0x000000030a157211 */ /* 0x000fe200000f0eff */
[C---:B------:R-:W-:Y:S01]  /*16f0*/  IMAD R25, R5.reuse, 0x30, RZ ;  /* 0x0000003005197824 */ /* 0x040fe200078e02ff */
[C---:B------:R-:W-:Y:S01]  /*1700*/  LEA R10, R5.reuse, R5, 0x1 ;  /* 0x00000005050a7211 */ /* 0x040fe200078e08ff */
[----:B------:R0:W2:Y:S01]  /*1710*/  LDG.E.U16 R115, desc[UR12][R22.64] ;  /* 0x0000000c16737981 */ /* 0x0000a2000c1e1500 */
[C---:B------:R-:W-:Y:S01]  /*1720*/  IMAD R106, R5.reuse, 0x83, RZ ;  /* 0x00000083056a7824 */ /* 0x040fe200078e02ff */
[C---:B------:R-:W-:Y:S01]  /*1730*/  SHF.L.U32 R120, R5.reuse, 0x7, RZ ;  /* 0x0000000705787819 */ /* 0x040fe200000006ff */
[----:B------:R-:W-:Y:S01]  /*1740*/  IMAD R94, R5, 0x89, RZ ;  /* 0x00000089055e7824 */ /* 0x000fe200078e02ff */
[-C--:B-1----:R-:W-:Y:S01]  /*1750*/  IADD3 R16, P0, PT, R13, R4.reuse, RZ ;  /* 0x000000040d107210 */ /* 0x082fe20007f1e0ff */
[----:B------:R1:W2:Y:S01]  /*1760*/  LDG.E.U16 R179, desc[UR12][R20.64] ;  /* 0x0000000c14b37981 */ /* 0x0002a2000c1e1500 */
[-C--:B------:R-:W-:Y:S01]  /*1770*/  IADD3 R14, P1, PT, R18, R4.reuse, RZ ;  /* 0x00000004120e7210 */ /* 0x080fe20007f3e0ff */
[----:B------:R-:W2:Y:S01]  /*1780*/  LDCU.64 UR6, c[0x0][0x3b0] ;  /* 0x00007600ff0677ac */ /* 0x000ea20008000a00 */
[-C--:B------:R-:W-:Y:S01]  /*1790*/  LEA.HI.X.SX32 R17, R10, R3.reuse, 0x1, P0 ;  /* 0x000000030a117211 */ /* 0x080fe200000f0eff */
[----:B------:R-:W-:Y:S01]  /*17a0*/  IMAD R10, R5, 0xc, RZ ;  /* 0x0000000c050a7824 */ /* 0x000fe200078e02ff */
[-C--:B------:R-:W-:Y:S01]  /*17b0*/  LEA.HI.X.SX32 R15, R29, R3.reuse, 0x1, P1 ;  /* 0x000000031d0f7211 */ /* 0x080fe200008f0eff */
[C---:B0-----:R-:W-:Y:S01]  /*17c0*/  IMAD R23, R5.reuse, 0x18, RZ ;  /* 0x0000001805177824 */ /* 0x041fe200078e02ff */
[----:B------:R-:W-:Y:S01]  /*17d0*/  LEA.HI.X.SX32 R29, R18, R3, 0x1, P2 ;  /* 0x00000003121d7211 */ /* 0x000fe200010f0eff */
[----:B------:R-:W-:Y:S01]  /*17e0*/  IMAD R30, R5, 0x60, RZ ;  /* 0x00000060051e7824 */ /* 0x000fe200078e02ff */
[-C--:B------:R-:W-:Y:S01]  /*17f0*/  IADD3 R18, P0, PT, R10, R4.reuse, RZ ;  /* 0x000000040a127210 */ /* 0x080fe20007f1e0ff */
[----:B------:R-:W2:Y:S01]  /*1800*/  LDG.E.U16 R219, desc[UR12][R16.64] ;  /* 0x0000000c10db7981 */ /* 0x000ea2000c1e1500 */
[----:B-1----:R-:W-:-:S02]  /*1810*/  IADD3 R20, P1, PT, R23, R4, RZ ;  /* 0x0000000417147210 */ /* 0x002fc40007f3e0ff */
[-C--:B------:R-:W-:Y:S01]  /*1820*/  LEA.HI.X.SX32 R19, R13, R3.reuse, 0x1, P0 ;  /* 0x000000030d137211 */ /* 0x080fe200000f0eff */
[----:B------:R0:W2:Y:S01]  /*1830*/  LDG.E.U16 R40, desc[UR12][R28.64] ;  /* 0x0000000c1c287981 */ /* 0x0000a2000c1e1500 */
[-C--:B------:R-:W-:Y:S02]  /*1840*/  IADD3 R22, P0, PT, R25, R4.reuse, RZ ;  /* 0x0000000419167210 */ /* 0x080fe40007f1e0ff */
[-C--:B------:R-:W-:Y:S01]  /*1850*/  LEA.HI.X.SX32 R21, R10, R3.reuse, 0x1, P1 ;  /* 0x000000030a157211 */ /* 0x080fe200008f0eff */
[----:B------:R1:W2:Y:S01]  /*1860*/  LDG.E.U16 R15, desc[UR12][R14.64] ;  /* 0x0000000c0e0f7981 */ /* 0x0002a2000c1e1500 */
[----:B------:R-:W-:Y:S02]  /*1870*/  LEA.HI.X.SX32 R23, R23, R3, 0x1, P0 ;  /* 0x0000000317177211 */ /* 0x000fe400000f0eff */
[-C--:B------:R-:W-:Y:S01]  /*1880*/  IADD3 R24, P2, PT, R30, R4.reuse, RZ ;  /* 0x000000041e187210 */ /* 0x080fe20007f5e0ff */
[----:B------:R1:W2:Y:S01]  /*1890*/  LDG.E.U16 R213, desc[UR12][R18.64] ;  /* 0x0000000c12d57981 */ /* 0x0002a2000c1e1500 */
[C---:B0-----:R-:W-:Y:S01]  /*18a0*/  IMAD R28, R5.reuse, 0x32, RZ ;  /* 0x00000032051c7824 */ /* 0x041fe200078e02ff */
[----:B------:R-:W-:Y:S01]  /*18b0*/  IADD3 R16, P1, PT, R110, R4, RZ ;  /* 0x000000046e107210 */ /* 0x000fe20007f3e0ff */
[C---:B------:R-:W-:Y:S01]  /*18c0*/  IMAD R29, R5.reuse, 0x64, RZ ;  /* 0x00000064051d7824 */ /* 0x040fe200078e02ff */
[----:B------:R-:W2:Y:S01]  /*18d0*/  LDG.E.U16 R203, desc[UR12][R20.64] ;  /* 0x0000000c14cb7981 */ /* 0x000ea2000c1e1500 */
[----:B-1----:R-:W-:-:S02]  /*18e0*/  IMAD R14, R5, 0x19, RZ ;  /* 0x00000019050e7824 */ /* 0x002fc400078e02ff */
[----:B------:R-:W-:Y:S01]  /*18f0*/  IMAD R13, R5, 0x1a, RZ ;  /* 0x0000001a050d7824 */ /* 0x000fe200078e02ff */
[----:B------:R0:W2:Y:S01]  /*1900*/  LDG.E.U16 R175, desc[UR12][R22.64] ;  /* 0x0000000c16af7981 */ /* 0x0000a2000c1e1500 */
[-C--:B------:R-:W-:Y:S02]  /*1910*/  IADD3 R18, P0, PT, R28, R4.reuse, RZ ;  /* 0x000000041c127210 */ /* 0x080fe40007f1e0ff */
[-C--:B------:R-:W-:Y:S01]  /*1920*/  LEA.HI.X.SX32 R25, R25, R3.reuse, 0x1, P2 ;  /* 0x0000000319197211 */ /* 0x080fe200010f0eff */
[C---:B------:R-:W-:Y:S01]  /*1930*/  IMAD R31, R5.reuse, 0x6c, RZ ;  /* 0x0000006c051f7824 */ /* 0x040fe200078e02ff */
[-C--:B------:R-:W-:Y:S01]  /*1940*/  LEA.HI.X.SX32 R17, R30, R3.reuse, 0x1, P1 ;  /* 0x000000031e117211 */ /* 0x080fe200008f0eff */
[----:B------:R-:W2:Y:S01]  /*1950*/  LDG.E.U16 R46, desc[UR12][R46.64] ;  /* 0x0000000c2e2e7981 */ /* 0x000ea2000c1e1500 */
[----:B------:R-:W-:Y:S01]  /*1960*/  LEA.HI.X.SX32 R19, R14, R3, 0x1, P0 ;  /* 0x000000030e137211 */ /* 0x000fe200000f0eff */
[----:B------:R-:W-:Y:S01]  /*1970*/  IMAD R14, R5, 0x34, RZ ;  /* 0x00000034050e7824 */ /* 0x000fe200078e02ff */
[-C--:B------:R-:W-:Y:S01]  /*1980*/  IADD3 R74, P1, PT, R29, R4.reuse, RZ ;  /* 0x000000041d4a7210 */ /* 0x080fe20007f3e0ff */
[----:B------:R1:W2:Y:S01]  /*1990*/  LDG.E.U16 R112, desc[UR12][R24.64] ;  /* 0x0000000c18707981 */ /* 0x0002a2000c1e1500 */
[----:B------:R-:W-:Y:S01]  /*19a0*/  IMAD R10, R5, 0xd, RZ ;  /* 0x0000000d050a7824 */ /* 0x000fe200078e02ff */
[----:B0-----:R-:W-:-:S02]  /*19b0*/  IADD3 R22, P2, PT, R109, R4, RZ ;  /* 0x000000046d167210 */ /* 0x001fc40007f5e0ff */
[----:B------:R0:W2:Y:S01]  /*19c0*/  LDG.E.U16 R111, desc[UR12][R16.64] ;  /* 0x0000000c106f7981 */ /* 0x0000a2000c1e1500 */
[-C--:B------:R-:W-:Y:S02]  /*19d0*/  LEA.HI.X.SX32 R75, R28, R3.reuse, 0x1, P1 ;  /* 0x000000031c4b7211 */ /* 0x080fe400008f0eff */
[-C--:B------:R-:W-:Y:S01]  /*19e0*/  IADD3 R20, P1, PT, R14, R4.reuse, RZ ;  /* 0x000000040e147210 */ /* 0x080fe20007f3e0ff */
[----:B------:R0:W2:Y:S01]  /*19f0*/  LDG.E.U16 R173, desc[UR12][R18.64] ;  /* 0x0000000c12ad7981 */ /* 0x0000a2000c1e1500 */
[----:B-1----:R-:W-:Y:S01]  /*1a00*/  IMAD R25, R5, 0x68, RZ ;  /* 0x0000006805197824 */ /* 0x002fe200078e02ff */
[----:B0-----:R-:W-:Y:S02]  /*1a10*/  IADD3 R16, P0, PT, R13, R4, RZ ;  /* 0x000000040d107210 */ /* 0x001fe40007f1e0ff */
[----:B------:R-:W2:Y:S01]  /*1a20*/  LDG.E.U16 R74, desc[UR12][R74.64] ;  /* 0x0000000c4a4a7981 */ /* 0x000ea2000c1e1500 */
[-C--:B------:R-:W-:Y:S02]  /*1a30*/  LEA.HI.X.SX32 R23, R29, R3.reuse, 0x1, P2 ;  /* 0x000000031d177211 */ /* 0x080fe400010f0eff */
[----:B------:R-:W-:-:S02]  /*1a40*/  LEA.HI.X.SX32 R17, R10, R3, 0x1, P0 ;  /* 0x000000030a117211 */ /* 0x000fc400000f0eff */
[-C--:B------:R-:W-:Y:S01]  /*1a50*/  LEA.HI.X.SX32 R21, R13, R3.reuse, 0x1, P1 ;  /* 0x000000030d157211 */ /* 0x080fe200008f0eff */
[----:B------:R-:W-:Y:S01]  /*1a60*/  IMAD R13, R5, 0x36, RZ ;  /* 0x00000036050d7824 */ /* 0x000fe200078e02ff */
[-C--:B------:R-:W-:Y:S01]  /*1a70*/  IADD3 R18, P0, PT, R25, R4.reuse, RZ ;  /* 0x0000000419127210 */ /* 0x080fe20007f1e0ff */
[----:B------:R0:W2:Y:S01]  /*1a80*/  LDG.E.U16 R39, desc[UR12][R22.64] ;  /* 0x0000000c16277981 */ /* 0x0000a2000c1e1500 */
[-C--:B------:R-:W-:Y:S02]  /*1a90*/  IADD3 R28, P2, PT, R124, R4.reuse, RZ ;  /* 0x000000047c1c7210 */ /* 0x080fe40007f5e0ff */
[----:B------:R-:W-:Y:S01]  /*1aa0*/  IADD3 R24, P1, PT, R31, R4, RZ ;  /* 0x000000041f187210 */ /* 0x000fe20007f3e0ff */
[----:B------:R-:W-:Y:S01]  /*1ab0*/  IMAD R10, R5, 0x1b, RZ ;  /* 0x0000001b050a7824 */ /* 0x000fe200078e02ff */
[-C--:B------:R-:W-:Y:S01]  /*1ac0*/  LEA.HI.X.SX32 R19, R14, R3.reuse, 0x1, P0 ;  /* 0x000000030e137211 */ /* 0x080fe200000f0eff */
[----:B------:R1:W2:Y:S01]  /*1ad0*/  LDG.E.U16 R171, desc[UR12][R20.64] ;  /* 0x0000000c14ab7981 */ /* 0x0002a2000c1e1500 */
[----:B------:R-:W-:-:S02]  /*1ae0*/  LEA.HI.X.SX32 R29, R25, R3, 0x1, P2 ;  /* 0x00000003191d7211 */ /* 0x000fc400010f0eff */
[CC--:B------:R-:W-:Y:S01]  /*1af0*/  LEA.HI.X.SX32 R25, R13.reuse, R3.reuse, 0x1, P1 ;  /* 0x000000030d197211 */ /* 0x0c0fe200008f0eff */
[----:B------:R1:W2:Y:S01]  /*1b00*/  LDG.E.U16 R201, desc[UR12][R16.64] ;  /* 0x0000000c10c97981 */ /* 0x0002a2000c1e1500 */
[-C--:B0-----:R-:W-:Y:S01]  /*1b10*/  IADD3 R22, P0, PT, R13, R4.reuse, RZ ;  /* 0x000000040d167210 */ /* 0x081fe20007f1e0ff */
[----:B------:R-:W-:Y:S01]  /*1b20*/  IMAD R13, R5, 0xe, RZ ;  /* 0x0000000e050d7824 */ /* 0x000fe200078e02ff */
[-C--:B------:R-:W-:Y:S01]  /*1b30*/  IADD3 R30, P2, PT, R123, R4.reuse, RZ ;  /* 0x000000047b1e7210 */ /* 0x080fe20007f5e0ff */
[----:B------:R0:W2:Y:S01]  /*1b40*/  LDG.E.U16 R45, desc[UR12][R18.64] ;  /* 0x0000000c122d7981 */ /* 0x0000a2000c1e1500 */
[----:B------:R-:W-:Y:S01]  /*1b50*/  LEA.HI.X.SX32 R23, R10, R3, 0x1, P0 ;  /* 0x000000030a177211 */ /* 0x000fe200000f0eff */
[C---:B-1----:R-:W-:Y:S01]  /*1b60*/  IMAD R21, R5.reuse, 0x1c, RZ ;  /* 0x0000001c05157824 */ /* 0x042fe200078e02ff */
[----:B------:R-:W-:Y:S01]  /*1b70*/  LEA R10, R5, -R5, 0x3 ;  /* 0x80000005050a7211 */ /* 0x000fe200078e18ff */
[----:B------:R1:W2:Y:S01]  /*1b80*/  LDG.E.U16 R108, desc[UR12][R28.64] ;  /* 0x0000000c1c6c7981 */ /* 0x0002a2000c1e1500 */
[----:B------:R-:W-:-:S02]  /*1b90*/  IADD3 R16, P0, PT, R13, R4, RZ ;  /* 0x000000040d107210 */ /* 0x000fc40007f1e0ff */
[-C--:B------:R-:W-:Y:S01]  /*1ba0*/  LEA.HI.X.SX32 R31, R31, R3.reuse, 0x1, P2 ;  /* 0x000000031f1f7211 */ /* 0x080fe200010f0eff */
[----:B------:R1:W2:Y:S01]  /*1bb0*/  LDG.E.U16 R169, desc[UR12][R22.64] ;  /* 0x0000000c16a97981 */ /* 0x0002a2000c1e1500 */
[-C--:B0-----:R-:W-:Y:S02]  /*1bc0*/  IADD3 R18, P1, PT, R21, R4.reuse, RZ ;  /* 0x0000000415127210 */ /* 0x081fe40007f3e0ff */
[-C--:B------:R-:W-:Y:S01]  /*1bd0*/  LEA.HI.X.SX32 R17, R10, R3.reuse, 0x1, P0 ;  /* 0x000000030a117211 */ /* 0x080fe200000f0eff */
[----:B------:R0:W2:Y:S01]  /*1be0*/  LDG.E.U16 R38, desc[UR12][R30.64] ;  /* 0x0000000c1e267981 */ /* 0x0000a2000c1e1500 */
[-C--:B------:R-:W-:Y:S01]  /*1bf0*/  IADD3 R20, P0, PT, R32, R4.reuse, RZ ;  /* 0x0000000420147210 */ /* 0x080fe20007f1e0ff */
[----:B-1----:R-:W-:Y:S01]  /*1c00*/  IMAD R29, R5, 0x3a, RZ ;  /* 0x0000003a051d7824 */ /* 0x002fe200078e02ff */
[-C--:B------:R-:W-:Y:S01]  /*1c10*/  LEA.HI.X.SX32 R19, R13, R3.reuse, 0x1, P1 ;  /* 0x000000030d137211 */ /* 0x080fe200008f0eff */
[----:B------:R-:W-:Y:S01]  /*1c20*/  IMAD R10, R5, 0x1d, RZ ;  /* 0x0000001d050a7824 */ /* 0x000fe200078e02ff */
[----:B------:R-:W-:Y:S01]  /*1c30*/  LEA.HI.X.SX32 R21, R21, R3, 0x1, P0 ;  /* 0x0000000315157211 */ /* 0x000fe200000f0eff */
[----:B------:R-:W-:Y:S01]  /*1c40*/  IMAD R13, R5, 0x1e, RZ ;  /* 0x0000001e050d7824 */ /* 0x000fe200078e02ff */
[-C--:B------:R-:W-:Y:S01]  /*1c50*/  IADD3 R22, P0, PT, R29, R4.reuse, RZ ;  /* 0x000000041d167210 */ /* 0x080fe20007f1e0ff */
[----:B------:R1:W2:Y:S01]  /*1c60*/  LDG.E.U16 R14, desc[UR12][R24.64] ;  /* 0x0000000c180e7981 */ /* 0x0002a2000c1e1500 */
[----:B0-----:R-:W-:-:S03]  /*1c70*/  IADD3 R30, P1, PT, R122, R4, RZ ;  /* 0x000000047a1e7210 */ /* 0x001fc60007f3e0ff */
[----:B------:R0:W2:Y:S01]  /*1c80*/  LDG.E.U16 R211, desc[UR12][R16.64] ;  /* 0x0000000c10d37981 */ /* 0x0000a2000c1e1500 */
[-C--:B------:R-:W-:Y:S02]  /*1c90*/  LEA.HI.X.SX32 R23, R10, R3.reuse, 0x1, P0 ;  /* 0x000000030a177211 */ /* 0x080fe400000f0eff */
[C---:B------:R-:W-:Y:S01]  /*1ca0*/  LEA.HI.X.SX32 R31, R33.reuse, R3, 0x1, P1 ;  /* 0x00000003211f7211 */ /* 0x040fe200008f0eff */
[----:B------:R0:W2:Y:S01]  /*1cb0*/  LDG.E.U16 R167, desc[UR12][R20.64] ;  /* 0x0000000c14a77981 */ /* 0x0000a2000c1e1500 */
[-C--:B-1----:R-:W-:Y:S01]  /*1cc0*/  IADD3 R24, P2, PT, R33, R4.reuse, RZ ;  /* 0x0000000421187210 */ /* 0x082fe20007f5e0ff */
[C---:B------:R-:W-:Y:S01]  /*1cd0*/  IMAD R33, R5.reuse, 0x74, RZ ;  /* 0x0000007405217824 */ /* 0x040fe200078e02ff */
[----:B------:R-:W-:Y:S01]  /*1ce0*/  LEA R10, R5, -R5, 0x4 ;  /* 0x80000005050a7211 */ /* 0x000fe200078e20ff */
[----:B------:R1:W2:Y:S01]  /*1cf0*/  LDG.E.U16 R197, desc[UR12][R18.64] ;  /* 0x0000000c12c57981 */ /* 0x0002a2000c1e1500 */
[----:B0-----:R-:W-:-:S03]  /*1d00*/  IADD3 R16, P0, PT, R13, R4, RZ ;  /* 0x000000040d107210 */ /* 0x001fc60007f1e0ff */
[----:B------:R0:W2:Y:S01]  /*1d10*/  LDG.E.U16 R104, desc[UR12][R30.64] ;  /* 0x0000000c1e687981 */ /* 0x0000a2000c1e1500 */
[----:B------:R-:W-:Y:S01]  /*1d20*/  IMAD R21, R5, 0x3c, RZ ;  /* 0x0000003c05157824 */ /* 0x000fe200078e02ff */
[-C--:B------:R-:W-:Y:S02]  /*1d30*/  LEA.HI.X.SX32 R25, R32, R3.reuse, 0x1, P2 ;  /* 0x0000000320197211 */ /* 0x080fe400010f0eff */
[-C--:B------:R-:W-:Y:S01]  /*1d40*/  IADD3 R28, P1, PT, R33, R4.reuse, RZ ;  /* 0x00000004211c7210 */ /* 0x080fe20007f3e0ff */
[----:B------:R-:W-:Y:S01]  /*1d50*/  IMAD R75, R5, 0xf0, RZ ;  /* 0x000000f0054b7824 */ /* 0x000fe200078e02ff */
[-C--:B------:R-:W-:Y:S01]  /*1d60*/  LEA.HI.X.SX32 R17, R10, R3.reuse, 0x1, P0 ;  /* 0x000000030a117211 */ /* 0x080fe200000f0eff */
[----:B------:R4:W2:Y:S01]  /*1d70*/  LDG.E.U16 R105, desc[UR12][R24.64] ;  /* 0x0000000c18697981 */ /* 0x0008a2000c1e1500 */
[-C--:B-1----:R-:W-:Y:S01]  /*1d80*/  IADD3 R18, P0, PT, R21, R4.reuse, RZ ;  /* 0x0000000415127210 */ /* 0x082fe20007f1e0ff */
[----:B0-----:R-:W-:Y:S01]  /*1d90*/  IMAD R31, R5, 0x78, RZ ;  /* 0x00000078051f7824 */ /* 0x001fe200078e02ff */
[----:B------:R-:W-:Y:S01]  /*1da0*/  LEA.HI.X.SX32 R29, R29, R3, 0x1, P1 ;  /* 0x000000031d1d7211 */ /* 0x000fe200008f0eff */
[----:B------:R-:W2:Y:S01]  /*1db0*/  LDG.E.U16 R165, desc[UR12][R22.64] ;  /* 0x0000000c16a57981 */ /* 0x000ea2000c1e1500 */
[----:B------:R-:W-:-:S02]  /*1dc0*/  IADD3 R32, P2, PT, R103, R4, RZ ;  /* 0x0000000467207210 */ /* 0x000fc40007f5e0ff */
[-C--:B------:R-:W-:Y:S01]  /*1dd0*/  LEA.HI.X.SX32 R19, R13, R3.reuse, 0x1, P0 ;  /* 0x000000030d137211 */ /* 0x080fe200000f0eff */
[----:B------:R-:W-:Y:S01]  /*1de0*/  IMAD R13, R5, 0x7c, RZ ;  /* 0x0000007c050d7824 */ /* 0x000fe200078e02ff */
[-C--:B----4-:R-:W-:Y:S01]  /*1df0*/  IADD3 R24, P1, PT, R31, R4.reuse, RZ ;  /* 0x000000041f187210 */ /* 0x090fe20007f3e0ff */
[----:B------:R0:W4:Y:S01]  /*1e00*/  LDG.E.U16 R73, desc[UR12][R28.64] ;  /* 0x0000000c1c497981 */ /* 0x000122000c1e1500 */
[----:B------:R-:W-:Y:S02]  /*1e10*/  LEA.HI.X.SX32 R33, R33, R3, 0x1, P2 ;  /* 0x0000000321217211 */ /* 0x000fe400010f0eff */
[----:B------:R-:W-:Y:S01]  /*1e20*/  LEA R10, R5, -R5, 0x5 ;  /* 0x80000005050a7211 */ /* 0x000fe200078e28ff */
[----:B------:R1:W2:Y:S01]  /*1e30*/  LDG.E.U16 R195, desc[UR12][R16.64] ;  /* 0x0000000c10c37981 */ /* 0x0002a2000c1e1500 */
[-C--:B------:R-:W-:Y:S02]  /*1e40*/  IADD3 R20, P0, PT, R34, R4.reuse, RZ ;  /* 0x0000000422147210 */ /* 0x080fe40007f1e0ff */
[-C--:B------:R-:W-:Y:S01]  /*1e50*/  IADD3 R30, P2, PT, R75, R4.reuse, RZ ;  /* 0x000000044b1e7210 */ /* 0x080fe20007f5e0ff */
[----:B------:R1:W2:Y:S01]  /*1e60*/  LDG.E.U16 R163, desc[UR12][R18.64] ;  /* 0x0000000c12a37981 */ /* 0x0002a2000c1e1500 */
[-C--:B------:R-:W-:Y:S01]  /*1e70*/  LEA.HI.X.SX32 R25, R21, R3.reuse, 0x1, P1 ;  /* 0x0000000315197211 */ /* 0x080fe200008f0eff */
[----:B0-----:R-:W-:Y:S01]  /*1e80*/  IMAD R29, R5, 0x52, RZ ;  /* 0x00000052051d7824 */ /* 0x001fe200078e02ff */
[-C--:B------:R-:W-:Y:S01]  /*1e90*/  IADD3 R22, P1, PT, R13, R4.reuse, RZ ;  /* 0x000000040d167210 */ /* 0x080fe20007f3e0ff */
[----:B------:R0:W2:Y:S01]  /*1ea0*/  LDG.E.U16 R37, desc[UR12][R32.64] ;  /* 0x0000000c20257981 */ /* 0x0000a2000c1e1500 */
[-C--:B------:R-:W-:Y:S01]  /*1eb0*/  LEA.HI.X.SX32 R21, R10, R3.reuse, 0x1, P0 ;  /* 0x000000030a157211 */ /* 0x080fe200000f0eff */
[----:B------:R-:W-:Y:S01]  /*1ec0*/  IMAD R10, R5, 0x29, RZ ;  /* 0x00000029050a7824 */ /* 0x000fe200078e02ff */
[----:B------:R-:W-:Y:S01]  /*1ed0*/  LEA.HI.X.SX32 R31, R31, R3, 0x1, P2 ;  /* 0x000000031f1f7211 */ /* 0x000fe200010f0eff */
[----:B------:R0:W2:Y:S01]  /*1ee0*/  LDG.E.U16 R44, desc[UR12][R24.64] ;  /* 0x0000000c182c7981 */ /* 0x0000a2000c1e1500 */
[----:B-1----:R-:W-:-:S02]  /*1ef0*/  IADD3 R16, P0, PT, R29, R4, RZ ;  /* 0x000000041d107210 */ /* 0x002fc40007f1e0ff */
[-C--:B------:R-:W-:Y:S01]  /*1f00*/  IADD3 R18, P2, PT, R83, R4.reuse, RZ ;  /* 0x0000000453127210 */ /* 0x080fe20007f5e0ff */
[C---:B------:R-:W-:Y:S01]  /*1f10*/  IMAD R28, R5.reuse, 0x31, RZ ;  /* 0x00000031051c7824 */ /* 0x040fe200078e02ff */
[-C--:B------:R-:W-:Y:S01]  /*1f20*/  LEA.HI.X.SX32 R23, R34, R3.reuse, 0x1, P1 ;  /* 0x0000000322177211 */ /* 0x080fe200008f0eff */
[C---:B0-----:R-:W-:Y:S02]  /*1f30*/  IMAD R32, R5.reuse, 0x62, RZ ;  /* 0x0000006205207824 */ /* 0x041fe400078e02ff */
[----:B------:R-:W-:Y:S01]  /*1f40*/  IMAD R33, R5, 0x72, RZ ;  /* 0x0000007205217824 */ /* 0x000fe200078e02ff */
[-C--:B------:R-:W-:Y:S01]  /*1f50*/  LEA.HI.X.SX32 R19, R13, R3.reuse, 0x1, P2 ;  /* 0x000000030d137211 */ /* 0x080fe200010f0eff */
[----:B------:R0:W2:Y:S01]  /*1f60*/  LDG.E.U16 R102, desc[UR12][R30.64] ;  /* 0x0000000c1e667981 */ /* 0x0000a2000c1e1500 */
[-C--:B------:R-:W-:Y:S01]  /*1f70*/  LEA.HI.X.SX32 R17, R10, R3.reuse, 0x1, P0 ;  /* 0x000000030a117211 */ /* 0x080fe200000f0eff */
[C---:B------:R-:W-:Y:S01]  /*1f80*/  IMAD R10, R5.reuse, 0x39, RZ ;  /* 0x00000039050a7824 */ /* 0x040fe200078e02ff */
[----:B------:R-:W-:Y:S01]  /*1f90*/  IADD3 R24, P1, PT, R32, R4, RZ ;  /* 0x0000000420187210 */ /* 0x000fe20007f3e0ff */
[----:B------:R1:W2:Y:S03]  /*1fa0*/  LDG.E.U16 R13, desc[UR12][R22.64] ;  /* 0x0000000c160d7981 */ /* 0x0002a6000c1e1500 */
[----:B------:R-:W-:Y:S01]  /*1fb0*/  LEA.HI.X.SX32 R25, R28, R3, 0x1, P1 ;  /* 0x000000031c197211 */ /* 0x000fe200008f0eff */
[----:B------:R5:W2:Y:S01]  /*1fc0*/  LDG.E.U16 R36, desc[UR12][R18.64] ;  /* 0x0000000c12247981 */ /* 0x000aa2000c1e1500 */
[----:B------:R-:W-:-:S02]  /*1fd0*/  IMAD R28, R5, 0x51, RZ ;  /* 0x00000051051c7824 */ /* 0x000fc400078e02ff */
[----:B0-----:R-:W-:Y:S01]  /*1fe0*/  IMAD R30, R5, 0x59, RZ ;  /* 0x00000059051e7824 */ /* 0x001fe200078e02ff */
[----:B------:R0:W2:Y:S01]  /*1ff0*/  LDG.E.U16 R161, desc[UR12][R20.64] ;  /* 0x0000000c14a17981 */ /* 0x0000a2000c1e1500 */
[----:B-1----:R-:W-:-:S03]  /*2000*/  IADD3 R22, P0, PT, R33, R4, RZ ;  /* 0x0000000421167210 */ /* 0x002fc60007f1e0ff */
[----:B------:R1:W2:Y:S01]  /*2010*/  LDG.E.U16 R141, desc[UR12][R16.64] ;  /* 0x0000000c108d7981 */ /* 0x0002a2000c1e1500 */
[-C--:B------:R-:W-:Y:S01]  /*2020*/  LEA.HI.X.SX32 R23, R10, R3.reuse, 0x1, P0 ;  /* 0x000000030a177211 */ /* 0x080fe200000f0eff */
[----:B------:R-:W-:Y:S01]  /*2030*/  IMAD R10, R5, 0x61, RZ ;  /* 0x00000061050a7824 */ /* 0x000fe200078e02ff */
[-C--:B-----5:R-:W-:Y:S01]  /*2040*/  IADD3 R18, P2, PT, R130, R4.reuse, RZ ;  /* 0x0000000482127210 */ /* 0x0a0fe20007f5e0ff */
[----:B------:R5:W2:Y:S01]  /*2050*/  LDG.E.U16 R82, desc[UR12][R24.64] ;  /* 0x0000000c18527981 */ /* 0x000aa2000c1e1500 */
[-C--:B0-----:R-:W-:Y:S02]  /*2060*/  IADD3 R20, P1, PT, R129, R4.reuse, RZ ;  /* 0x0000000481147210 */ /* 0x081fe40007f3e0ff */
[-C--:B-1----:R-:W-:Y:S01]  /*2070*/  IADD3 R16, P0, PT, R140, R4.reuse, RZ ;  /* 0x000000048c107210 */ /* 0x082fe20007f1e0ff */
[----:B------:R0:W2:Y:S01]  /*2080*/  LDG.E.U16 R81, desc[UR12][R22.64] ;  /* 0x0000000c16517981 */ /* 0x0000a2000c1e1500 */
[-C--:B------:R-:W-:Y:S01]  /*2090*/  LEA.HI.X.SX32 R19, R30, R3.reuse, 0x1, P2 ;  /* 0x000000031e137211 */ /* 0x080fe200010f0eff */
[C---:B------:R-:W-:Y:S01]  /*20a0*/  IMAD R30, R5.reuse, 0x71, RZ ;  /* 0x00000071051e7824 */ /* 0x040fe200078e02ff */
[-C--:B------:R-:W-:Y:S01]  /*20b0*/  LEA.HI.X.SX32 R21, R28, R3.reuse, 0x1, P1 ;  /* 0x000000031c157211 */ /* 0x080fe200008f0eff */
[----:B------:R-:W-:Y:S01]  /*20c0*/  IMAD R28, R5, 0x69, RZ ;  /* 0x00000069051c7824 */ /* 0x000fe200078e02ff */
[----:B------:R-:W-:Y:S01]  /*20d0*/  LEA.HI.X.SX32 R17, R10, R3, 0x1, P0 ;  /* 0x000000030a117211 */ /* 0x000fe200000f0eff */
[----:B------:R1:W2:Y:S01]  /*20e0*/  LDG.E.U16 R79, desc[UR12][R18.64] ;  /* 0x0000000c124f7981 */ /* 0x0002a2000c1e1500 */
[----:B-----5:R-:W-:-:S02]  /*20f0*/  IADD3 R24, P0, PT, R142, R4, RZ ;  /* 0x000000048e187210 */ /* 0x020fc40007f1e0ff */
[-C--:B0-----:R-:W-:Y:S01]  /*2100*/  IADD3 R22, P1, PT, R148, R4.reuse, RZ ;  /* 0x0000000494167210 */ /* 0x081fe20007f3e0ff */
[----:B------:R0:W5:Y:S01]  /*2110*/  LDG.E.U16 R78, desc[UR12][R16.64] ;  /* 0x0000000c104e7981 */ /* 0x000162000c1e1500 */
[C---:B------:R-:W-:Y:S02]  /*2120*/  SHF.L.U32 R10, R5.reuse, 0x1, RZ ;  /* 0x00000001050a7819 */ /* 0x040fe400000006ff */
[-C--:B------:R-:W-:Y:S01]  /*2130*/  LEA.HI.X.SX32 R23, R30, R3.reuse, 0x1, P1 ;  /* 0x000000031e177211 */ /* 0x080fe200008f0eff */
[----:B------:R0:W3:Y:S01]  /*2140*/  LDG.E.U16 R80, desc[UR12][R20.64] ;  /* 0x0000000c14507981 */ /* 0x0000e2000c1e1500 */
[----:B------:R-:W-:Y:S02]  /*2150*/  LEA.HI.X.SX32 R25, R28, R3, 0x1, P0 ;  /* 0x000000031c197211 */ /* 0x000fe400000f0eff */
[-C--:B-1----:R-:W-:Y:S01]  /*2160*/  IADD3 R18, P0, PT, R10, R4.reuse, RZ ;  /* 0x000000040a127210 */ /* 0x082fe20007f1e0ff */
[----:B------:R1:W3:Y:S01]  /*2170*/  LDG.E.U16 R61, desc[UR12][R22.64] ;  /* 0x0000000c163d7981 */ /* 0x0002e2000c1e1500 */
[----:B0-----:R-:W-:-:S02]  /*2180*/  LEA R16, P1, R5, R4, 0x2 ;  /* 0x0000000405107211 */ /* 0x001fc400078210ff */
[CC--:B------:R-:W-:Y:S01]  /*2190*/  LEA.HI.X.SX32 R19, R5.reuse, R3.reuse, 0x1, P0 ;  /* 0x0000000305137211 */ /* 0x0c0fe200000f0eff */
[C---:B------:R-:W-:Y:S01]  /*21a0*/  IMAD R28, R5.reuse, 0x79, RZ ;  /* 0x00000079051c7824 */ /* 0x040fe200078e02ff */
[----:B------:R-:W-:Y:S01]  /*21b0*/  LEA.HI.X.SX32 R17, R10, R3, 0x1, P1 ;  /* 0x000000030a117211 */ /* 0x000fe200008f0eff */
[----:B------:R-:W-:Y:S01]  /*21c0*/  IMAD R10, R5, 0x55, RZ ;  /* 0x00000055050a7824 */ /* 0x000fe200078e02ff */
[-C--:B------:R-:W-:Y:S01]  /*21d0*/  IADD3 R20, P2, PT, R152, R4.reuse, RZ ;  /* 0x0000000498147210 */ /* 0x080fe20007f5e0ff */
[----:B------:R-:W3:Y:S01]  /*21e0*/  LDG.E.U16 R77, desc[UR12][R24.64] ;  /* 0x0000000c184d7981 */ /* 0x000ee2000c1e1500 */
[----:B-1----:R-:W-:-:S03]  /*21f0*/  IADD3 R22, P0, PT, R127, R4, RZ ;  /* 0x000000047f167210 */ /* 0x002fc60007f1e0ff */
[----:B------:R0:W3:Y:S01]  /*2200*/  LDG.E.U16 R221, desc[UR12][R16.64] ;  /* 0x0000000c10dd7981 */ /* 0x0000e2000c1e1500 */
[-C--:B------:R-:W-:Y:S01]  /*2210*/  LEA.HI.X.SX32 R23, R10, R3.reuse, 0x1, P0 ;  /* 0x000000030a177211 */ /* 0x080fe200000f0eff */
[----:B------:R-:W-:Y:S01]  /*2220*/  IMAD R10, R5, 0x6d, RZ ;  /* 0x0000006d050a7824 */ /* 0x000fe200078e02ff */
[----:B------:R-:W-:Y:S01]  /*2230*/  LEA.HI.X.SX32 R21, R28, R3, 0x1, P2 ;  /* 0x000000031c157211 */ /* 0x000fe200010f0eff */
[----:B------:R1:W3:Y:S01]  /*2240*/  LDG.E.U16 R223, desc[UR12][R18.64] ;  /* 0x0000000c12df7981 */ /* 0x0002e2000c1e1500 */
[----:B0-----:R-:W-:-:S03]  /*2250*/  IADD3 R16, P0, PT, R146, R4, RZ ;  /* 0x0000000492107210 */ /* 0x001fc60007f1e0ff */
[----:B------:R0:W3:Y:S01]  /*2260*/  LDG.E.U16 R76, desc[UR12][R20.64] ;  /* 0x0000000c144c7981 */ /* 0x0000e2000c1e1500 */
[-C--:B------:R-:W-:Y:S01]  /*2270*/  LEA.HI.X.SX32 R17, R10, R3.reuse, 0x1, P0 ;  /* 0x000000030a117211 */ /* 0x080fe200000f0eff */
[C---:B------:R-:W-:Y:S02]  /*2280*/  IMAD R24, R5.reuse, 0x5d, RZ ;  /* 0x0000005d05187824 */ /* 0x040fe400078e02ff */
[----:B------:R-:W3:Y:S01]  /*2290*/  LDG.E.U16 R25, desc[UR12][R22.64] ;  /* 0x0000000c16197981 */ /* 0x000ee2000c1e1500 */
[C---:B------:R-:W-:Y:S01]  /*22a0*/  IMAD R28, R5.reuse, 0x65, RZ ;  /* 0x00000065051c7824 */ /* 0x040fe200078e02ff */
[-C--:B-1----:R-:W-:Y:S01]  /*22b0*/  IADD3 R18, P2, PT, R144, R4.reuse, RZ ;  /* 0x0000000490127210 */ /* 0x082fe20007f5e0ff */
[----:B------:R-:W-:Y:S01]  /*22c0*/  IMAD R30, R5, 0x75, RZ ;  /* 0x00000075051e7824 */ /* 0x000fe200078e02ff */
[----:B0-----:R-:W-:Y:S01]  /*22d0*/  IADD3 R20, P1, PT, R138, R4, RZ ;  /* 0x000000048a147210 */ /* 0x001fe20007f3e0ff */
[----:B------:R0:W3:Y:S03]  /*22e0*/  LDG.E.U16 R22, desc[UR12][R16.64] ;  /* 0x0000000c10167981 */ /* 0x0000e6000c1e1500 */
[----:B------:R-:W-:-:S02]  /*22f0*/  LEA.HI.X.SX32 R21, R24, R3, 0x1, P1 ;  /* 0x0000000318157211 */ /* 0x000fc400008f0eff */
[----:B------:R-:W-:Y:S02]  /*2300*/  LEA.HI.X.SX32 R19, R28, R3, 0x1, P2 ;  /* 0x000000031c137211 */ /* 0x000fe400010f0eff */
[-C--:B------:R-:W-:Y:S01]  /*2310*/  IADD3 R66, P1, PT, R182, R4.reuse, RZ ;  /* 0x00000004b6427210 */ /* 0x080fe20007f3e0ff */
[----:B------:R-:W3:Y:S01]  /*2320*/  LDG.E.U16 R24, desc[UR12][R20.64] ;  /* 0x0000000c14187981 */ /* 0x000ee2000c1e1500 */
[----:B0-----:R-:W-:-:S03]  /*2330*/  IADD3 R16, P0, PT, R154, R4, RZ ;  /* 0x000000049a107210 */ /* 0x001fc60007f1e0ff */
[----:B------:R0:W3:Y:S01]  /*2340*/  LDG.E.U16 R23, desc[UR12][R18.64] ;  /* 0x0000000c12177981 */ /* 0x0000e2000c1e1500 */
[-C--:B------:R-:W-:Y:S01]  /*2350*/  LEA.HI.X.SX32 R17, R30, R3.reuse, 0x1, P0 ;  /* 0x000000031e117211 */ /* 0x080fe200000f0eff */
[----:B------:R-:W-:Y:S01]  /*2360*/  IMAD R28, R5, 0x5a, RZ ;  /* 0x0000005a051c7824 */ /* 0x000fe200078e02ff */
[----:B------:R-:W-:-:S03]  /*2370*/  LEA.HI.X.SX32 R67, R29, R3, 0x1, P1 ;  /* 0x000000031d437211 */ /* 0x000fc600008f0eff */
[----:B------:R1:W3:Y:S01]  /*2380*/  LDG.E.U16 R21, desc[UR12][R16.64] ;  /* 0x0000000c10157981 */ /* 0x0002e2000c1e1500 */
[-C--:B0-----:R-:W-:Y:S01]  /*2390*/  IADD3 R18, P2, PT, R184, R4.reuse, RZ ;  /* 0x00000004b8127210 */ /* 0x081fe20007f5e0ff */
[C---:B------:R-:W-:Y:S01]  /*23a0*/  IMAD R10, R5.reuse, 0x2d, RZ ;  /* 0x0000002d050a7824 */ /* 0x040fe200078e02ff */
[CC--:B------:R-:W-:Y:S01]  /*23b0*/  IADD3 R30, P0, PT, R28.reuse, R4.reuse, RZ ;  /* 0x000000041c1e7210 */ /* 0x0c0fe20007f1e0ff */
[C---:B------:R-:W-:Y:S01]  /*23c0*/  IMAD R20, R5.reuse, 0x3d, RZ ;  /* 0x0000003d05147824 */ /* 0x040fe200078e02ff */
[-C--:B------:R-:W-:Y:S01]  /*23d0*/  LEA.HI.X.SX32 R19, R28, R3.reuse, 0x1, P2 ;  /* 0x000000031c137211 */ /* 0x080fe200010f0eff */
[----:B------:R0:W3:Y:S01]  /*23e0*/  LDG.E.U16 R66, desc[UR12][R66.64] ;  /* 0x0000000c42427981 */ /* 0x0000e2000c1e1500 */
[-C--:B-1----:R-:W-:Y:S01]  /*23f0*/  IADD3 R16, P1, PT, R190, R4.reuse, RZ ;  /* 0x00000004be107210 */ /* 0x082fe20007f3e0ff */
[C---:B------:R-:W-:Y:S01]  /*2400*/  IMAD R28, R5.reuse, 0x6a, RZ ;  /* 0x0000006a051c7824 */ /* 0x040fe200078e02ff */
[-C--:B------:R-:W-:Y:S01]  /*2410*/  LEA.HI.X.SX32 R31, R10, R3.reuse, 0x1, P0 ;  /* 0x000000030a1f7211 */ /* 0x080fe200000f0eff */
[----:B------:R-:W3:Y:S01]  /*2420*/  LDG.E.U16 R65, desc[UR12][R18.64] ;  /* 0x0000000c12417981 */ /* 0x000ee2000c1e1500 */
[----:B------:R-:W-:Y:S01]  /*2430*/  LEA.HI.X.SX32 R17, R32, R3, 0x1, P1 ;  /* 0x0000000320117211 */ /* 0x000fe200008f0eff */
[----:B------:R-:W-:Y:S01]  /*2440*/  IMAD R10, R5, 0x35, RZ ;  /* 0x00000035050a7824 */ /* 0x000fe200078e02ff */
[----:B0-----:R-:W0:Y:S01]  /*2450*/  LDC R67, c[0x0][0x3b8] ;  /* 0x0000ee00ff437b82 */ /* 0x001e220000000800 */
[----:B------:R-:W3:Y:S04]  /*2460*/  LDG.E.U16 R30, desc[UR12][R30.64] ;  /* 0x0000000c1e1e7981 */ /* 0x000ee8000c1e1500 */
[----:B------:R1:W3:Y:S01]  /*2470*/  LDG.E.U16 R64, desc[UR12][R16.64] ;  /* 0x0000000c10407981 */ /* 0x0002e2000c1e1500 */
[----:B------:R-:W-:-:S02]  /*2480*/  IADD3 R34, P1, PT, R188, R4, RZ ;  /* 0x00000004bc227210 */ /* 0x000fc40007f3e0ff */
[-C--:B------:R-:W-:Y:S02]  /*2490*/  IADD3 R32, P2, PT, R196, R4.reuse, RZ ;  /* 0x00000004c4207210 */ /* 0x080fe40007f5e0ff */
[----:B-1----:R-:W-:-:S04]  /*24a0*/  IADD3 R16, P0, PT, R28, R4, RZ ;  /* 0x000000041c107210 */ /* 0x002fc80007f1e0ff */
[-C--:B------:R-:W-:Y:S02]  /*24b0*/  LEA.HI.X.SX32 R17, R10, R3.reuse, 0x1, P0 ;  /* 0x000000030a117211 */ /* 0x080fe400000f0eff */
[-C--:B------:R-:W-:Y:S02]  /*24c0*/  LEA.HI.X.SX32 R35, R28, R3.reuse, 0x1, P1 ;  /* 0x000000031c237211 */ /* 0x080fe400008f0eff */
[-C--:B------:R-:W-:Y:S01]  /*24d0*/  IADD3 R18, P0, PT, R48, R4.reuse, RZ ;  /* 0x0000000430127210 */ /* 0x080fe20007f1e0ff */
[----:B------:R1:W3:Y:S01]  /*24e0*/  LDG.E.U16 R29, desc[UR12][R16.64] ;  /* 0x0000000c101d7981 */ /* 0x0002e2000c1e1500 */
[-C--:B------:R-:W-:Y:S02]  /*24f0*/  LEA.HI.X.SX32 R33, R33, R3.reuse, 0x1, P2 ;  /* 0x0000000321217211 */ /* 0x080fe400010f0eff */
[----:B------:R-:W-:Y:S01]  /*2500*/  LEA.HI.X.SX32 R19, R20, R3, 0x1, P0 ;  /* 0x0000000314137211 */ /* 0x000fe200000f0eff */
[----:B------:R-:W3:Y:S04]  /*2510*/  LDG.E.U16 R47, desc[UR12][R34.64] ;  /* 0x0000000c222f7981 */ /* 0x000ee8000c1e1500 */
[----:B------:R0:W3:Y:S01]  /*2520*/  LDG.E.U16 R63, desc[UR12][R32.64] ;  /* 0x0000000c203f7981 */ /* 0x0000e2000c1e1500 */
[----:B-1----:R-:W-:Y:S01]  /*2530*/  IADD3 R16, P1, PT, R198, R4, RZ ;  /* 0x00000004c6107210 */ /* 0x002fe20007f3e0ff */
[----:B------:R-:W-:-:S02]  /*2540*/  IMAD R10, R5, 0x2b, RZ ;  /* 0x0000002b050a7824 */ /* 0x000fc400078e02ff */
[----:B------:R1:W3:Y:S01]  /*2550*/  LDG.E.U16 R28, desc[UR12][R18.64] ;  /* 0x0000000c121c7981 */ /* 0x0002e2000c1e1500 */
[----:B------:R-:W-:Y:S01]  /*2560*/  LEA.HI.X.SX32 R17, R48, R3, 0x1, P1 ;  /* 0x0000000330117211 */ /* 0x000fe200008f0eff */
[----:B------:R-:W-:Y:S01]  /*2570*/  IMAD R48, R5, 0x56, RZ ;  /* 0x0000005605307824 */ /* 0x000fe200078e02ff */
[----:B0-----:R-:W-:-:S03]  /*2580*/  IADD3 R32, P2, PT, R150, R4, RZ ;  /* 0x0000000496207210 */ /* 0x001fc60007f5e0ff */
[----:B------:R0:W3:Y:S01]  /*2590*/  LDG.E.U16 R62, desc[UR12][R16.64] ;  /* 0x0000000c103e7981 */ /* 0x0000e2000c1e1500 */
[C---:B------:R-:W-:Y:S01]  /*25a0*/  IMAD R34, R5.reuse, 0x3b, RZ ;  /* 0x0000003b05227824 */ /* 0x040fe200078e02ff */
[-C--:B-1----:R-:W-:Y:S01]  /*25b0*/  IADD3 R18, P0, PT, R48, R4.reuse, RZ ;  /* 0x0000000430127210 */ /* 0x082fe20007f1e0ff */
[----:B------:R-:W-:Y:S01]  /*25c0*/  IMAD R20, R5, 0x33, RZ ;  /* 0x0000003305147824 */ /* 0x000fe200078e02ff */
[-C--:B------:R-:W-:Y:S02]  /*25d0*/  LEA.HI.X.SX32 R33, R50, R3.reuse, 0x1, P2 ;  /* 0x0000000332217211 */ /* 0x080fe400010f0eff */
[-C--:B------:R-:W-:Y:S02]  /*25e0*/  IADD3 R54, P1, PT, R233, R4.reuse, RZ ;  /* 0x00000004e9367210 */ /* 0x080fe40007f3e0ff */
[-C--:B0-----:R-:W-:Y:S02]  /*25f0*/  IADD3 R16, P2, PT, R236, R4.reuse, RZ ;  /* 0x00000004ec107210 */ /* 0x081fe40007f5e0ff */
[-C--:B------:R-:W-:Y:S01]  /*2600*/  LEA.HI.X.SX32 R19, R10, R3.reuse, 0x1, P0 ;  /* 0x000000030a137211 */ /* 0x080fe200000f0eff */
[C---:B------:R-:W-:Y:S01]  /*2610*/  IMAD R10, R5.reuse, 0x53, RZ ;  /* 0x00000053050a7824 */ /* 0x040fe200078e02ff */
[-C--:B------:R-:W-:Y:S01]  /*2620*/  LEA.HI.X.SX32 R17, R34, R3.reuse, 0x1, P2 ;  /* 0x0000000322117211 */ /* 0x080fe200010f0eff */
[----:B------:R-:W-:Y:S01]  /*2630*/  IMAD R50, R5, 0x5b, RZ ;  /* 0x0000005b05327824 */ /* 0x000fe200078e02ff */
[----:B------:R-:W-:Y:S01]  /*2640*/  LEA.HI.X.SX32 R55, R20, R3, 0x1, P1 ;  /* 0x0000000314377211 */ /* 0x000fe200008f0eff */
[----:B------:R0:W3:Y:S01]  /*2650*/  LDG.E.U16 R137, desc[UR12][R18.64] ;  /* 0x0000000c12897981 */ /* 0x0000e2000c1e1500 */
[----:B------:R-:W-:-:S03]  /*2660*/  IADD3 R34, P0, PT, R240, R4, RZ ;  /* 0x00000004f0227210 */ /* 0x000fc60007f1e0ff */
[----:B------:R1:W3:Y:S01]  /*2670*/  LDG.E.U16 R20, desc[UR12][R32.64] ;  /* 0x0000000c20147981 */ /* 0x0002e2000c1e1500 */
[----:B------:R-:W-:Y:S01]  /*2680*/  LEA.HI.X.SX32 R35, R10, R3, 0x1, P0 ;  /* 0x000000030a237211 */ /* 0x000fe200000f0eff */
[----:B------:R-:W-:Y:S02]  /*2690*/  IMAD R10, R5, 0x6b, RZ ;  /* 0x0000006b050a7824 */ /* 0x000fe400078e02ff */
[----:B------:R1:W3:Y:S01]  /*26a0*/  LDG.E.U16 R53, desc[UR12][R16.64] ;  /* 0x0000000c10357981 */ /* 0x0002e2000c1e1500 */
[----:B0-----:R-:W-:-:S03]  /*26b0*/  IADD3 R18, P2, PT, R238, R4, RZ ;  /* 0x00000004ee127210 */ /* 0x001fc60007f5e0ff */
[----:B------:R0:W3:Y:S01]  /*26c0*/  LDG.E.U16 R54, desc[UR12][R54.64] ;  /* 0x0000000c36367981 */ /* 0x0000e2000c1e1500 */
[-C--:B-1----:R-:W-:Y:S02]  /*26d0*/  IADD3 R32, P1, PT, R239, R4.reuse, RZ ;  /* 0x00000004ef207210 */ /* 0x082fe40007f3e0ff */
[-C--:B------:R-:W-:Y:S02]  /*26e0*/  LEA.HI.X.SX32 R19, R52, R3.reuse, 0x1, P2 ;  /* 0x0000000334137211 */ /* 0x080fe400010f0eff */
[-C--:B------:R-:W-:Y:S01]  /*26f0*/  IADD3 R16, P0, PT, R237, R4.reuse, RZ ;  /* 0x00000004ed107210 */ /* 0x080fe20007f1e0ff */
[----:B------:R1:W3:Y:S01]  /*2700*/  LDG.E.U16 R52, desc[UR12][R34.64] ;  /* 0x0000000c22347981 */ /* 0x0002e2000c1e1500 */
[-C--:B------:R-:W-:Y:S02]  /*2710*/  LEA.HI.X.SX32 R33, R50, R3.reuse, 0x1, P1 ;  /* 0x0000000332217211 */ /* 0x080fe400008f0eff */
[----:B------:R-:W-:Y:S01]  /*2720*/  LEA.HI.X.SX32 R17, R10, R3, 0x1, P0 ;  /* 0x000000030a117211 */ /* 0x000fe200000f0eff */
[----:B0-----:R-:W0:Y:S01]  /*2730*/  LDC R55, c[0x0][0x3b8] ;  /* 0x0000ee00ff377b82 */ /* 0x001e220000000800 */
[----:B------:R-:W-:Y:S01]  /*2740*/  IMAD R10, R5, 0x73, RZ ;  /* 0x00000073050a7824 */ /* 0x000fe200078e02ff */
[----:B------:R1:W3:Y:S04]  /*2750*/  LDG.E.U16 R51, desc[UR12][R32.64] ;  /* 0x0000000c20337981 */ /* 0x0002e8000c1e1500 */
[----:B------:R1:W3:Y:S02]  /*2760*/  LDG.E.U16 R31, desc[UR12][R16.64] ;  /* 0x0000000c101f7981 */ /* 0x0002e4000c1e1500 */
[----:B-1----:R-:W1:Y:S02]  /*2770*/  LDC R35, c[0x0][0x3b8] ;  /* 0x0000ee00ff237b82 */ /* 0x002e640000000800 */
[----:B------:R-:W3:Y:S01]  /*2780*/  LDG.E.U16 R50, desc[UR12][R18.64] ;  /* 0x0000000c12327981 */ /* 0x000ee2000c1e1500 */
[----:B------:R-:W-:-:S04]  /*2790*/  IADD3 R32, P0, PT, R235, R4, RZ ;  /* 0x00000004eb207210 */ /* 0x000fc80007f1e0ff */
[----:B------:R-:W-:Y:S01]  /*27a0*/  LEA.HI.X.SX32 R33, R10, R3, 0x1, P0 ;  /* 0x000000030a217211 */ /* 0x000fe200000f0eff */
[----:B------:R-:W4:Y:S04]  /*27b0*/  LDC R34, c[0x0][0x3b8] ;  /* 0x0000ee00ff227b82 */ /* 0x000f280000000800 */
[----:B------:R0:W3:Y:S01]  /*27c0*/  LDG.E.U16 R49, desc[UR12][R32.64] ;  /* 0x0000000c20317981 */ /* 0x0000e2000c1e1500 */
[----:B------:R-:W-:-:S03]  /*27d0*/  IADD3 R16, P0, PT, R180, R4, RZ ;  /* 0x00000004b4107210 */ /* 0x000fc60007f1e0ff */
[----:B0-----:R-:W0:Y:S08]  /*27e0*/  LDC R32, c[0x0][0x3b8] ;  /* 0x0000ee00ff207b82 */ /* 0x001e300000000800 */
[----:B------:R-:W0:Y:S01]  /*27f0*/  LDC R33, c[0x0][0x3b8] ;  /* 0x0000ee00ff217b82 */ /* 0x000e220000000800 */
[----:B------:R-:W-:Y:S01]  /*2800*/  IMAD R10, R5, 0x7b, RZ ;  /* 0x0000007b050a7824 */ /* 0x000fe200078e02ff */
[-C--:B------:R-:W-:Y:S01]  /*2810*/  IADD3 R18, P1, PT, R234, R4.reuse, RZ ;  /* 0x00000004ea127210 */ /* 0x080fe20007f3e0ff */
[----:B-1----:R-:W-:Y:S01]  /*2820*/  IMAD R35, R35, 0x110, RZ ;  /* 0x0000011023237824 */ /* 0x002fe200078e02ff */
[----:B------:R-:W-:Y:S01]  /*2830*/  LEA RZ, P2, R55, R4, 0x8 ;  /* 0x0000000437ff7211 */ /* 0x000fe200078440ff */
[----:B------:R-:W-:Y:S01]  /*2840*/  IMAD R67, R67, 0x102, RZ ;  /* 0x0000010243437824 */ /* 0x000fe200078e02ff */
[----:B------:R-:W-:-:S02]  /*2850*/  LEA.HI.X.SX32 R17, R48, R3, 0x1, P0 ;  /* 0x0000000330117211 */ /* 0x000fc400000f0eff */
[----:B------:R-:W1:Y:S01]  /*2860*/  LDC R55, c[0x0][0x3b8] ;  /* 0x0000ee00ff377b82 */ /* 0x000e620000000800 */
[-C--:B------:R-:W-:Y:S02]  /*2870*/  LEA.HI.X.SX32 R19, R10, R3.reuse, 0x1, P1 ;  /* 0x000000030a137211 */ /* 0x080fe400008f0eff */
[-C--:B------:R-:W-:Y:S01]  /*2880*/  IADD3 RZ, P3, PT, R35, R4.reuse, RZ ;  /* 0x0000000423ff7210 */ /* 0x080fe20007f7e0ff */
[----:B------:R4:W3:Y:S01]  /*2890*/  LDG.E.U16 R10, desc[UR12][R16.64] ;  /* 0x0000000c100a7981 */ /* 0x0008e2000c1e1500 */
[-C--:B------:R-:W-:Y:S01]  /*28a0*/  IADD3 RZ, P1, PT, R67, R4.reuse, RZ ;  /* 0x0000000443ff7210 */ /* 0x080fe20007f3e0ff */
[----:B------:R-:W-:Y:S02]  /*28b0*/  IMAD R35, R86, 0x114, RZ ;  /* 0x0000011456237824 */ /* 0x000fe400078e02ff */
[----:B------:R-:W-:Y:S01]  /*28c0*/  IMAD R67, R70, 0x106, RZ ;  /* 0x0000010646437824 */ /* 0x000fe200078e02ff */
[----:B------:R0:W3:Y:S01]  /*28d0*/  LDG.E.U16 R48, desc[UR12][R18.64] ;  /* 0x0000000c12307981 */ /* 0x0000e2000c1e1500 */
[----:B------:R-:W-:Y:S01]  /*28e0*/  IMAD R69, R69, 0x104, RZ ;  /* 0x0000010445457824 */ /* 0x000fe200078e02ff */
[----:B------:R-:W-:Y:S01]  /*28f0*/  LEA.HI.X.SX32 R97, R96, R3, 0x1, P1 ;  /* 0x0000000360617211 */ /* 0x000fe200008f0eff */
[----:B----4-:R-:W4:Y:S01]  /*2900*/  LDC R16, c[0x0][0x3b8] ;  /* 0x0000ee00ff107b82 */ /* 0x010f220000000800 */
[-C--:B------:R-:W-:Y:S01]  /*2910*/  IADD3 RZ, P1, PT, R35, R4.reuse, RZ ;  /* 0x0000000423ff7210 */ /* 0x080fe20007f3e0ff */
[----:B------:R-:W-:Y:S01]  /*2920*/  IMAD R89, R34, 0x10a, RZ ;  /* 0x0000010a22597824 */ /* 0x000fe200078e02ff */
[----:B------:R-:W-:Y:S01]  /*2930*/  IADD3 RZ, P5, PT, R67, R4, RZ ;  /* 0x0000000443ff7210 */ /* 0x000fe20007fbe0ff */
[----:B0-----:R-:W-:-:S04]  /*2940*/  IMAD R35, R32, 0x118, RZ ;  /* 0x0000011820237824 */ /* 0x001fc800078e02ff */
[----:B------:R-:W0:Y:S01]  /*2950*/  LDC R19, c[0x0][0x3b8] ;  /* 0x0000ee00ff137b82 */ /* 0x000e220000000800 */
[-C--:B------:R-:W-:Y:S01]  /*2960*/  IADD3 RZ, P0, PT, R87, R4.reuse, RZ ;  /* 0x0000000457ff7210 */ /* 0x080fe20007f1e0ff */
[----:B------:R-:W-:Y:S01]  /*2970*/  IMAD R33, R33, 0x11a, RZ ;  /* 0x0000011a21217824 */ /* 0x000fe200078e02ff */
[----:B------:R-:W-:Y:S02]  /*2980*/  IADD3 RZ, P6, PT, R69, R4, RZ ;  /* 0x0000000445ff7210 */ /* 0x000fe40007fde0ff */
[----:B------:R-:W-:-:S03]  /*2990*/  LEA.HI.X.SX32 R107, R106, R3, 0x1, P5 ;  /* 0x000000036a6b7211 */ /* 0x000fc600028f0eff */
[----:B------:R-:W5:Y:S01]  /*29a0*/  LDC R34, c[0x0][0x3b8] ;  /* 0x0000ee00ff227b82 */ /* 0x000f620000000800 */
[----:B------:R-:W-:Y:S02]  /*29b0*/  IADD3 RZ, P5, PT, R35, R4, RZ ;  /* 0x0000000423ff7210 */ /* 0x000fe40007fbe0ff */
[----:B------:R-:W-:-:S05]  /*29c0*/  LEA.HI.X.SX32 R35, R57, R3, 0x1, P0 ;  /* 0x0000000339237211 */ /* 0x000fca00000f0eff */
[----:B------:R-:W5:Y:S01]  /*29d0*/  LDC R67, c[0x0][0x3b8] ;  /* 0x0000ee00ff437b82 */ /* 0x000f620000000800 */
[----:B------:R-:W-:-:S07]  /*29e0*/  IADD3 RZ, P0, PT, R33, R4, RZ ;  /* 0x0000000421ff7210 */ /* 0x000fce0007f1e0ff */
[----:B------:R-:W5:Y:S01]  /*29f0*/  LDC R69, c[0x0][0x3b8] ;  /* 0x0000ee00ff457b82 */ /* 0x000f620000000800 */
[----:B-1----:R-:W-:-:S07]  /*2a00*/  IMAD R55, R55, 0x116, RZ ;  /* 0x0000011637377824 */ /* 0x002fce00078e02ff */
[----:B------:R-:W1:Y:S08]  /*2a10*/  LDC R32, c[0x0][0x3b8] ;  /* 0x0000ee00ff207b82 */ /* 0x000e700000000800 */
[----:B------:R-:W1:Y:S01]  /*2a20*/  LDC R33, c[0x0][0x3b8] ;  /* 0x0000ee00ff217b82 */ /* 0x000e620000000800 */
[----:B------:R-:W-:Y:S01]  /*2a30*/  LEA.HI.X.SX32 R117, R116, R3, 0x1, P6 ;  /* 0x0000000374757211 */ /* 0x000fe200030f0eff */
[----:B------:R-:W-:Y:S01]  /*2a40*/  IMAD R18, R5, 0x85, RZ ;  /* 0x0000008505127824 */ /* 0x000fe200078e02ff */
[-C--:B------:R-:W-:Y:S01]  /*2a50*/  IADD3 RZ, P4, PT, R89, R4.reuse, RZ ;  /* 0x0000000459ff7210 */ /* 0x080fe20007f9e0ff */
[----:B--2---:R-:W-:Y:S01]  /*2a60*/  IMAD R85, R85, 0x112, RZ ;  /* 0x0000011255557824 */ /* 0x004fe200078e02ff */
[----:B------:R-:W-:Y:S01]  /*2a70*/  IADD3 RZ, P6, PT, R55, R4, RZ ;  /* 0x0000000437ff7210 */ /* 0x000fe20007fde0ff */
[----:B----4-:R-:W-:-:S02]  /*2a80*/  IMAD R55, R16, 0x120, RZ ;  /* 0x0000012010377824 */ /* 0x010fc400078e02ff */
[----:B------:R-:W2:Y:S01]  /*2a90*/  LDC R17, c[0x0][0x3b8] ;  /* 0x0000ee00ff117b82 */ /* 0x000ea20000000800 */
[----:B0-----:R-:W-:Y:S01]  /*2aa0*/  IMAD R57, R19, 0x124, RZ ;  /* 0x0000012413397824 */ /* 0x001fe200078e02ff */
[-C--:B------:R-:W-:Y:S02]  /*2ab0*/  LEA.HI.X.SX32 R19, R18, R3.reuse, 0x1, P4 ;  /* 0x0000000312137211 */ /* 0x080fe400020f0eff */
[----:B------:R-:W-:Y:S01]  /*2ac0*/  LEA.HI.X.SX32 R121, R120, R3, 0x1, P2 ;  /* 0x0000000378797211 */ /* 0x000fe200010f0eff */
[----:B------:R-:W-:Y:S01]  /*2ad0*/  IMAD R16, R5, 0x8b, RZ ;  /* 0x0000008b05107824 */ /* 0x000fe200078e02ff */
[-C--:B------:R-:W-:Y:S02]  /*2ae0*/  IADD3 RZ, P2, PT, R85, R4.reuse, RZ ;  /* 0x0000000455ff7210 */ /* 0x080fe40007f5e0ff */
[----:B------:R-:W0:Y:S01]  /*2af0*/  LDC R18, c[0x0][0x3b8] ;  /* 0x0000ee00ff127b82 */ /* 0x000e220000000800 */
[----:B------:R-:W-:Y:S01]  /*2b00*/  IADD3 RZ, P4, PT, R55, R4, RZ ;  /* 0x0000000437ff7210 */ /* 0x000fe20007f9e0ff */
[----:B-----5:R-:W-:-:S02]  /*2b10*/  IMAD R55, R34, 0x126, RZ ;  /* 0x0000012622377824 */ /* 0x020fc400078e02ff */
[----:B------:R-:W-:Y:S01]  /*2b20*/  IMAD R67, R67, 0x128, RZ ;  /* 0x0000012843437824 */ /* 0x000fe200078e02ff */
[-C--:B------:R-:W-:Y:S01]  /*2b30*/  LEA.HI.X.SX32 R95, R94, R3.reuse, 0x1, P2 ;  /* 0x000000035e5f7211 */ /* 0x080fe200010f0eff */
[----:B------:R-:W-:Y:S01]  /*2b40*/  IMAD R85, R69, 0x12a, RZ ;  /* 0x0000012a45557824 */ /* 0x000fe200078e02ff */
[-C--:B------:R-:W-:Y:S01]  /*2b50*/  IADD3 RZ, P2, PT, R57, R4.reuse, RZ ;  /* 0x0000000439ff7210 */ /* 0x080fe20007f5e0ff */
[----:B------:R-:W-:Y:S01]  /*2b60*/  IMAD R90, R5, 0x8d, RZ ;  /* 0x0000008d055a7824 */ /* 0x000fe200078e02ff */
[-C--:B------:R-:W-:Y:S02]  /*2b70*/  LEA.HI.X.SX32 R69, R68, R3.reuse, 0x1, P1 ;  /* 0x0000000344457211 */ /* 0x080fe400008f0eff */
[-C--:B------:R-:W-:Y:S01]  /*2b80*/  IADD3 RZ, P1, PT, R55, R4.reuse, RZ ;  /* 0x0000000437ff7210 */ /* 0x080fe20007f3e0ff */
[----:B-1----:R-:W-:Y:S01]  /*2b90*/  IMAD R55, R32, 0x130, RZ ;  /* 0x0000013020377824 */ /* 0x002fe200078e02ff */
[-C--:B------:R-:W-:Y:S01]  /*2ba0*/  LEA.HI.X.SX32 R57, R16, R3.reuse, 0x1, P6 ;  /* 0x0000000310397211 */ /* 0x080fe200030f0eff */
[----:B------:R-:W-:Y:S01]  /*2bb0*/  UIMAD UR6, UR11, UR6, URZ ;  /* 0x000000060b0672a4 */ /* 0x000fe2000f8e02ff */
[-C--:B------:R-:W-:Y:S01]  /*2bc0*/  IADD3 RZ, P6, PT, R67, R4.reuse, RZ ;  /* 0x0000000443ff7210 */ /* 0x080fe20007fde0ff */
[----:B------:R-:W-:Y:S01]  /*2bd0*/  IMAD R67, R33, 0x132, RZ ;  /* 0x0000013221437824 */ /* 0x000fe200078e02ff */
[----:B------:R-:W-:Y:S01]  /*2be0*/  LEA.HI.X.SX32 R91, R90, R3, 0x1, P0 ;  /* 0x000000035a5b7211 */ /* 0x000fe200000f0eff */
[----:B------:R-:W1:Y:S01]  /*2bf0*/  LDC R33, c[0x0][0x380] ;  /* 0x0000e000ff217b82 */ /* 0x000e620000000800 */
[----:B------:R-:W-:Y:S01]  /*2c00*/  IADD3 RZ, P0, PT, R55, R4, RZ ;  /* 0x0000000437ff7210 */ /* 0x000fe20007f1e0ff */
[----:B--2---:R-:W-:-:S06]  /*2c10*/  IMAD R17, R17, 0x122, RZ ;  /* 0x0000012211117824 */ /* 0x004fcc00078e02ff */
[----:B------:R-:W2:Y:S01]  /*2c20*/  LDC R55, c[0x0][0x3b8] ;  /* 0x0000ee00ff377b82 */ /* 0x000ea20000000800 */
[-C--:B------:R-:W-:Y:S02]  /*2c30*/  LEA.HI.X.SX32 R93, R92, R3.reuse, 0x1, P5 ;  /* 0x000000035c5d7211 */ /* 0x080fe400028f0eff */
[----:B------:R-:W-:Y:S02]  /*2c40*/  LEA.HI.X.SX32 R101, R100, R3, 0x1, P3 ;  /* 0x0000000364657211 */ /* 0x000fe400018f0eff */
[-C--:B------:R-:W-:Y:S01]  /*2c50*/  IADD3 RZ, P5, PT, R85, R4.reuse, RZ ;  /* 0x0000000455ff7210 */ /* 0x080fe20007fbe0ff */
[----:B0-----:R-:W-:Y:S01]  /*2c60*/  IMAD R85, R18, 0x136, RZ ;  /* 0x0000013612557824 */ /* 0x001fe200078e02ff */
[----:B------:R-:W-:Y:S01]  /*2c70*/  IADD3 RZ, P3, PT, R17, R4, RZ ;  /* 0x0000000411ff7210 */ /* 0x000fe20007f7e0ff */
[----:B------:R-:W-:Y:S01]  /*2c80*/  IMAD R18, R200, UR7, RZ ;  /* 0x00000007c8127c24 */ /* 0x000fe2000f8e02ff */
[----:B------:R-:W0:Y:S01]  /*2c90*/  LDC R17, c[0x0][0x3b8] ;  /* 0x0000ee00ff117b82 */ /* 0x000e220000000800 */
[----:B------:R-:W-:-:S03]  /*2ca0*/  USHF.L.U32 UR6, UR6, 0x1, URZ ;  /* 0x0000000106067899 */ /* 0x000fc600080006ff */
[----:B------:R-:W-:-:S04]  /*2cb0*/  SHF.L.U32 R18, R18, 0x1, RZ ;  /* 0x0000000112127819 */ /* 0x000fc800000006ff */
[----:B------:R-:W4:Y:S01]  /*2cc0*/  LDC R16, c[0x0][0x3b8] ;  /* 0x0000ee00ff107b82 */ /* 0x000f220000000800 */
[----:B-1----:R-:W-:Y:S02]  /*2cd0*/  IADD3 R128, PT, PT, R18, UR6, R33 ;  /* 0x0000000612807c10 */ /* 0x002fe4000fffe021 */
[-C--:B------:R-:W-:Y:S01]  /*2ce0*/  LEA.HI.X.SX32 R89, R88, R3.reuse, 0x1, P4 ;  /* 0x0000000358597211 */ /* 0x080fe200020f0eff */
[----:B------:R-:W-:Y:S01]  /*2cf0*/  IMAD R86, R5, 0x91, RZ ;  /* 0x0000009105567824 */ /* 0x000fe200078e02ff */
[----:B------:R-:W-:Y:S01]  /*2d00*/  IADD3 RZ, P4, PT, R67, R4, RZ ;  /* 0x0000000443ff7210 */ /* 0x000fe20007f9e0ff */
[----:B------:R-:W-:Y:S01]  /*2d10*/  IMAD R84, R5, 0x93, RZ ;  /* 0x0000009305547824 */ /* 0x000fe200078e02ff */
[----:B--2---:R-:W-:Y:S01]  /*2d20*/  LEA R120, R55, R128, 0x8 ;  /* 0x0000008037787211 */ /* 0x004fe200078e40ff */
[----:B------:R-:W1:Y:S01]  /*2d30*/  LDC R67, c[0x0][0x3b8] ;  /* 0x0000ee00ff437b82 */ /* 0x000e620000000800 */
[----:B------:R-:W-:-:S07]  /*2d40*/  LEA.HI.X.SX32 R87, R86, R3, 0x1, P3 ;  /* 0x0000000356577211 */ /* 0x000fce00018f0eff */
[----:B------:R-:W2:Y:S01]  /*2d50*/  LDC R32, c[0x0][0x3b8] ;  /* 0x0000ee00ff207b82 */ /* 0x000ea20000000800 */
[----:B0-----:R-:W-:Y:S01]  /*2d60*/  IMAD R17, R17, 0x134, RZ ;  /* 0x0000013411117824 */ /* 0x001fe200078e02ff */
[----:B------:R-:W5:Y:S01]  /*2d70*/  LDG.E.U16 R134, desc[UR12][R120.64] ;  /* 0x0000000c78867981 */ /* 0x000f62000c1e1500 */
[----:B------:R-:W-:Y:S01]  /*2d80*/  IMAD R229, R172, 0x1e4, RZ ;  /* 0x000001e4ace57824 */ /* 0x000fe200078e02ff */
[----:B------:R-:W0:Y:S04]  /*2d90*/  LDCU UR6, c[0x0][0x3c0] ;  /* 0x00007800ff0677ac */ /* 0x000e280008000800 */
[----:B------:R-:W0:Y:S01]  /*2da0*/  LDC R55, c[0x0][0x3b8] ;  /* 0x0000ee00ff377b82 */ /* 0x000e220000000800 */
[----:B----4-:R-:W-:Y:S01]  /*2db0*/  IMAD R185, R16, 0x138, RZ ;  /* 0x0000013810b97824 */ /* 0x010fe200078e02ff */
[----:B------:R-:W-:-:S02]  /*2dc0*/  IADD3 RZ, P3, PT, R17, R4, RZ ;  /* 0x0000000411ff7210 */ /* 0x000fc40007f7e0ff */
[-C--:B------:R-:W-:Y:S02]  /*2dd0*/  LEA.HI.X.SX32 R17, R58, R3.reuse, 0x1, P2 ;  /* 0x000000033a117211 */ /* 0x080fe400010f0eff */
[-C--:B------:R-:W-:Y:S01]  /*2de0*/  IADD3 RZ, P2, PT, R85, R4.reuse, RZ ;  /* 0x0000000455ff7210 */ /* 0x080fe20007f5e0ff */
[--C-:B------:R-:W-:Y:S01]  /*2df0*/  IMAD R116, R131, 0x104, R128.reuse ;  /* 0x0000010483747824 */ /* 0x100fe200078e0280 */
[-C--:B------:R-:W-:Y:S01]  /*2e00*/  LEA.HI.X.SX32 R85, R84, R3.reuse, 0x1, P1 ;  /* 0x0000000354557211 */ /* 0x080fe200008f0eff */
[--C-:B-1----:R-:W-:Y:S01]  /*2e10*/  IMAD R96, R67, 0x102, R128.reuse ;  /* 0x0000010243607824 */ /* 0x102fe200078e0280 */
[----:B------:R-:W-:Y:S01]  /*2e20*/  IADD3 RZ, P1, PT, R185, R4, RZ ;  /* 0x00000004b9ff7210 */ /* 0x000fe20007f3e0ff */
[----:B------:R-:W1:Y:S01]  /*2e30*/  LDC R67, c[0x0][0x3b8] ;  /* 0x0000ee00ff437b82 */ /* 0x000e620000000800 */
[----:B------:R4:W3:Y:S01]  /*2e40*/  LDG.E.U16 R70, desc[UR12][R116.64] ;  /* 0x0000000c74467981 */ /* 0x0008e2000c1e1500 */
[--C-:B------:R-:W-:Y:S02]  /*2e50*/  IMAD R34, R159, 0x108, R128.reuse ;  /* 0x000001089f227824 */ /* 0x100fe400078e0280 */
[----:B--2---:R-:W-:Y:S01]  /*2e60*/  IMAD R225, R32, 0x13a, RZ ;  /* 0x0000013a20e17824 */ /* 0x004fe200078e02ff */
[----:B------:R-:W-:Y:S01]  /*2e70*/  LEA.HI.X.SX32 R33, R56, R3, 0x1, P6 ;  /* 0x0000000338217211 */ /* 0x000fe200030f0eff */
[----:B------:R-:W-:-:S02]  /*2e80*/  IMAD R106, R133, 0x106, R128 ;  /* 0x00000106856a7824 */ /* 0x000fc400078e0280 */
[----:B------:R-:W2:Y:S01]  /*2e90*/  LDC R185, c[0x0][0x3b8] ;  /* 0x0000ee00ffb97b82 */ /* 0x000ea20000000800 */
[--C-:B------:R-:W-:Y:S01]  /*2ea0*/  IMAD R18, R177, 0x10a, R128.reuse ;  /* 0x0000010ab1127824 */ /* 0x100fe200078e0280 */
[----:B------:R-:W3:Y:S01]  /*2eb0*/  LDG.E.U16 R97, desc[UR12][R96.64] ;  /* 0x0000000c60617981 */ /* 0x000ee2000c1e1500 */
[----:B0-----:R-:W-:-:S05]  /*2ec0*/  IMAD R94, R55, 0x112, R128 ;  /* 0x00000112375e7824 */ /* 0x001fca00078e0280 */
[----:B----4-:R-:W0:Y:S08]  /*2ed0*/  LDC R117, c[0x0][0x3b8] ;  /* 0x0000ee00ff757b82 */ /* 0x010e300000000800 */
[----:B------:R-:W4:Y:S08]  /*2ee0*/  LDC R159, c[0x0][0x3b8] ;  /* 0x0000ee00ff9f7b82 */ /* 0x000f300000000800 */
[----:B------:R-:W4:Y:S01]  /*2ef0*/  LDC R121, c[0x0][0x3b8] ;  /* 0x0000ee00ff797b82 */ /* 0x000f220000000800 */
[----:B------:R-:W-:Y:S01]  /*2f00*/  IADD3 RZ, P6, PT, R225, R4, RZ ;  /* 0x00000004e1ff7210 */ /* 0x000fe20007fde0ff */
[--C-:B--2---:R-:W-:Y:S01]  /*2f10*/  IMAD R100, R185, 0x110, R128.reuse ;  /* 0x00000110b9647824 */ /* 0x104fe200078e0280 */
[----:B------:R-:W2:Y:S05]  /*2f20*/  LDG.E.U16 R58, desc[UR12][R106.64] ;  /* 0x0000000c6a3a7981 */ /* 0x000eaa000c1e1500 */
[----:B------:R-:W4:Y:S01]  /*2f30*/  LDC R131, c[0x0][0x3b8] ;  /* 0x0000ee00ff837b82 */ /* 0x000f220000000800 */
[--C-:B-1----:R-:W-:Y:S01]  /*2f40*/  IMAD R68, R67, 0x114, R128.reuse ;  /* 0x0000011443447824 */ /* 0x102fe200078e0280 */
[----:B------:R1:W2:Y:S01]  /*2f50*/  LDG.E.U16 R133, desc[UR12][R100.64] ;  /* 0x0000000c64857981 */ /* 0x0002a2000c1e1500 */
[----:B------:R-:W-:-:S03]  /*2f60*/  IMAD R90, R227, 0x11a, R128 ;  /* 0x0000011ae35a7824 */ /* 0x000fc600078e0280 */
[----:B------:R-:W2:Y:S02]  /*2f70*/  LDG.E.U16 R19, desc[UR12][R18.64] ;  /* 0x0000000c12137981 */ /* 0x000ea4000c1e1500 */
[----:B------:R-:W1:Y:S01]  /*2f80*/  LDC R55, c[0x0][0x3b8] ;  /* 0x0000ee00ff377b82 */ /* 0x000e620000000800 */
[--C-:B0-----:R-:W-:Y:S01]  /*2f90*/  IMAD R86, R117, 0x122, R128.reuse ;  /* 0x0000012275567824 */ /* 0x101fe200078e0280 */
[----:B------:R-:W2:Y:S04]  /*2fa0*/  LDG.E.U16 R69, desc[UR12][R68.64] ;  /* 0x0000000c44457981 */ /* 0x000ea8000c1e1500 */
[----:B------:R-:W2:Y:S02]  /*2fb0*/  LDG.E.U16 R35, desc[UR12][R34.64] ;  /* 0x0000000c22237981 */ /* 0x000ea4000c1e1500 */
[----:B------:R-:W0:Y:S01]  /*2fc0*/  LDC R225, c[0x0][0x3b8] ;  /* 0x0000ee00ffe17b82 */ /* 0x000e220000000800 */
[--C-:B----4-:R-:W-:Y:S01]  /*2fd0*/  IMAD R88, R159, 0x120, R128.reuse ;  /* 0x000001209f587824 */ /* 0x110fe200078e0280 */
[----:B------:R-:W4:Y:S04]  /*2fe0*/  LDG.E.U16 R18, desc[UR12][R90.64] ;  /* 0x0000000c5a127981 */ /* 0x000f28000c1e1500 */
[----:B------:R-:W2:Y:S02]  /*2ff0*/  LDG.E.U16 R96, desc[UR12][R94.64] ;  /* 0x0000000c5e607981 */ /* 0x000ea4000c1e1500 */
[----:B------:R-:W0:Y:S01]  /*3000*/  LDC R67, c[0x0][0x3b8] ;  /* 0x0000ee00ff437b82 */ /* 0x000e220000000800 */
[----:B-1----:R-:W-:-:S07]  /*3010*/  IMAD R16, R55, 0x124, R128 ;  /* 0x0000012437107824 */ /* 0x002fce00078e0280 */
[----:B------:R-:W1:Y:S08]  /*3020*/  LDC R101, c[0x0][0x3b8] ;  /* 0x0000ee00ff657b82 */ /* 0x000e700000000800 */
[----:B------:R-:W1:Y:S01]  /*3030*/  LDC R107, c[0x0][0x3b8] ;  /* 0x0000ee00ff6b7b82 */ /* 0x000e620000000800 */
[----:B------:R0:W2:Y:S07]  /*3040*/  LDG.E.U16 R68, desc[UR12][R16.64] ;  /* 0x0000000c10447981 */ /* 0x0000ae000c1e1500 */
[----:B------:R-:W1:Y:S01]  /*3050*/  LDC R117, c[0x0][0x3b8] ;  /* 0x0000ee00ff757b82 */ /* 0x000e620000000800 */
[--C-:B0-----:R-:W-:Y:S01]  /*3060*/  IMAD R92, R225, 0x118, R128.reuse ;  /* 0x00000118e15c7824 */ /* 0x101fe200078e0280 */
[----:B------:R-:W2:Y:S01]  /*3070*/  LDG.E.U16 R95, desc[UR12][R86.64] ;  /* 0x0000000c565f7981 */ /* 0x000ea2000c1e1500 */
[----:B------:R-:W-:-:S02]  /*3080*/  IMAD R16, R121, 0x12a, R128 ;  /* 0x0000012a79107824 */ /* 0x000fc400078e0280 */
[--C-:B------:R-:W-:Y:S01]  /*3090*/  IMAD R56, R131, 0x116, R128.reuse ;  /* 0x0000011683387824 */ /* 0x100fe200078e0280 */
[----:B------:R-:W2:Y:S02]  /*30a0*/  LDG.E.U16 R34, desc[UR12][R92.64] ;  /* 0x0000000c5c227981 */ /* 0x000ea4000c1e1500 */
[----:B------:R-:W0:Y:S02]  /*30b0*/  LDC R159, c[0x0][0x3b8] ;  /* 0x0000ee00ff9f7b82 */ /* 0x000e240000000800 */
[----:B------:R1:W2:Y:S01]  /*30c0*/  LDG.E.U16 R57, desc[UR12][R56.64] ;  /* 0x0000000c38397981 */ /* 0x0002a2000c1e1500 */
[----:B------:R-:W-:-:S03]  /*30d0*/  IMAD R84, R67, 0x126, R128 ;  /* 0x0000012643547824 */ /* 0x000fc600078e0280 */
[----:B------:R1:W2:Y:S02]  /*30e0*/  LDG.E.U16 R131, desc[UR12][R88.64] ;  /* 0x0000000c58837981 */ /* 0x0002a4000c1e1500 */
[----:B------:R-:W0:Y:S08]  /*30f0*/  LDC R121, c[0x0][0x3b8] ;  /* 0x0000ee00ff797b82 */ /* 0x000e300000000800 */
[----:B------:R-:W0:Y:S01]  /*3100*/  LDC R55, c[0x0][0x3b8] ;  /* 0x0000ee00ff377b82 */ /* 0x000e220000000800 */
[----:B-1----:R-:W-:Y:S01]  /*3110*/  IMAD R56, R5, 0x95, RZ ;  /* 0x0000009505387824 */ /* 0x002fe200078e02ff */
[----:B------:R-:W-:-:S06]  /*3120*/  LEA.HI.X.SX32 R89, R132, R3, 0x1, P0 ;  /* 0x0000000384597211 */ /* 0x000fcc00000f0eff */
[----:B------:R-:W1:Y:S01]  /*3130*/  LDC R91, c[0x0][0x3b8] ;  /* 0x0000ee00ff5b7b82 */ /* 0x000e620000000800 */
[--C-:B------:R-:W-:Y:S02]  /*3140*/  IMAD R88, R101, 0x130, R128.reuse ;  /* 0x0000013065587824 */ /* 0x100fe400078e0280 */
[----:B------:R-:W-:-:S05]  /*3150*/  IMAD R86, R117, 0x132, R128 ;  /* 0x0000013275567824 */ /* 0x000fca00078e0280 */
[----:B------:R-:W1:Y:S01]  /*3160*/  LDC R93, c[0x0][0x3b8] ;  /* 0x0000ee00ff5d7b82 */ /* 0x000e620000000800 */
[--C-:B------:R-:W-:Y:S01]  /*3170*/  IMAD R32, R107, 0x128, R128.reuse ;  /* 0x000001286b207824 */ /* 0x100fe200078e0280 */
[-C--:B------:R-:W-:Y:S02]  /*3180*/  LEA.HI.X.SX32 R17, R56, R3.reuse, 0x1, P5 ;  /* 0x0000000338117211 */ /* 0x080fe400028f0eff */
[----:B------:R0:W2:Y:S04]  /*3190*/  LDG.E.U16 R56, desc[UR12][R84.64] ;  /* 0x0000000c54387981 */ /* 0x0000a8000c1e1500 */
[----:B------:R-:W1:Y:S08]  /*31a0*/  LDC R177, c[0x0][0x3b8] ;  /* 0x0000ee00ffb17b82 */ /* 0x000e700000000800 */
[----:B------:R-:W5:Y:S01]  /*31b0*/  LDC R116, c[0x0][0x3b8] ;  /* 0x0000ee00ff747b82 */ /* 0x000f620000000800 */
[--C-:B0-----:R-:W-:Y:S01]  /*31c0*/  IMAD R84, R159, 0x134, R128.reuse ;  /* 0x000001349f547824 */ /* 0x101fe200078e0280 */
[----:B------:R-:W-:Y:S01]  /*31d0*/  LEA.HI.X.SX32 R85, R7, R3, 0x1, P3 ;  /* 0x0000000307557211 */ /* 0x000fe200018f0eff */
[----:B------:R-:W-:Y:S01]  /*31e0*/  IMAD R90, R5, 0x99, RZ ;  /* 0x00000099055a7824 */ /* 0x000fe200078e02ff */
[----:B------:R0:W2:Y:S04]  /*31f0*/  LDG.E.U16 R7, desc[UR12][R88.64] ;  /* 0x0000000c58077981 */ /* 0x0000a8000c1e1500 */
[----:B------:R-:W5:Y:S01]  /*3200*/  LDC R101, c[0x0][0x3b8] ;  /* 0x0000ee00ff657b82 */ /* 0x000f620000000800 */
[----:B------:R0:W2:Y:S04]  /*3210*/  LDG.E.U16 R17, desc[UR12][R16.64] ;  /* 0x0000000c10117981 */ /* 0x0000a8000c1e1500 */
[----:B------:R0:W2:Y:S03]  /*3220*/  LDG.E.U16 R67, desc[UR12][R84.64] ;  /* 0x0000000c54437981 */ /* 0x0000a6000c1e1500 */
[----:B------:R-:W5:Y:S01]  /*3230*/  LDC R117, c[0x0][0x3b8] ;  /* 0x0000ee00ff757b82 */ /* 0x000f620000000800 */
[----:B0-----:R-:W-:Y:S01]  /*3240*/  IMAD R88, R121, 0x138, R128 ;  /* 0x0000013879587824 */ /* 0x001fe200078e0280 */
[----:B------:R0:W2:Y:S06]  /*3250*/  LDG.E.U16 R33, desc[UR12][R32.64] ;  /* 0x0000000c20217981 */ /* 0x0000ac000c1e1500 */
[----:B------:R-:W5:Y:S01]  /*3260*/  LDC R107, c[0x0][0x3b8] ;  /* 0x0000ee00ff6b7b82 */ /* 0x000f620000000800 */
[----:B------:R-:W-:-:S02]  /*3270*/  SHF.L.U32 R16, R5, 0x3, RZ ;  /* 0x0000000305107819 */ /* 0x000fc400000006ff */
[----:B------:R-:W-:-:S05]  /*3280*/  LEA R84, P0, R55, R4, 0x4 ;  /* 0x0000000437547211 */ /* 0x000fca00078020ff */
[----:B------:R-:W5:Y:S01]  /*3290*/  LDC R121, c[0x0][0x3b8] ;  /* 0x0000ee00ff797b82 */ /* 0x000f620000000800 */
[-C--:B------:R-:W-:Y:S01]  /*32a0*/  LEA.HI.X.SX32 R87, R90, R3.reuse, 0x1, P4 ;  /* 0x000000035a577211 */ /* 0x080fe200020f0eff */
[C---:B0-----:R-:W-:Y:S01]  /*32b0*/  IMAD R32, R5.reuse, 0x9b, RZ ;  /* 0x0000009b05207824 */ /* 0x041fe200078e02ff */
[----:B------:R-:W-:Y:S01]  /*32c0*/  LEA.HI.X.SX32 R85, R16, R3, 0x1, P0 ;  /* 0x0000000310557211 */ /* 0x000fe200000f0eff */
[----:B------:R-:W-:-:S04]  /*32d0*/  IMAD R92, R5, 0x9d, RZ ;  /* 0x0000009d055c7824 */ /* 0x000fc800078e02ff */
[----:B------:R-:W0:Y:S01]  /*32e0*/  LDC R120, c[0x0][0x3b8] ;  /* 0x0000ee00ff787b82 */ /* 0x000e220000000800 */
[----:B------:R1:W2:Y:S02]  /*32f0*/  LDG.E.U16 R94, desc[UR12][R86.64] ;  /* 0x0000000c565e7981 */ /* 0x0002a4000c1e1500 */
[----:B-1----:R-:W-:Y:S01]  /*3300*/  IMAD R90, R91, 0x136, R128 ;  /* 0x000001365b5a7824 */ /* 0x002fe200078e0280 */
[-C--:B------:R-:W-:Y:S02]  /*3310*/  LEA.HI.X.SX32 R89, R126, R3.reuse, 0x1, P1 ;  /* 0x000000037e597211 */ /* 0x080fe400008f0eff */
[-C--:B------:R-:W-:Y:S01]  /*3320*/  LEA.HI.X.SX32 R91, R32, R3.reuse, 0x1, P2 ;  /* 0x00000003205b7211 */ /* 0x080fe200010f0eff */
[----:B------:R1:W2:Y:S01]  /*3330*/  LDG.E.U16 R185, desc[UR12][R84.64] ;  /* 0x0000000c54b97981 */ /* 0x0002a2000c1e1500 */
[----:B------:R-:W3:Y:S03]  /*3340*/  LDC R132, c[0x0][0x3b8] ;  /* 0x0000ee00ff847b82 */ /* 0x000ee60000000800 */
[----:B------:R5:W2:Y:S01]  /*3350*/  LDG.E.U16 R32, desc[UR12][R88.64] ;  /* 0x0000000c58207981 */ /* 0x000aa2000c1e1500 */
[----:B------:R-:W-:-:S02]  /*3360*/  LEA.HI.X.SX32 R87, R92, R3, 0x1, P6 ;  /* 0x000000035c577211 */ /* 0x000fc400030f0eff */
[----:B------:R-:W-:Y:S01]  /*3370*/  SHF.L.U32 R92, R5, 0x4, RZ ;  /* 0x00000004055c7819 */ /* 0x000fe200000006ff */
[----:B------:R-:W-:Y:S01]  /*3380*/  IMAD R86, R177, 0x13a, R128 ;  /* 0x0000013ab1567824 */ /* 0x000fe200078e0280 */
[----:B------:R5:W2:Y:S01]  /*3390*/  LDG.E.U16 R55, desc[UR12][R90.64] ;  /* 0x0000000c5a377981 */ /* 0x000aa2000c1e1500 */
[----:B------:R-:W3:Y:S01]  /*33a0*/  LDC R126, c[0x0][0x3b8] ;  /* 0x0000ee00ff7e7b82 */ /* 0x000ee20000000800 */
[-C--:B-1----:R-:W-:Y:S01]  /*33b0*/  LEA R84, P0, R93, R4.reuse, 0x5 ;  /* 0x000000045d547211 */ /* 0x082fe200078028ff */
[----:B-----5:R-:W-:Y:S01]  /*33c0*/  IMAD R117, R117, 0x150, RZ ;  /* 0x0000015075757824 */ /* 0x020fe200078e02ff */
[C---:B------:R-:W-:Y:S01]  /*33d0*/  SHF.L.U32 R100, R5.reuse, 0x5, RZ ;  /* 0x0000000505647819 */ /* 0x040fe200000006ff */
[----:B------:R-:W-:Y:S01]  /*33e0*/  IMAD R89, R116, 0x140, RZ ;  /* 0x0000014074597824 */ /* 0x000fe200078e02ff */
[----:B------:R-:W-:Y:S01]  /*33f0*/  LEA.HI.X.SX32 R85, R92, R3, 0x1, P0 ;  /* 0x000000035c557211 */ /* 0x000fe200000f0eff */
[----:B------:R1:W5:Y:S01]  /*3400*/  LDG.E.U16 R16, desc[UR12][R86.64] ;  /* 0x0000000c56107981 */ /* 0x000362000c1e1500 */
[----:B------:R-:W-:Y:S01]  /*3410*/  SHF.L.U32 R106, R5, 0x6, RZ ;  /* 0x00000006056a7819 */ /* 0x000fe200000006ff */
[----:B------:R-:W3:Y:S01]  /*3420*/  LDC R92, c[0x0][0x3b8] ;  /* 0x0000ee00ff5c7b82 */ /* 0x000ee20000000800 */
[-C--:B------:R-:W-:Y:S01]  /*3430*/  LEA R90, P1, R101, R4.reuse, 0x6 ;  /* 0x00000004655a7211 */ /* 0x080fe200078230ff */
[----:B------:R0:W2:Y:S01]  /*3440*/  LDG.E.U16 R177, desc[UR12][R84.64] ;  /* 0x0000000c54b17981 */ /* 0x0000a2000c1e1500 */
[----:B------:R-:W-:-:S02]  /*3450*/  LEA R88, P0, R107, R4, 0x7 ;  /* 0x000000046b587211 */ /* 0x000fc400078038ff */
[-C--:B------:R-:W-:Y:S01]  /*3460*/  LEA.HI.X.SX32 R91, R100, R3.reuse, 0x1, P1 ;  /* 0x00000003645b7211 */ /* 0x080fe200008f0eff */
[----:B------:R-:W-:Y:S01]  /*3470*/  IMAD R121, R121, 0x170, RZ ;  /* 0x0000017079797824 */ /* 0x000fe200078e02ff */
[-C--:B-1----:R-:W-:Y:S01]  /*3480*/  IADD3 R86, P2, PT, R89, R4.reuse, RZ ;  /* 0x0000000459567210 */ /* 0x082fe20007f5e0ff */
[----:B------:R-:W1:Y:S01]  /*3490*/  LDC R101, c[0x0][0x3b8] ;  /* 0x0000ee00ff657b82 */ /* 0x000e620000000800 */
[-C--:B------:R-:W-:Y:S01]  /*34a0*/  LEA.HI.X.SX32 R89, R106, R3.reuse, 0x1, P0 ;  /* 0x000000036a597211 */ /* 0x080fe200000f0eff */
[----:B0-----:R-:W-:Y:S01]  /*34b0*/  IMAD R93, R120, 0x160, RZ ;  /* 0x00000160785d7824 */ /* 0x001fe200078e02ff */
[-C--:B------:R-:W-:Y:S01]  /*34c0*/  IADD3 R84, P1, PT, R117, R4.reuse, RZ ;  /* 0x0000000475547210 */ /* 0x080fe20007f3e0ff */
[----:B------:R0:W2:Y:S03]  /*34d0*/  LDG.E.U16 R159, desc[UR12][R90.64] ;  /* 0x0000000c5a9f7981 */ /* 0x0000a6000c1e1500 */
[----:B------:R-:W-:Y:S01]  /*34e0*/  LEA.HI.X.SX32 R85, R119, R3, 0x1, P1 ;  /* 0x0000000377557211 */ /* 0x000fe200008f0eff */
[----:B------:R-:W4:Y:S01]  /*34f0*/  LDC R106, c[0x0][0x3b8] ;  /* 0x0000ee00ff6a7b82 */ /* 0x000f220000000800 */
[----:B------:R3:W2:Y:S07]  /*3500*/  LDG.E.U16 R119, desc[UR12][R88.64] ;  /* 0x0000000c58777981 */ /* 0x0006ae000c1e1500 */
[----:B------:R-:W4:Y:S01]  /*3510*/  LDC R107, c[0x0][0x3b8] ;  /* 0x0000ee00ff6b7b82 */ /* 0x000f220000000800 */
[-C--:B0-----:R-:W-:Y:S01]  /*3520*/  IADD3 R90, P0, PT, R93, R4.reuse, RZ ;  /* 0x000000045d5a7210 */ /* 0x081fe20007f1e0ff */
[----:B------:R0:W2:Y:S01]  /*3530*/  LDG.E.U16 R116, desc[UR12][R84.64] ;  /* 0x0000000c54747981 */ /* 0x0000a2000c1e1500 */
[----:B---3--:R-:W-:Y:S01]  /*3540*/  IADD3 R88, P1, PT, R121, R4, RZ ;  /* 0x0000000479587210 */ /* 0x008fe20007f3e0ff */
[----:B------:R-:W-:-:S04]  /*3550*/  IMAD R89, R132, 0x190, RZ ;  /* 0x0000019084597824 */ /* 0x000fc800078e02ff */
[----:B------:R-:W3:Y:S01]  /*3560*/  LDC R121, c[0x0][0x3b8] ;  /* 0x0000ee00ff797b82 */ /* 0x000ee20000000800 */
[-C--:B------:R-:W-:Y:S01]  /*3570*/  LEA.HI.X.SX32 R87, R125, R3.reuse, 0x1, P2 ;  /* 0x000000037d577211 */ /* 0x080fe200010f0eff */
[----:B------:R-:W-:Y:S01]  /*3580*/  IMAD R125, R126, 0x180, RZ ;  /* 0x000001807e7d7824 */ /* 0x000fe200078e02ff */
[-C--:B------:R-:W-:Y:S02]  /*3590*/  LEA.HI.X.SX32 R91, R114, R3.reuse, 0x1, P0 ;  /* 0x00000003725b7211 */ /* 0x080fe400000f0eff */
[----:B0-----:R-:W-:Y:S01]  /*35a0*/  IADD3 R84, P0, PT, R89, R4, RZ ;  /* 0x0000000459547210 */ /* 0x001fe20007f1e0ff */
[----:B------:R0:W2:Y:S02]  /*35b0*/  LDG.E.U16 R117, desc[UR12][R86.64] ;  /* 0x0000000c56757981 */ /* 0x0000a4000c1e1500 */
[----:B------:R-:W4:Y:S01]  /*35c0*/  LDC R126, c[0x0][0x3b8] ;  /* 0x0000ee00ff7e7b82 */ /* 0x000f220000000800 */
[----:B------:R-:W-:-:S07]  /*35d0*/  LEA.HI.X.SX32 R85, R109, R3, 0x1, P0 ;  /* 0x000000036d557211 */ /* 0x000fce00000f0eff */
[----:B------:R-:W4:Y:S01]  /*35e0*/  LDC R100, c[0x0][0x3b8] ;  /* 0x0000ee00ff647b82 */ /* 0x000f220000000800 */
[-C--:B0-----:R-:W-:Y:S01]  /*35f0*/  IADD3 R86, P2, PT, R125, R4.reuse, RZ ;  /* 0x000000047d567210 */ /* 0x081fe20007f5e0ff */
[----:B------:R-:W-:Y:S01]  /*3600*/  IMAD R125, R92, 0x1a0, RZ ;  /* 0x000001a05c7d7824 */ /* 0x000fe200078e02ff */
[----:B------:R0:W2:Y:S01]  /*3610*/  LDG.E.U16 R109, desc[UR12][R84.64] ;  /* 0x0000000c546d7981 */ /* 0x0000a2000c1e1500 */
[----:B-1----:R-:W-:Y:S01]  /*3620*/  IMAD R101, R101, 0x1b0, RZ ;  /* 0x000001b065657824 */ /* 0x002fe200078e02ff */
[-C--:B------:R-:W-:Y:S01]  /*3630*/  LEA.HI.X.SX32 R89, R113, R3.reuse, 0x1, P1 ;  /* 0x0000000371597211 */ /* 0x080fe200008f0eff */
[----:B----4-:R-:W-:Y:S01]  /*3640*/  IMAD R107, R107, 0x1d0, RZ ;  /* 0x000001d06b6b7824 */ /* 0x010fe200078e02ff */
[----:B------:R-:W-:Y:S01]  /*3650*/  LEA.HI.X.SX32 R87, R110, R3, 0x1, P2 ;  /* 0x000000036e577211 */ /* 0x000fe200010f0eff */
[----:B------:R-:W1:Y:S01]  /*3660*/  LDC R93, c[0x0][0x3b8] ;  /* 0x0000ee00ff5d7b82 */ /* 0x000e620000000800 */
[----:B------:R4:W2:Y:S01]  /*3670*/  LDG.E.U16 R114, desc[UR12][R90.64] ;  /* 0x0000000c5a727981 */ /* 0x0008a2000c1e1500 */
[----:B0-----:R-:W-:Y:S01]  /*3680*/  IADD3 R84, P0, PT, R125, R4, RZ ;  /* 0x000000047d547210 */ /* 0x001fe20007f1e0ff */
[----:B---3--:R-:W-:-:S02]  /*3690*/  IMAD R121, R121, 0x1e0, RZ ;  /* 0x000001e079797824 */ /* 0x008fc400078e02ff */
[----:B------:R0:W3:Y:S03]  /*36a0*/  LDG.E.U16 R113, desc[UR12][R88.64] ;  /* 0x0000000c58717981 */ /* 0x0000e6000c1e1500 */
[----:B------:R-:W1:Y:S01]  /*36b0*/  LDC R120, c[0x0][0x3b8] ;  /* 0x0000ee00ff787b82 */ /* 0x000e620000000800 */
[----:B------:R-:W-:Y:S01]  /*36c0*/  LEA.HI.X.SX32 R85, R124, R3, 0x1, P0 ;  /* 0x000000037c557211 */ /* 0x000fe200000f0eff */
[----:B----4-:R-:W-:Y:S01]  /*36d0*/  IMAD R91, R106, 0x1c0, RZ ;  /* 0x000001c06a5b7824 */ /* 0x010fe200078e02ff */
[----:B------:R-:W-:Y:S01]  /*36e0*/  IADD3 R90, P1, PT, R101, R4, RZ ;  /* 0x00000004655a7210 */ /* 0x000fe20007f3e0ff */
[----:B------:R4:W2:Y:S01]  /*36f0*/  LDG.E.U16 R110, desc[UR12][R86.64] ;  /* 0x0000000c566e7981 */ /* 0x0008a2000c1e1500 */
[----:B------:R-:W-:-:S03]  /*3700*/  IMAD R225, R126, 0x1f0, RZ ;  /* 0x000001f07ee17824 */ /* 0x000fc600078e02ff */
[----:B------:R-:W1:Y:S01]  /*3710*/  LDC R124, c[0x0][0x3b8] ;  /* 0x0000ee00ff7c7b82 */ /* 0x000e620000000800 */
[-C--:B0-----:R-:W-:Y:S02]  /*3720*/  IADD3 R88, P0, PT, R91, R4.reuse, RZ ;  /* 0x000000045b587210 */ /* 0x081fe40007f1e0ff */
[----:B------:R-:W-:Y:S02]  /*3730*/  LEA.HI.X.SX32 R91, R123, R3, 0x1, P1 ;  /* 0x000000037b5b7211 */ /* 0x000fe400008f0eff */
[----:B----4-:R-:W-:-:S03]  /*3740*/  IADD3 R86, P2, PT, R107, R4, RZ ;  /* 0x000000046b567210 */ /* 0x010fc60007f5e0ff */
[----:B------:R-:W0:Y:S01]  /*3750*/  LDC R123, c[0x0][0x3b8] ;  /* 0x0000ee00ff7b7b82 */ /* 0x000e220000000800 */
[----:B------:R4:W2:Y:S01]  /*3760*/  LDG.E.U16 R107, desc[UR12][R84.64] ;  /* 0x0000000c546b7981 */ /* 0x0008a2000c1e1500 */
[----:B------:R-:W-:-:S03]  /*3770*/  LEA.HI.X.SX32 R87, R103, R3, 0x1, P2 ;  /* 0x0000000367577211 */ /* 0x000fc600010f0eff */
[----:B------:R4:W2:Y:S03]  /*3780*/  LDG.E.U16 R106, desc[UR12][R90.64] ;  /* 0x0000000c5a6a7981 */ /* 0x0008a6000c1e1500 */
[----:B------:R-:W0:Y:S01]  /*3790*/  LDC R125, c[0x0][0x3b8] ;  /* 0x0000ee00ff7d7b82 */ /* 0x000e220000000800 */
[----:B----4-:R-:W-:-:S07]  /*37a0*/  IADD3 R84, P1, PT, R121, R4, RZ ;  /* 0x0000000479547210 */ /* 0x010fce0007f3e0ff */
[----:B------:R-:W4:Y:S01]  /*37b0*/  LDC R121, c[0x0][0x3b8] ;  /* 0x0000ee00ff797b82 */ /* 0x000f220000000800 */
[----:B------:R-:W-:Y:S01]  /*37c0*/  IMAD R91, R100, 0x152, RZ ;  /* 0x00000152645b7824 */ /* 0x000fe200078e02ff */
[----:B------:R-:W-:Y:S02]  /*37d0*/  IADD3 R90, P2, PT, R225, R4, RZ ;  /* 0x00000004e15a7210 */ /* 0x000fe40007f5e0ff */
[-C--:B------:R-:W-:Y:S02]  /*37e0*/  LEA.HI.X.SX32 R85, R75, R3.reuse, 0x1, P1 ;  /* 0x000000034b557211 */ /* 0x080fe400008f0eff */
[----:B------:R1:W2:Y:S01]  /*37f0*/  LDG.E.U16 R75, desc[UR12][R86.64] ;  /* 0x0000000c564b7981 */ /* 0x0002a2000c1e1500 */
[----:B------:R-:W-:Y:S01]  /*3800*/  LEA.HI.X.SX32 R89, R122, R3, 0x1, P0 ;  /* 0x000000037a597211 */ /* 0x000fe200000f0eff */
[----:B-1----:R-:W-:Y:S01]  /*3810*/  IMAD R93, R93, 0x142, RZ ;  /* 0x000001425d5d7824 */ /* 0x002fe200078e02ff */
[----:B------:R-:W1:Y:S01]  /*3820*/  LDC R172, c[0x0][0x3b8] ;  /* 0x0000ee00ffac7b82 */ /* 0x000e620000000800 */
[----:B------:R0:W2:Y:S01]  /*3830*/  LDG.E.U16 R101, desc[UR12][R84.64] ;  /* 0x0000000c54657981 */ /* 0x0000a2000c1e1500 */
[----:B------:R-:W-:-:S03]  /*3840*/  IMAD R92, R5, 0xa1, RZ ;  /* 0x000000a1055c7824 */ /* 0x000fc600078e02ff */
[----:B------:R0:W2:Y:S01]  /*3850*/  LDG.E.U16 R103, desc[UR12][R88.64] ;  /* 0x0000000c58677981 */ /* 0x0000a2000c1e1500 */
[-C--:B------:R-:W-:Y:S02]  /*3860*/  IADD3 R86, P1, PT, R91, R4.reuse, RZ ;  /* 0x000000045b567210 */ /* 0x080fe40007f3e0ff */
[----:B------:R-:W-:Y:S02]  /*3870*/  LEA.HI.X.SX32 R91, R83, R3, 0x1, P2 ;  /* 0x00000003535b7211 */ /* 0x000fe400010f0eff */
[----:B------:R-:W1:Y:S01]  /*3880*/  LDC R83, c[0x0][0x3b8] ;  /* 0x0000ee00ff537b82 */ /* 0x000e620000000800 */
[----:B0-----:R-:W-:Y:S01]  /*3890*/  IMAD R85, R120, 0x162, RZ ;  /* 0x0000016278557824 */ /* 0x001fe200078e02ff */
[----:B------:R-:W-:Y:S01]  /*38a0*/  IADD3 R88, P0, PT, R93, R4, RZ ;  /* 0x000000045d587210 */ /* 0x000fe20007f1e0ff */
[----:B------:R-:W-:-:S03]  /*38b0*/  IMAD R100, R5, 0xa9, RZ ;  /* 0x000000a905647824 */ /* 0x000fc600078e02ff */
[-C--:B------:R-:W-:Y:S01]  /*38c0*/  IADD3 R84, P2, PT, R85, R4.reuse, RZ ;  /* 0x0000000455547210 */ /* 0x080fe20007f5e0ff */
[----:B------:R-:W-:Y:S01]  /*38d0*/  IMAD R120, R5, 0xb1, RZ ;  /* 0x000000b105787824 */ /* 0x000fe200078e02ff */
[-C--:B------:R-:W-:Y:S01]  /*38e0*/  LEA.HI.X.SX32 R89, R92, R3.reuse, 0x1, P0 ;  /* 0x000000035c597211 */ /* 0x080fe200000f0eff */
[----:B----4-:R-:W-:Y:S01]  /*38f0*/  IMAD R121, R121, 0x172, RZ ;  /* 0x0000017279797824 */ /* 0x010fe200078e02ff */
[-C--:B------:R-:W-:Y:S01]  /*3900*/  LEA.HI.X.SX32 R87, R100, R3.reuse, 0x1, P1 ;  /* 0x0000000364577211 */ /* 0x080fe200008f0eff */
[----:B------:R-:W-:Y:S01]  /*3910*/  IMAD R123, R123, 0x182, RZ ;  /* 0x000001827b7b7824 */ /* 0x000fe200078e02ff */
[-C--:B------:R-:W-:Y:S01]  /*3920*/  LEA.HI.X.SX32 R85, R120, R3.reuse, 0x1, P2 ;  /* 0x0000000378557211 */ /* 0x080fe200010f0eff */
[----:B------:R0:W4:Y:S01]  /*3930*/  LDG.E.U16 R93, desc[UR12][R88.64] ;  /* 0x0000000c585d7981 */ /* 0x000122000c1e1500 */
[----:B------:R-:W-:Y:S01]  /*3940*/  IMAD R122, R5, 0xb9, RZ ;  /* 0x000000b9057a7824 */ /* 0x000fe200078e02ff */
[----:B------:R-:W-:Y:S01]  /*3950*/  IADD3 R120, P0, PT, R121, R4, RZ ;  /* 0x0000000479787210 */ /* 0x000fe20007f1e0ff */
[----:B------:R-:W-:Y:S01]  /*3960*/  IMAD R125, R125, 0x1a2, RZ ;  /* 0x000001a27d7d7824 */ /* 0x000fe200078e02ff */
[----:B------:R1:W2:Y:S02]  /*3970*/  LDG.E.U16 R100, desc[UR12][R90.64] ;  /* 0x0000000c5a647981 */ /* 0x0002a4000c1e1500 */
[----:B------:R-:W-:-:S02]  /*3980*/  LEA.HI.X.SX32 R121, R122, R3, 0x1, P0 ;  /* 0x000000037a797211 */ /* 0x000fc400000f0eff */
[----:B------:R1:W2:Y:S01]  /*3990*/  LDG.E.U16 R92, desc[UR12][R86.64] ;  /* 0x0000000c565c7981 */ /* 0x0002a2000c1e1500 */
[----:B0-----:R-:W-:Y:S01]  /*39a0*/  IMAD R89, R124, 0x192, RZ ;  /* 0x000001927c597824 */ /* 0x001fe200078e02ff */
[-C--:B------:R-:W-:Y:S01]  /*39b0*/  IADD3 R88, P1, PT, R123, R4.reuse, RZ ;  /* 0x000000047b587210 */ /* 0x080fe20007f3e0ff */
[C---:B------:R-:W-:Y:S02]  /*39c0*/  IMAD R124, R5.reuse, 0xc9, RZ ;  /* 0x000000c9057c7824 */ /* 0x040fe400078e02ff */
[C---:B-1----:R-:W-:Y:S01]  /*39d0*/  IMAD R90, R5.reuse, 0xc1, RZ ;  /* 0x000000c1055a7824 */ /* 0x042fe200078e02ff */
[----:B------:R0:W2:Y:S01]  /*39e0*/  LDG.E.U16 R91, desc[UR12][R84.64] ;  /* 0x0000000c545b7981 */ /* 0x0000a2000c1e1500 */
[----:B------:R-:W-:Y:S01]  /*39f0*/  IMAD R122, R5, 0xd1, RZ ;  /* 0x000000d1057a7824 */ /* 0x000fe200078e02ff */
[----:B------:R-:W-:Y:S01]  /*3a00*/  IADD3 R86, P2, PT, R89, R4, RZ ;  /* 0x0000000459567210 */ /* 0x000fe20007f5e0ff */
[----:B------:R-:W-:Y:S01]  /*3a10*/  IMAD R83, R83, 0x1b2, RZ ;  /* 0x000001b253537824 */ /* 0x000fe200078e02ff */
[----:B------:R-:W-:-:S02]  /*3a20*/  LEA.HI.X.SX32 R89, R90, R3, 0x1, P1 ;  /* 0x000000035a597211 */ /* 0x000fc400008f0eff */
[-C--:B------:R-:W-:Y:S01]  /*3a30*/  LEA.HI.X.SX32 R87, R124, R3.reuse, 0x1, P2 ;  /* 0x000000037c577211 */ /* 0x080fe200010f0eff */
[----:B------:R1:W2:Y:S01]  /*3a40*/  LDG.E.U16 R90, desc[UR12][R120.64] ;  /* 0x0000000c785a7981 */ /* 0x0002a2000c1e1500 */
[-C--:B0-----:R-:W-:Y:S01]  /*3a50*/  IADD3 R84, P0, PT, R125, R4.reuse, RZ ;  /* 0x000000047d547210 */ /* 0x081fe20007f1e0ff */
[----:B------:R-:W-:Y:S02]  /*3a60*/  IMAD R126, R5, 0xd9, RZ ;  /* 0x000000d9057e7824 */ /* 0x000fe400078e02ff */
[----:B------:R-:W2:Y:S01]  /*3a70*/  LDG.E.U16 R89, desc[UR12][R88.64] ;  /* 0x0000000c58597981 */ /* 0x000ea2000c1e1500 */
[-C--:B------:R-:W-:Y:S01]  /*3a80*/  LEA.HI.X.SX32 R85, R122, R3.reuse, 0x1, P0 ;  /* 0x000000037a557211 */ /* 0x080fe200000f0eff */
[----:B------:R-:W-:Y:S01]  /*3a90*/  IMAD R123, R162, 0x1d2, RZ ;  /* 0x000001d2a27b7824 */ /* 0x000fe200078e02ff */
[----:B------:R-:W-:Y:S01]  /*3aa0*/  IADD3 R124, P0, PT, R83, R4, RZ ;  /* 0x00000004537c7210 */ /* 0x000fe20007f1e0ff */
[----:B-1----:R-:W-:Y:S01]  /*3ab0*/  IMAD R121, R160, 0x1c2, RZ ;  /* 0x000001c2a0797824 */ /* 0x002fe200078e02ff */
[----:B------:R-:W0:Y:S01]  /*3ac0*/  LDC R162, c[0x0][0x3b8] ;  /* 0x0000ee00ffa27b82 */ /* 0x000e220000000800 */
[----:B------:R-:W-:Y:S01]  /*3ad0*/  IMAD R83, R164, 0x1e2, RZ ;  /* 0x000001e2a4537824 */ /* 0x000fe200078e02ff */
[----:B------:R1:W2:Y:S01]  /*3ae0*/  LDG.E.U16 R88, desc[UR12][R86.64] ;  /* 0x0000000c56587981 */ /* 0x0002a2000c1e1500 */
[----:B------:R-:W-:Y:S01]  /*3af0*/  IMAD R132, R5, 0xe1, RZ ;  /* 0x000000e105847824 */ /* 0x000fe200078e02ff */
[----:B------:R-:W-:-:S04]  /*3b00*/  LEA.HI.X.SX32 R125, R126, R3, 0x1, P0 ;  /* 0x000000037e7d7211 */ /* 0x000fc800000f0eff */
[----:B------:R-:W0:Y:S01]  /*3b10*/  LDC R160, c[0x0][0x3b8] ;  /* 0x0000ee00ffa07b82 */ /* 0x000e220000000800 */
[-C--:B------:R-:W-:Y:S01]  /*3b20*/  IADD3 R122, P2, PT, R123, R4.reuse, RZ ;  /* 0x000000047b7a7210 */ /* 0x080fe20007f5e0ff */
[C---:B------:R-:W-:Y:S01]  /*3b30*/  IMAD R126, R5.reuse, 0xf1, RZ ;  /* 0x000000f1057e7824 */ /* 0x040fe200078e02ff */
[----:B------:R1:W2:Y:S02]  /*3b40*/  LDG.E.U16 R87, desc[UR12][R84.64] ;  /* 0x0000000c54577981 */ /* 0x0002a4000c1e1500 */
[----:B-1----:R-:W-:Y:S01]  /*3b50*/  IMAD R86, R5, 0xe9, RZ ;  /* 0x000000e905567824 */ /* 0x002fe200078e02ff */
[-C--:B------:R-:W-:Y:S01]  /*3b60*/  IADD3 R120, P0, PT, R83, R4.reuse, RZ ;  /* 0x0000000453787210 */ /* 0x080fe20007f1e0ff */
[----:B------:R-:W-:Y:S01]  /*3b70*/  IMAD R227, R166, 0x1f2, RZ ;  /* 0x000001f2a6e37824 */ /* 0x000fe200078e02ff */
[----:B------:R-:W1:Y:S01]  /*3b80*/  LDC R164, c[0x0][0x3b8] ;  /* 0x0000ee00ffa47b82 */ /* 0x000e620000000800 */
[----:B------:R-:W-:-:S07]  /*3b90*/  IADD3 R84, P1, PT, R121, R4, RZ ;  /* 0x0000000479547210 */ /* 0x000fce0007f3e0ff */
[----:B------:R-:W1:Y:S01]  /*3ba0*/  LDC R166, c[0x0][0x3b8] ;  /* 0x0000ee00ffa67b82 */ /* 0x000e620000000800 */
[-C--:B------:R-:W-:Y:S02]  /*3bb0*/  LEA.HI.X.SX32 R123, R86, R3.reuse, 0x1, P2 ;  /* 0x00000003567b7211 */ /* 0x080fe400010f0eff */
[-C--:B------:R-:W-:Y:S01]  /*3bc0*/  LEA.HI.X.SX32 R85, R132, R3.reuse, 0x1, P1 ;  /* 0x0000000384557211 */ /* 0x080fe200008f0eff */
[----:B------:R0:W2:Y:S01]  /*3bd0*/  LDG.E.U16 R86, desc[UR12][R124.64] ;  /* 0x0000000c7c567981 */ /* 0x0000a2000c1e1500 */
[----:B------:R-:W-:Y:S01]  /*3be0*/  LEA.HI.X.SX32 R121, R126, R3, 0x1, P0 ;  /* 0x000000037e797211 */ /* 0x000fe200000f0eff */
[----:B------:R-:W-:-:S03]  /*3bf0*/  IMAD R126, R5, 0xf9, RZ ;  /* 0x000000f9057e7824 */ /* 0x000fc600078e02ff */
[----:B------:R-:W2:Y:S01]  /*3c00*/  LDG.E.U16 R85, desc[UR12][R84.64] ;  /* 0x0000000c54557981 */ /* 0x000ea2000c1e1500 */
[----:B------:R-:W-:-:S03]  /*3c10*/  IMAD R225, R136, 0x144, RZ ;  /* 0x0000014488e17824 */ /* 0x000fc600078e02ff */
[----:B------:R0:W2:Y:S02]  /*3c20*/  LDG.E.U16 R83, desc[UR12][R120.64] ;  /* 0x0000000c78537981 */ /* 0x0000a4000c1e1500 */
[----:B0-----:R-:W-:Y:S02]  /*3c30*/  IMAD R125, R156, 0x154, RZ ;  /* 0x000001549c7d7824 */ /* 0x001fe400078e02ff */
[----:B------:R-:W0:Y:S01]  /*3c40*/  LDC R156, c[0x0][0x3b8] ;  /* 0x0000ee00ff9c7b82 */ /* 0x000e220000000800 */
[----:B------:R1:W2:Y:S01]  /*3c50*/  LDG.E.U16 R84, desc[UR12][R122.64] ;  /* 0x0000000c7a547981 */ /* 0x0002a2000c1e1500 */
[-C--:B------:R-:W-:Y:S02]  /*3c60*/  IADD3 R120, P2, PT, R227, R4.reuse, RZ ;  /* 0x00000004e3787210 */ /* 0x080fe40007f5e0ff */
[----:B------:R-:W-:Y:S01]  /*3c70*/  IADD3 R124, P1, PT, R125, R4, RZ ;  /* 0x000000047d7c7210 */ /* 0x000fe20007f3e0ff */
[----:B-1----:R-:W-:Y:S01]  /*3c80*/  IMAD R123, R158, 0x164, RZ ;  /* 0x000001649e7b7824 */ /* 0x002fe200078e02ff */
[----:B------:R-:W-:-:S02]  /*3c90*/  LEA.HI.X.SX32 R121, R126, R3, 0x1, P2 ;  /* 0x000000037e797211 */ /* 0x000fc400010f0eff */
[-C--:B------:R-:W-:Y:S01]  /*3ca0*/  IADD3 R122, P0, PT, R225, R4.reuse, RZ ;  /* 0x00000004e17a7210 */ /* 0x080fe20007f1e0ff */
[----:B------:R-:W-:Y:S01]  /*3cb0*/  IMAD R227, R162, 0x184, RZ ;  /* 0x00000184a2e37824 */ /* 0x000fe200078e02ff */
[-C--:B------:R-:W-:Y:S02]  /*3cc0*/  IADD3 R126, P2, PT, R123, R4.reuse, RZ ;  /* 0x000000047b7e7210 */ /* 0x080fe40007f5e0ff */
[-C--:B------:R-:W-:Y:S01]  /*3cd0*/  LEA.HI.X.SX32 R125, R127, R3.reuse, 0x1, P1 ;  /* 0x000000037f7d7211 */ /* 0x080fe200008f0eff */
[----:B------:R-:W-:Y:S01]  /*3ce0*/  IMAD R225, R160, 0x174, RZ ;  /* 0x00000174a0e17824 */ /* 0x000fe200078e02ff */
[-C--:B------:R-:W-:Y:S01]  /*3cf0*/  LEA.HI.X.SX32 R127, R130, R3.reuse, 0x1, P2 ;  /* 0x00000003827f7211 */ /* 0x080fe200010f0eff */
[----:B------:R-:W1:Y:S01]  /*3d00*/  LDC R158, c[0x0][0x3b8] ;  /* 0x0000ee00ff9e7b82 */ /* 0x000e620000000800 */
[----:B------:R-:W-:Y:S01]  /*3d10*/  LEA.HI.X.SX32 R123, R129, R3, 0x1, P0 ;  /* 0x00000003817b7211 */ /* 0x000fe200000f0eff */
[----:B------:R-:W2:Y:S04]  /*3d20*/  LDG.E.U16 R132, desc[UR12][R124.64] ;  /* 0x0000000c7c847981 */ /* 0x000ea8000c1e1500 */
[----:B------:R5:W2:Y:S02]  /*3d30*/  LDG.E.U16 R136, desc[UR12][R126.64] ;  /* 0x0000000c7e887981 */ /* 0x000aa4000c1e1500 */
[----:B------:R-:W1:Y:S02]  /*3d40*/  LDC R160, c[0x0][0x3b8] ;  /* 0x0000ee00ffa07b82 */ /* 0x000e640000000800 */
[----:B------:R5:W2:Y:S04]  /*3d50*/  LDG.E.U16 R130, desc[UR12][R122.64] ;  /* 0x0000000c7a827981 */ /* 0x000aa8000c1e1500 */
[----:B------:R0:W2:Y:S01]  /*3d60*/  LDG.E.U16 R129, desc[UR12][R120.64] ;  /* 0x0000000c78817981 */ /* 0x0000a2000c1e1500 */
[----:B-----5:R-:W-:Y:S01]  /*3d70*/  IADD3 R126, P0, PT, R225, R4, RZ ;  /* 0x00000004e17e7210 */ /* 0x020fe20007f1e0ff */
[----:B------:R-:W5:Y:S01]  /*3d80*/  LDC R162, c[0x0][0x3b8] ;  /* 0x0000ee00ffa27b82 */ /* 0x000f620000000800 */
[----:B------:R-:W-:-:S02]  /*3d90*/  IMAD R123, R166, 0x1a4, RZ ;  /* 0x000001a4a67b7824 */ /* 0x000fc400078e02ff */
[-C--:B------:R-:W-:Y:S01]  /*3da0*/  LEA.HI.X.SX32 R127, R138, R3.reuse, 0x1, P0 ;  /* 0x000000038a7f7211 */ /* 0x080fe200000f0eff */
[----:B0-----:R-:W-:Y:S01]  /*3db0*/  IMAD R225, R156, 0x1b4, RZ ;  /* 0x000001b49ce17824 */ /* 0x001fe200078e02ff */
[-C--:B------:R-:W-:Y:S01]  /*3dc0*/  IADD3 R124, P1, PT, R227, R4.reuse, RZ ;  /* 0x00000004e37c7210 */ /* 0x080fe20007f3e0ff */
[----:B------:R-:W-:Y:S01]  /*3dd0*/  IMAD R121, R164, 0x194, RZ ;  /* 0x00000194a4797824 */ /* 0x000fe200078e02ff */
[-C--:B------:R-:W-:Y:S01]  /*3de0*/  IADD3 R120, P2, PT, R123, R4.reuse, RZ ;  /* 0x000000047b787210 */ /* 0x080fe20007f5e0ff */
[----:B------:R-:W0:Y:S01]  /*3df0*/  LDC R164, c[0x0][0x3b8] ;  /* 0x0000ee00ffa47b82 */ /* 0x000e220000000800 */
[-C--:B------:R-:W-:Y:S01]  /*3e00*/  LEA.HI.X.SX32 R125, R140, R3.reuse, 0x1, P1 ;  /* 0x000000038c7d7211 */ /* 0x080fe200008f0eff */
[----:B------:R1:W2:Y:S01]  /*3e10*/  LDG.E.U16 R138, desc[UR12][R126.64] ;  /* 0x0000000c7e8a7981 */ /* 0x0002a2000c1e1500 */
[-C--:B------:R-:W-:Y:S02]  /*3e20*/  IADD3 R122, P0, PT, R121, R4.reuse, RZ ;  /* 0x00000004797a7210 */ /* 0x080fe40007f1e0ff */
[-C--:B------:R-:W-:Y:S01]  /*3e30*/  LEA.HI.X.SX32 R121, R142, R3.reuse, 0x1, P2 ;  /* 0x000000038e797211 */ /* 0x080fe200010f0eff */
[----:B------:R1:W2:Y:S01]  /*3e40*/  LDG.E.U16 R140, desc[UR12][R124.64] ;  /* 0x0000000c7c8c7981 */ /* 0x0002a2000c1e1500 */
[-C--:B------:R-:W-:Y:S01]  /*3e50*/  LEA.HI.X.SX32 R123, R144, R3.reuse, 0x1, P0 ;  /* 0x00000003907b7211 */ /* 0x080fe200000f0eff */
[----:B------:R-:W0:Y:S02]  /*3e60*/  LDC R166, c[0x0][0x3b8] ;  /* 0x0000ee00ffa67b82 */ /* 0x000e240000000800 */
[----:B------:R1:W2:Y:S02]  /*3e70*/  LDG.E.U16 R144, desc[UR12][R120.64] ;  /* 0x0000000c78907981 */ /* 0x0002a4000c1e1500 */
[-C--:B-1----:R-:W-:Y:S01]  /*3e80*/  IADD3 R126, P1, PT, R225, R4.reuse, RZ ;  /* 0x00000004e17e7210 */ /* 0x082fe20007f3e0ff */
[----:B------:R-:W-:Y:S01]  /*3e90*/  IMAD R225, R168, 0x1c4, RZ ;  /* 0x000001c4a8e17824 */ /* 0x000fe200078e02ff */
[----:B------:R1:W2:Y:S02]  /*3ea0*/  LDG.E.U16 R142, desc[UR12][R122.64] ;  /* 0x0000000c7a8e7981 */ /* 0x0002a4000c1e1500 */
[-C--:B------:R-:W-:Y:S01]  /*3eb0*/  LEA.HI.X.SX32 R127, R146, R3.reuse, 0x1, P1 ;  /* 0x00000003927f7211 */ /* 0x080fe200008f0eff */
[----:B------:R-:W-:Y:S01]  /*3ec0*/  IMAD R125, R174, 0x1f4, RZ ;  /* 0x000001f4ae7d7824 */ /* 0x000fe200078e02ff */
[----:B------:R-:W3:Y:S01]  /*3ed0*/  LDC R168, c[0x0][0x3b8] ;  /* 0x0000ee00ffa87b82 */ /* 0x000ee20000000800 */
[----:B------:R-:W-:Y:S01]  /*3ee0*/  IADD3 R120, P0, PT, R225, R4, RZ ;  /* 0x00000004e1787210 */ /* 0x000fe20007f1e0ff */
[----:B------:R-:W-:Y:S01]  /*3ef0*/  IMAD R227, R170, 0x1d4, RZ ;  /* 0x000001d4aae37824 */ /* 0x000fe200078e02ff */
[----:B------:R5:W2:Y:S02]  /*3f00*/  LDG.E.U16 R146, desc[UR12][R126.64] ;  /* 0x0000000c7e927981 */ /* 0x000aa4000c1e1500 */
[----:B------:R-:W-:-:S02]  /*3f10*/  LEA.HI.X.SX32 R121, R148, R3, 0x1, P0 ;  /* 0x0000000394797211 */ /* 0x000fc400000f0eff */
[-C--:B-1----:R-:W-:Y:S01]  /*3f20*/  IADD3 R122, P1, PT, R227, R4.reuse, RZ ;  /* 0x00000004e37a7210 */ /* 0x082fe20007f3e0ff */
[----:B------:R-:W1:Y:S01]  /*3f30*/  LDC R170, c[0x0][0x3b8] ;  /* 0x0000ee00ffaa7b82 */ /* 0x000e620000000800 */
[----:B------:R-:W-:Y:S01]  /*3f40*/  IMAD R225, R158, 0x146, RZ ;  /* 0x000001469ee17824 */ /* 0x000fe200078e02ff */
[----:B------:R5:W2:Y:S02]  /*3f50*/  LDG.E.U16 R148, desc[UR12][R120.64] ;  /* 0x0000000c78947981 */ /* 0x000aa4000c1e1500 */
[-C--:B-----5:R-:W-:Y:S01]  /*3f60*/  IADD3 R126, P0, PT, R125, R4.reuse, RZ ;  /* 0x000000047d7e7210 */ /* 0x0a0fe20007f1e0ff */
[----:B------:R-:W-:Y:S01]  /*3f70*/  IMAD R156, R5, 0xa3, RZ ;  /* 0x000000a3059c7824 */ /* 0x000fe200078e02ff */
[----:B------:R-:W-:Y:S02]  /*3f80*/  IADD3 R124, P2, PT, R229, R4, RZ ;  /* 0x00000004e57c7210 */ /* 0x000fe40007f5e0ff */
[----:B------:R-:W5:Y:S01]  /*3f90*/  LDC R174, c[0x0][0x3b8] ;  /* 0x0000ee00ffae7b82 */ /* 0x000f620000000800 */
[----:B------:R-:W-:-:S02]  /*3fa0*/  LEA.HI.X.SX32 R127, R150, R3, 0x1, P0 ;  /* 0x00000003967f7211 */ /* 0x000fc400000f0eff */
[-C--:B------:R-:W-:Y:S01]  /*3fb0*/  LEA.HI.X.SX32 R123, R154, R3.reuse, 0x1, P1 ;  /* 0x000000039a7b7211 */ /* 0x080fe200008f0eff */
[----:B------:R-:W-:Y:S01]  /*3fc0*/  IMAD R121, R160, 0x156, RZ ;  /* 0x00000156a0797824 */ /* 0x000fe200078e02ff */
[----:B------:R-:W-:Y:S01]  /*3fd0*/  IADD3 R120, P0, PT, R225, R4, RZ ;  /* 0x00000004e1787210 */ /* 0x000fe20007f1e0ff */
[----:B------:R0:W2:Y:S01]  /*3fe0*/  LDG.E.U16 R154, desc[UR12][R126.64] ;  /* 0x0000000c7e9a7981 */ /* 0x0000a2000c1e1500 */
[----:B------:R-:W-:-:S03]  /*3ff0*/  LEA.HI.X.SX32 R125, R152, R3, 0x1, P2 ;  /* 0x00000003987d7211 */ /* 0x000fc600010f0eff */
[----:B------:R0:W2:Y:S01]  /*4000*/  LDG.E.U16 R150, desc[UR12][R122.64] ;  /* 0x0000000c7a967981 */ /* 0x0000a2000c1e1500 */
[----:B------:R-:W-:Y:S02]  /*4010*/  IMAD R158, R5, 0xab, RZ ;  /* 0x000000ab059e7824 */ /* 0x000fe400078e02ff */
[----:B0-----:R-:W-:Y:S01]  /*4020*/  IMAD R225, R166, 0x186, RZ ;  /* 0x00000186a6e17824 */ /* 0x001fe200078e02ff */
[----:B------:R0:W2:Y:S01]  /*4030*/  LDG.E.U16 R152, desc[UR12][R124.64] ;  /* 0x0000000c7c987981 */ /* 0x0000a2000c1e1500 */
[----:B------:R-:W-:Y:S02]  /*4040*/  IMAD R127, R164, 0x176, RZ ;  /* 0x00000176a47f7824 */ /* 0x000fe400078e02ff */
[----:B------:R-:W-:Y:S01]  /*4050*/  IMAD R123, R162, 0x166, RZ ;  /* 0x00000166a27b7824 */ /* 0x000fe200078e02ff */
[----:B------:R-:W-:Y:S01]  /*4060*/  IADD3 R122, P1, PT, R121, R4, RZ ;  /* 0x00000004797a7210 */ /* 0x000fe20007f3e0ff */
[----:B------:R-:W-:Y:S01]  /*4070*/  IMAD R162, R5, 0xbb, RZ ;  /* 0x000000bb05a27824 */ /* 0x000fe200078e02ff */
[----:B------:R-:W-:-:S02]  /*4080*/  LEA.HI.X.SX32 R121, R156, R3, 0x1, P0 ;  /* 0x000000039c797211 */ /* 0x000fc400000f0eff */
[-C--:B------:R-:W-:Y:S02]  /*4090*/  IADD3 R126, P0, PT, R127, R4.reuse, RZ ;  /* 0x000000047f7e7210 */ /* 0x080fe40007f1e0ff */
[-C--:B0-----:R-:W-:Y:S01]  /*40a0*/  IADD3 R124, P2, PT, R123, R4.reuse, RZ ;  /* 0x000000047b7c7210 */ /* 0x081fe20007f5e0ff */
[----:B------:R3:W2:Y:S01]  /*40b0*/  LDG.E.U16 R156, desc[UR12][R120.64] ;  /* 0x0000000c789c7981 */ /* 0x0006a2000c1e1500 */
[-C--:B------:R-:W-:Y:S02]  /*40c0*/  LEA.HI.X.SX32 R127, R162, R3.reuse, 0x1, P0 ;  /* 0x00000003a27f7211 */ /* 0x080fe400000f0eff */
[----:B------:R-:W-:Y:S01]  /*40d0*/  LEA.HI.X.SX32 R123, R158, R3, 0x1, P1 ;  /* 0x000000039e7b7211 */ /* 0x000fe200008f0eff */
[----:B------:R-:W-:Y:S02]  /*40e0*/  IMAD R164, R5, 0xc3, RZ ;  /* 0x000000c305a47824 */ /* 0x000fe400078e02ff */
[----:B------:R0:W2:Y:S01]  /*40f0*/  LDG.E.U16 R162, desc[UR12][R126.64] ;  /* 0x0000000c7ea27981 */ /* 0x0000a2000c1e1500 */
[----:B---3--:R-:W-:Y:S01]  /*4100*/  IMAD R121, R168, 0x196, RZ ;  /* 0x00000196a8797824 */ /* 0x008fe200078e02ff */
[----:B------:R-:W-:-:S02]  /*4110*/  IADD3 R120, P0, PT, R225, R4, RZ ;  /* 0x00000004e1787210 */ /* 0x000fc40007f1e0ff */
[----:B------:R1:W3:Y:S01]  /*4120*/  LDG.E.U16 R158, desc[UR12][R122.64] ;  /* 0x0000000c7a9e7981 */ /* 0x0002e2000c1e1500 */
[----:B0-----:R-:W-:Y:S02]  /*4130*/  IMAD R127, R172, 0x1b6, RZ ;  /* 0x000001b6ac7f7824 */ /* 0x001fe400078e02ff */
[----:B------:R-:W-:Y:S02]  /*4140*/  IMAD R160, R5, 0xb3, RZ ;  /* 0x000000b305a07824 */ /* 0x000fe400078e02ff */
[----:B-1----:R-:W-:Y:S01]  /*4150*/  IMAD R123, R170, 0x1a6, RZ ;  /* 0x000001a6aa7b7824 */ /* 0x002fe200078e02ff */
[-C--:B------:R-:W-:Y:S01]  /*4160*/  IADD3 R122, P1, PT, R121, R4.reuse, RZ ;  /* 0x00000004797a7210 */ /* 0x080fe20007f3e0ff */
[----:B------:R-:W-:Y:S01]  /*4170*/  IMAD R170, R5, 0xdb, RZ ;  /* 0x000000db05aa7824 */ /* 0x000fe200078e02ff */
[----:B------:R-:W-:Y:S02]  /*4180*/  LEA.HI.X.SX32 R121, R164, R3, 0x1, P0 ;  /* 0x00000003a4797211 */ /* 0x000fe400000f0eff */
[----:B------:R-:W-:-:S02]  /*4190*/  IADD3 R126, P0, PT, R127, R4, RZ ;  /* 0x000000047f7e7210 */ /* 0x000fc40007f1e0ff */
[-C--:B------:R-:W-:Y:S01]  /*41a0*/  LEA.HI.X.SX32 R125, R160, R3.reuse, 0x1, P2 ;  /* 0x00000003a07d7211 */ /* 0x080fe200010f0eff */
[C---:B------:R-:W-:Y:S01]  /*41b0*/  IMAD R166, R5.reuse, 0xcb, RZ ;  /* 0x000000cb05a67824 */ /* 0x040fe200078e02ff */
[----:B------:R-:W-:Y:S01]  /*41c0*/  LEA.HI.X.SX32 R127, R170, R3, 0x1, P0 ;  /* 0x00000003aa7f7211 */ /* 0x000fe200000f0eff */
[----:B------:R-:W-:Y:S01]  /*41d0*/  IMAD R168, R5, 0xd3, RZ ;  /* 0x000000d305a87824 */ /* 0x000fe200078e02ff */
[----:B------:R-:W2:Y:S04]  /*41e0*/  LDG.E.U16 R164, desc[UR12][R120.64] ;  /* 0x0000000c78a47981 */ /* 0x000ea8000c1e1500 */
[----:B------:R0:W2:Y:S04]  /*41f0*/  LDG.E.U16 R170, desc[UR12][R126.64] ;  /* 0x0000000c7eaa7981 */ /* 0x0000a8000c1e1500 */
[----:B------:R1:W2:Y:S01]  /*4200*/  LDG.E.U16 R160, desc[UR12][R124.64] ;  /* 0x0000000c7ca07981 */ /* 0x0002a2000c1e1500 */
[----:B0-----:R-:W-:-:S02]  /*4210*/  IMAD R127, R204, 0x1f6, RZ ;  /* 0x000001f6cc7f7824 */ /* 0x001fc400078e02ff */
[----:B------:R-:W0:Y:S01]  /*4220*/  LDC R204, c[0x0][0x3b8] ;  /* 0x0000ee00ffcc7b82 */ /* 0x000e220000000800 */
[-C--:B-1----:R-:W-:Y:S02]  /*4230*/  IADD3 R124, P2, PT, R123, R4.reuse, RZ ;  /* 0x000000047b7c7210 */ /* 0x082fe40007f5e0ff */
[-C--:B------:R-:W-:Y:S01]  /*4240*/  LEA.HI.X.SX32 R123, R166, R3.reuse, 0x1, P1 ;  /* 0x00000003a67b7211 */ /* 0x080fe200008f0eff */
[----:B------:R-:W-:Y:S01]  /*4250*/  IMAD R121, R176, 0x1d6, RZ ;  /* 0x000001d6b0797824 */ /* 0x000fe200078e02ff */
[----:B------:R-:W-:Y:S01]  /*4260*/  LEA.HI.X.SX32 R125, R168, R3, 0x1, P2 ;  /* 0x00000003a87d7211 */ /* 0x000fe200010f0eff */
[----:B-----5:R-:W-:Y:S02]  /*4270*/  IMAD R225, R174, 0x1c6, RZ ;  /* 0x000001c6aee17824 */ /* 0x020fe400078e02ff */
[----:B------:R1:W5:Y:S01]  /*4280*/  LDG.E.U16 R166, desc[UR12][R122.64] ;  /* 0x0000000c7aa67981 */ /* 0x000362000c1e1500 */
[C---:B------:R-:W-:Y:S02]  /*4290*/  IMAD R174, R5.reuse, 0xeb, RZ ;  /* 0x000000eb05ae7824 */ /* 0x040fe400078e02ff */
[----:B------:R-:W-:Y:S01]  /*42a0*/  IMAD R172, R5, 0xe3, RZ ;  /* 0x000000e305ac7824 */ /* 0x000fe200078e02ff */
[----:B------:R1:W2:Y:S01]  /*42b0*/  LDG.E.U16 R168, desc[UR12][R124.64] ;  /* 0x0000000c7ca87981 */ /* 0x0002a2000c1e1500 */
[----:B------:R-:W-:Y:S01]  /*42c0*/  IMAD R227, R192, 0x158, RZ ;  /* 0x00000158c0e37824 */ /* 0x000fe200078e02ff */
[-C--:B------:R-:W-:Y:S01]  /*42d0*/  IADD3 R120, P0, PT, R225, R4.reuse, RZ ;  /* 0x00000004e1787210 */ /* 0x080fe20007f1e0ff */
[----:B------:R-:W4:Y:S01]  /*42e0*/  LDC R192, c[0x0][0x3b8] ;  /* 0x0000ee00ffc07b82 */ /* 0x000f220000000800 */
[----:B-1----:R-:W-:Y:S01]  /*42f0*/  IMAD R123, R178, 0x1e6, RZ ;  /* 0x000001e6b27b7824 */ /* 0x002fe200078e02ff */
[----:B------:R-:W-:-:S04]  /*4300*/  IADD3 R122, P1, PT, R121, R4, RZ ;  /* 0x00000004797a7210 */ /* 0x000fc80007f3e0ff */
[-C--:B------:R-:W-:Y:S02]  /*4310*/  IADD3 R124, P2, PT, R123, R4.reuse, RZ ;  /* 0x000000047b7c7210 */ /* 0x080fe40007f5e0ff */
[-C--:B------:R-:W-:Y:S01]  /*4320*/  LEA.HI.X.SX32 R123, R174, R3.reuse, 0x1, P1 ;  /* 0x00000003ae7b7211 */ /* 0x080fe200008f0eff */
[----:B------:R-:W-:Y:S01]  /*4330*/  IMAD R178, R5, 0xfb, RZ ;  /* 0x000000fb05b27824 */ /* 0x000fe200078e02ff */
[-C--:B------:R-:W-:Y:S01]  /*4340*/  LEA.HI.X.SX32 R121, R172, R3.reuse, 0x1, P0 ;  /* 0x00000003ac797211 */ /* 0x080fe200000f0eff */
[----:B------:R-:W-:Y:S01]  /*4350*/  IMAD R225, R186, 0x148, RZ ;  /* 0x00000148bae17824 */ /* 0x000fe200078e02ff */
[-C--:B------:R-:W-:Y:S01]  /*4360*/  IADD3 R126, P0, PT, R127, R4.reuse, RZ ;  /* 0x000000047f7e7210 */ /* 0x080fe20007f1e0ff */
[----:B------:R1:W3:Y:S01]  /*4370*/  LDG.E.U16 R174, desc[UR12][R122.64] ;  /* 0x0000000c7aae7981 */ /* 0x0002e2000c1e1500 */
[----:B------:R-:W-:Y:S02]  /*4380*/  IMAD R176, R5, 0xf3, RZ ;  /* 0x000000f305b07824 */ /* 0x000fe400078e02ff */
[-C--:B------:R-:W-:Y:S01]  /*4390*/  LEA.HI.X.SX32 R127, R178, R3.reuse, 0x1, P0 ;  /* 0x00000003b27f7211 */ /* 0x080fe200000f0eff */
[----:B------:R0:W3:Y:S01]  /*43a0*/  LDG.E.U16 R172, desc[UR12][R120.64] ;  /* 0x0000000c78ac7981 */ /* 0x0000e2000c1e1500 */
[----:B-1----:R-:W-:Y:S01]  /*43b0*/  IMAD R123, R202, 0x178, RZ ;  /* 0x00000178ca7b7824 */ /* 0x002fe200078e02ff */
[-C--:B------:R-:W-:Y:S01]  /*43c0*/  LEA.HI.X.SX32 R125, R176, R3.reuse, 0x1, P2 ;  /* 0x00000003b07d7211 */ /* 0x080fe200010f0eff */
[----:B------:R-:W1:Y:S01]  /*43d0*/  LDC R202, c[0x0][0x3b8] ;  /* 0x0000ee00ffca7b82 */ /* 0x000e620000000800 */
[----:B------:R-:W-:Y:S01]  /*43e0*/  IMAD R229, R194, 0x168, RZ ;  /* 0x00000168c2e57824 */ /* 0x000fe200078e02ff */
[-C--:B0-----:R-:W-:Y:S01]  /*43f0*/  IADD3 R120, P0, PT, R225, R4.reuse, RZ ;  /* 0x00000004e1787210 */ /* 0x081fe20007f1e0ff */
[----:B------:R-:W-:Y:S01]  /*4400*/  IMAD R225, R204, 0x188, RZ ;  /* 0x00000188cce17824 */ /* 0x000fe200078e02ff */
[-C--:B------:R-:W-:Y:S01]  /*4410*/  IADD3 R122, P1, PT, R227, R4.reuse, RZ ;  /* 0x00000004e37a7210 */ /* 0x080fe20007f3e0ff */
[----:B------:R0:W3:Y:S03]  /*4420*/  LDG.E.U16 R176, desc[UR12][R124.64] ;  /* 0x0000000c7cb07981 */ /* 0x0000e6000c1e1500 */
[----:B------:R-:W1:Y:S01]  /*4430*/  LDC R204, c[0x0][0x3b8] ;  /* 0x0000ee00ffcc7b82 */ /* 0x000e620000000800 */
[----:B------:R4:W3:Y:S01]  /*4440*/  LDG.E.U16 R178, desc[UR12][R126.64] ;  /* 0x0000000c7eb27981 */ /* 0x0008e2000c1e1500 */
[----:B------:R-:W-:Y:S01]  /*4450*/  LEA.HI.X.SX32 R121, R182, R3, 0x1, P0 ;  /* 0x00000003b6797211 */ /* 0x000fe200000f0eff */
[----:B------:R-:W-:Y:S01]  /*4460*/  IMAD R232, R5, 0xbc, RZ ;  /* 0x000000bc05e87824 */ /* 0x000fe200078e02ff */
[----:B0-----:R-:W-:-:S02]  /*4470*/  IADD3 R124, P2, PT, R229, R4, RZ ;  /* 0x00000004e57c7210 */ /* 0x001fc40007f5e0ff */
[-C--:B----4-:R-:W-:Y:S02]  /*4480*/  IADD3 R126, P0, PT, R123, R4.reuse, RZ ;  /* 0x000000047b7e7210 */ /* 0x090fe40007f1e0ff */
[-C--:B------:R-:W-:Y:S01]  /*4490*/  LEA.HI.X.SX32 R123, R180, R3.reuse, 0x1, P1 ;  /* 0x00000003b47b7211 */ /* 0x080fe200008f0eff */
[----:B------:R-:W-:Y:S01]  /*44a0*/  IMAD R227, R206, 0x198, RZ ;  /* 0x00000198cee37824 */ /* 0x000fe200078e02ff */
[-C--:B------:R-:W-:Y:S01]  /*44b0*/  LEA.HI.X.SX32 R125, R184, R3.reuse, 0x1, P2 ;  /* 0x00000003b87d7211 */ /* 0x080fe200010f0eff */
[----:B------:R0:W4:Y:S01]  /*44c0*/  LDG.E.U16 R180, desc[UR12][R120.64] ;  /* 0x0000000c78b47981 */ /* 0x000122000c1e1500 */
[----:B------:R-:W-:Y:S01]  /*44d0*/  LEA.HI.X.SX32 R127, R232, R3, 0x1, P0 ;  /* 0x00000003e87f7211 */ /* 0x000fe200000f0eff */
[----:B------:R-:W-:Y:S01]  /*44e0*/  IMAD R229, R5, 0xcc, RZ ;  /* 0x000000cc05e57824 */ /* 0x000fe200078e02ff */
[----:B------:R-:W1:Y:S01]  /*44f0*/  LDC R206, c[0x0][0x3b8] ;  /* 0x0000ee00ffce7b82 */ /* 0x000e620000000800 */
[----:B------:R0:W3:Y:S04]  /*4500*/  LDG.E.U16 R182, desc[UR12][R122.64] ;  /* 0x0000000c7ab67981 */ /* 0x0000e8000c1e1500 */
[----:B------:R0:W3:Y:S02]  /*4510*/  LDG.E.U16 R184, desc[UR12][R124.64] ;  /* 0x0000000c7cb87981 */ /* 0x0000e4000c1e1500 */
[----:B0-----:R-:W-:Y:S01]  /*4520*/  IMAD R121, R208, 0x1a8, RZ ;  /* 0x000001a8d0797824 */ /* 0x001fe200078e02ff */
[-C--:B------:R-:W-:Y:S01]  /*4530*/  IADD3 R120, P0, PT, R225, R4.reuse, RZ ;  /* 0x00000004e1787210 */ /* 0x080fe20007f1e0ff */
[----:B------:R-:W0:Y:S01]  /*4540*/  LDC R208, c[0x0][0x3b8] ;  /* 0x0000ee00ffd07b82 */ /* 0x000e220000000800 */
[----:B------:R1:W3:Y:S01]  /*4550*/  LDG.E.U16 R186, desc[UR12][R126.64] ;  /* 0x0000000c7eba7981 */ /* 0x0002e2000c1e1500 */
[----:B------:R-:W-:Y:S01]  /*4560*/  IMAD R123, R192, 0x1b8, RZ ;  /* 0x000001b8c07b7824 */ /* 0x000fe200078e02ff */
[----:B------:R-:W-:-:S02]  /*4570*/  IADD3 R122, P1, PT, R227, R4, RZ ;  /* 0x00000004e37a7210 */ /* 0x000fc40007f3e0ff */
[-C--:B------:R-:W-:Y:S02]  /*4580*/  IADD3 R124, P2, PT, R121, R4.reuse, RZ ;  /* 0x00000004797c7210 */ /* 0x080fe40007f5e0ff */
[-C--:B------:R-:W-:Y:S01]  /*4590*/  LEA.HI.X.SX32 R121, R190, R3.reuse, 0x1, P0 ;  /* 0x00000003be797211 */ /* 0x080fe200000f0eff */
[----:B------:R-:W-:Y:S01]  /*45a0*/  IMAD R231, R5, 0xdc, RZ ;  /* 0x000000dc05e77824 */ /* 0x000fe200078e02ff */
[----:B-1----:R-:W-:Y:S01]  /*45b0*/  IADD3 R126, P0, PT, R123, R4, RZ ;  /* 0x000000047b7e7210 */ /* 0x002fe20007f1e0ff */
[----:B------:R-:W-:Y:S01]  /*45c0*/  IMAD R225, R202, 0x1c8, RZ ;  /* 0x000001c8cae17824 */ /* 0x000fe200078e02ff */
[-C--:B------:R-:W-:Y:S02]  /*45d0*/  LEA.HI.X.SX32 R123, R229, R3.reuse, 0x1, P1 ;  /* 0x00000003e57b7211 */ /* 0x080fe400008f0eff */
[-C--:B------:R-:W-:Y:S02]  /*45e0*/  LEA.HI.X.SX32 R125, R188, R3.reuse, 0x1, P2 ;  /* 0x00000003bc7d7211 */ /* 0x080fe400010f0eff */
[----:B------:R1:W3:Y:S01]  /*45f0*/  LDG.E.U16 R188, desc[UR12][R120.64] ;  /* 0x0000000c78bc7981 */ /* 0x0002e2000c1e1500 */
[----:B------:R-:W-:Y:S01]  /*4600*/  LEA.HI.X.SX32 R127, R231, R3, 0x1, P0 ;  /* 0x00000003e77f7211 */ /* 0x000fe200000f0eff */
[----:B------:R-:W-:-:S02]  /*4610*/  IMAD R227, R212, 0x1d8, RZ ;  /* 0x000001d8d4e37824 */ /* 0x000fc400078e02ff */
[----:B------:R1:W3:Y:S01]  /*4620*/  LDG.E.U16 R190, desc[UR12][R122.64] ;  /* 0x0000000c7abe7981 */ /* 0x0002e2000c1e1500 */
[----:B------:R-:W-:-:S03]  /*4630*/  IMAD R228, R5, 0xec, RZ ;  /* 0x000000ec05e47824 */ /* 0x000fc600078e02ff */
[----:B------:R1:W3:Y:S02]  /*4640*/  LDG.E.U16 R192, desc[UR12][R124.64] ;  /* 0x0000000c7cc07981 */ /* 0x0002e4000c1e1500 */
[----:B-1----:R-:W-:Y:S01]  /*4650*/  IMAD R121, R214, 0x1e8, RZ ;  /* 0x000001e8d6797824 */ /* 0x002fe200078e02ff */
[-C--:B------:R-:W-:Y:S01]  /*4660*/  IADD3 R120, P0, PT, R225, R4.reuse, RZ ;  /* 0x00000004e1787210 */ /* 0x080fe20007f1e0ff */
[----:B------:R1:W3:Y:S01]  /*4670*/  LDG.E.U16 R194, desc[UR12][R126.64] ;  /* 0x0000000c7ec27981 */ /* 0x0002e2000c1e1500 */
[----:B------:R-:W-:Y:S02]  /*4680*/  IMAD R230, R5, 0xfc, RZ ;  /* 0x000000fc05e67824 */ /* 0x000fe400078e02ff */
[----:B------:R-:W-:Y:S01]  /*4690*/  IMAD R123, R204, 0x1f8, RZ ;  /* 0x000001f8cc7b7824 */ /* 0x000fe200078e02ff */
[-C--:B------:R-:W-:Y:S01]  /*46a0*/  IADD3 R122, P1, PT, R227, R4.reuse, RZ ;  /* 0x00000004e37a7210 */ /* 0x080fe20007f3e0ff */
[----:B------:R-:W0:Y:S01]  /*46b0*/  LDC R214, c[0x0][0x3b8] ;  /* 0x0000ee00ffd67b82 */ /* 0x000e220000000800 */
[----:B------:R-:W-:-:S02]  /*46c0*/  IADD3 R124, P2, PT, R121, R4, RZ ;  /* 0x00000004797c7210 */ /* 0x000fc40007f5e0ff */
[-C--:B------:R-:W-:Y:S02]  /*46d0*/  LEA.HI.X.SX32 R121, R196, R3.reuse, 0x1, P0 ;  /* 0x00000003c4797211 */ /* 0x080fe400000f0eff */
[----:B-1----:R-:W-:Y:S02]  /*46e0*/  IADD3 R126, P0, PT, R123, R4, RZ ;  /* 0x000000047b7e7210 */ /* 0x002fe40007f1e0ff */
[-C--:B------:R-:W-:Y:S01]  /*46f0*/  LEA.HI.X.SX32 R123, R228, R3.reuse, 0x1, P1 ;  /* 0x00000003e47b7211 */ /* 0x080fe200008f0eff */
[----:B------:R1:W3:Y:S01]  /*4700*/  LDG.E.U16 R196, desc[UR12][R120.64] ;  /* 0x0000000c78c47981 */ /* 0x0002e2000c1e1500 */
[-C--:B------:R-:W-:Y:S01]  /*4710*/  LEA.HI.X.SX32 R127, R230, R3.reuse, 0x1, P0 ;  /* 0x00000003e67f7211 */ /* 0x080fe200000f0eff */
[----:B------:R-:W-:Y:S01]  /*4720*/  IMAD R225, R222, 0x14a, RZ ;  /* 0x0000014adee17824 */ /* 0x000fe200078e02ff */
[----:B------:R-:W0:Y:S01]  /*4730*/  LDC R227, c[0x0][0x3b8] ;  /* 0x0000ee00ffe37b82 */ /* 0x000e220000000800 */
[----:B------:R-:W-:Y:S01]  /*4740*/  LEA.HI.X.SX32 R125, R198, R3, 0x1, P2 ;  /* 0x00000003c67d7211 */ /* 0x000fe200010f0eff */
[----:B------:R-:W-:Y:S01]  /*4750*/  IMAD R212, R5, 0xa5, RZ ;  /* 0x000000a505d47824 */ /* 0x000fe200078e02ff */
[----:B------:R0:W3:Y:S01]  /*4760*/  LDG.E.U16 R198, desc[UR12][R122.64] ;  /* 0x0000000c7ac67981 */ /* 0x0000e2000c1e1500 */
[----:B-1----:R-:W-:-:S03]  /*4770*/  IMAD R121, R210, 0x15a, RZ ;  /* 0x0000015ad2797824 */ /* 0x002fc600078e02ff */
[----:B------:R1:W3:Y:S01]  /*4780*/  LDG.E.U16 R204, desc[UR12][R126.64] ;  /* 0x0000000c7ecc7981 */ /* 0x0002e2000c1e1500 */
[----:B------:R-:W-:Y:S01]  /*4790*/  IMAD R222, R5, 0xad, RZ ;  /* 0x000000ad05de7824 */ /* 0x000fe200078e02ff */
[-C--:B------:R-:W-:Y:S02]  /*47a0*/  IADD3 R120, P0, PT, R225, R4.reuse, RZ ;  /* 0x00000004e1787210 */ /* 0x080fe40007f1e0ff */
[----:B------:R-:W0:Y:S02]  /*47b0*/  LDC R225, c[0x0][0x3b8] ;  /* 0x0000ee00ffe17b82 */ /* 0x000e240000000800 */
[----:B0-----:R-:W-:Y:S01]  /*47c0*/  IMAD R123, R208, 0x16a, RZ ;  /* 0x0000016ad07b7824 */ /* 0x001fe200078e02ff */
[----:B------:R-:W-:Y:S01]  /*47d0*/  IADD3 R122, P1, PT, R121, R4, RZ ;  /* 0x00000004797a7210 */ /* 0x000fe20007f3e0ff */
[----:B------:R0:W3:Y:S01]  /*47e0*/  LDG.E.U16 R202, desc[UR12][R124.64] ;  /* 0x0000000c7cca7981 */ /* 0x0000e2000c1e1500 */
[----:B-1----:R-:W-:Y:S01]  /*47f0*/  IMAD R127, R206, 0x17a, RZ ;  /* 0x0000017ace7f7824 */ /* 0x002fe200078e02ff */
[----:B------:R-:W-:Y:S01]  /*4800*/  LEA.HI.X.SX32 R121, R212, R3, 0x1, P0 ;  /* 0x00000003d4797211 */ /* 0x000fe200000f0eff */
[----:B------:R-:W-:-:S03]  /*4810*/  IMAD R210, R5, 0xbd, RZ ;  /* 0x000000bd05d27824 */ /* 0x000fc600078e02ff */
[-C--:B------:R-:W-:Y:S01]  /*4820*/  IADD3 R126, P0, PT, R127, R4.reuse, RZ ;  /* 0x000000047f7e7210 */ /* 0x080fe20007f1e0ff */
[----:B------:R-:W-:Y:S01]  /*4830*/  IMAD R208, R5, 0xb5, RZ ;  /* 0x000000b505d07824 */ /* 0x000fe200078e02ff */
[----:B0-----:R-:W-:Y:S01]  /*4840*/  IADD3 R124, P2, PT, R123, R4, RZ ;  /* 0x000000047b7c7210 */ /* 0x001fe20007f5e0ff */
[----:B------:R-:W-:Y:S01]  /*4850*/  IMAD R245, R220, 0x18a, RZ ;  /* 0x0000018adcf57824 */ /* 0x000fe200078e02ff */
[-C--:B------:R-:W-:Y:S01]  /*4860*/  LEA.HI.X.SX32 R123, R222, R3.reuse, 0x1, P1 ;  /* 0x00000003de7b7211 */ /* 0x080fe200008f0eff */
[----:B------:R0:W3:Y:S01]  /*4870*/  LDG.E.U16 R206, desc[UR12][R120.64] ;  /* 0x0000000c78ce7981 */ /* 0x0000e2000c1e1500 */
[----:B------:R-:W1:Y:S01]  /*4880*/  LDC R222, c[0x0][0x3b8] ;  /* 0x0000ee00ffde7b82 */ /* 0x000e620000000800 */
[-C--:B------:R-:W-:Y:S01]  /*4890*/  LEA.HI.X.SX32 R127, R210, R3.reuse, 0x1, P0 ;  /* 0x00000003d27f7211 */ /* 0x080fe200000f0eff */
[----:B------:R-:W-:Y:S01]  /*48a0*/  IMAD R246, R5, 0xc5, RZ ;  /* 0x000000c505f67824 */ /* 0x000fe200078e02ff */
[----:B------:R-:W-:Y:S02]  /*48b0*/  LEA.HI.X.SX32 R125, R208, R3, 0x1, P2 ;  /* 0x00000003d07d7211 */ /* 0x000fe400010f0eff */
[----:B------:R0:W3:Y:S02]  /*48c0*/  LDG.E.U16 R208, desc[UR12][R122.64] ;  /* 0x0000000c7ad07981 */ /* 0x0000e4000c1e1500 */
[----:B0-----:R-:W-:-:S02]  /*48d0*/  IMAD R121, R216, 0x19a, RZ ;  /* 0x0000019ad8797824 */ /* 0x001fc400078e02ff */
[----:B------:R0:W3:Y:S01]  /*48e0*/  LDG.E.U16 R212, desc[UR12][R126.64] ;  /* 0x0000000c7ed47981 */ /* 0x0000e2000c1e1500 */
[-C--:B------:R-:W-:Y:S01]  /*48f0*/  IADD3 R120, P0, PT, R245, R4.reuse, RZ ;  /* 0x00000004f5787210 */ /* 0x080fe20007f1e0ff */
[----:B------:R-:W-:Y:S02]  /*4900*/  IMAD R220, R5, 0xcd, RZ ;  /* 0x000000cd05dc7824 */ /* 0x000fe400078e02ff */
[----:B------:R0:W3:Y:S01]  /*4910*/  LDG.E.U16 R210, desc[UR12][R124.64] ;  /* 0x0000000c7cd27981 */ /* 0x0000e2000c1e1500 */
[----:B------:R-:W-:Y:S01]  /*4920*/  IMAD R123, R218, 0x1aa, RZ ;  /* 0x000001aada7b7824 */ /* 0x000fe200078e02ff */
[-C--:B------:R-:W-:Y:S01]  /*4930*/  IADD3 R122, P1, PT, R121, R4.reuse, RZ ;  /* 0x00000004797a7210 */ /* 0x080fe20007f3e0ff */
[----:B0-----:R-:W-:Y:S01]  /*4940*/  IMAD R127, R214, 0x1ba, RZ ;  /* 0x000001bad67f7824 */ /* 0x001fe200078e02ff */
[-C--:B------:R-:W-:Y:S01]  /*4950*/  LEA.HI.X.SX32 R121, R246, R3.reuse, 0x1, P0 ;  /* 0x00000003f6797211 */ /* 0x080fe200000f0eff */
[C---:B------:R-:W-:Y:S02]  /*4960*/  IMAD R216, R5.reuse, 0xd5, RZ ;  /* 0x000000d505d87824 */ /* 0x040fe400078e02ff */
[----:B------:R-:W-:Y:S01]  /*4970*/  IMAD R218, R5, 0xdd, RZ ;  /* 0x000000dd05da7824 */ /* 0x000fe200078e02ff */
[-C--:B------:R-:W-:Y:S01]  /*4980*/  IADD3 R124, P2, PT, R123, R4.reuse, RZ ;  /* 0x000000047b7c7210 */ /* 0x080fe20007f5e0ff */
[----:B------:R-:W-:Y:S01]  /*4990*/  IMAD R227, R227, 0x1ca, RZ ;  /* 0x000001cae3e37824 */ /* 0x000fe200078e02ff */
[-C--:B------:R-:W-:Y:S01]  /*49a0*/  IADD3 R126, P0, PT, R127, R4.reuse, RZ ;  /* 0x000000047f7e7210 */ /* 0x080fe20007f1e0ff */
[----:B------:R0:W3:Y:S01]  /*49b0*/  LDG.E.U16 R214, desc[UR12][R120.64] ;  /* 0x0000000c78d67981 */ /* 0x0000e2000c1e1500 */
[-C--:B------:R-:W-:Y:S01]  /*49c0*/  LEA.HI.X.SX32 R123, R220, R3.reuse, 0x1, P1 ;  /* 0x00000003dc7b7211 */ /* 0x080fe200008f0eff */
[----:B------:R-:W-:Y:S01]  /*49d0*/  IMAD R246, R5, 0xe5, RZ ;  /* 0x000000e505f67824 */ /* 0x000fe200078e02ff */
[-C--:B------:R-:W-:Y:S01]  /*49e0*/  LEA.HI.X.SX32 R125, R216, R3.reuse, 0x1, P2 ;  /* 0x00000003d87d7211 */ /* 0x080fe200010f0eff */
[----:B------:R-:W-:Y:S01]  /*49f0*/  IMAD R225, R225, 0x1da, RZ ;  /* 0x000001dae1e17824 */ /* 0x000fe200078e02ff */
[----:B------:R-:W-:Y:S01]  /*4a00*/  LEA.HI.X.SX32 R127, R218, R3, 0x1, P0 ;  /* 0x00000003da7f7211 */ /* 0x000fe200000f0eff */
[----:B------:R1:W3:Y:S01]  /*4a10*/  LDG.E.U16 R216, desc[UR12][R122.64] ;  /* 0x0000000c7ad87981 */ /* 0x0002e2000c1e1500 */
[----:B0-----:R-:W-:-:S03]  /*4a20*/  IADD3 R120, P0, PT, R227, R4, RZ ;  /* 0x00000004e3787210 */ /* 0x001fc60007f1e0ff */
[----:B------:R0:W3:Y:S01]  /*4a30*/  LDG.E.U16 R218, desc[UR12][R124.64] ;  /* 0x0000000c7cda7981 */ /* 0x0000e2000c1e1500 */
[----:B------:R-:W-:Y:S01]  /*4a40*/  IMAD R248, R5, 0xed, RZ ;  /* 0x000000ed05f87824 */ /* 0x000fe200078e02ff */
[-C--:B------:R-:W-:Y:S01]  /*4a50*/  LEA.HI.X.SX32 R121, R246, R3.reuse, 0x1, P0 ;  /* 0x00000003f6797211 */ /* 0x080fe200000f0eff */
[----:B------:R-:W-:Y:S01]  /*4a60*/  IMAD R227, R224, 0x1ea, RZ ;  /* 0x000001eae0e37824 */ /* 0x000fe200078e02ff */
[-C--:B-1----:R-:W-:Y:S01]  /*4a70*/  IADD3 R122, P1, PT, R225, R4.reuse, RZ ;  /* 0x00000004e17a7210 */ /* 0x082fe20007f3e0ff */
[----:B------:R1:W3:Y:S01]  /*4a80*/  LDG.E.U16 R220, desc[UR12][R126.64] ;  /* 0x0000000c7edc7981 */ /* 0x0002e2000c1e1500 */
[----:B0-----:R-:W-:Y:S02]  /*4a90*/  IMAD R125, R222, 0x1fa, RZ ;  /* 0x000001fade7d7824 */ /* 0x001fe400078e02ff */
[----:B------:R-:W-:Y:S01]  /*4aa0*/  LEA.HI.X.SX32 R123, R248, R3, 0x1, P1 ;  /* 0x00000003f87b7211 */ /* 0x000fe200008f0eff */
[----:B------:R-:W-:Y:S01]  /*4ab0*/  IMAD R224, R5, 0xf5, RZ ;  /* 0x000000f505e07824 */ /* 0x000fe200078e02ff */
[----:B------:R0:W3:Y:S01]  /*4ac0*/  LDG.E.U16 R222, desc[UR12][R120.64] ;  /* 0x0000000c78de7981 */ /* 0x0000e2000c1e1500 */
[-C--:B------:R-:W-:Y:S01]  /*4ad0*/  IADD3 R124, P0, PT, R227, R4.reuse, RZ ;  /* 0x00000004e37c7210 */ /* 0x080fe20007f1e0ff */
[----:B-1----:R-:W-:Y:S01]  /*4ae0*/  IMAD R126, R5, 0xfd, RZ ;  /* 0x000000fd057e7824 */ /* 0x002fe200078e02ff */
[----:B0-----:R-:W-:-:S02]  /*4af0*/  IADD3 R120, P1, PT, R125, R4, RZ ;  /* 0x000000047d787210 */ /* 0x001fc40007f3e0ff */
[-C--:B------:R-:W-:Y:S02]  /*4b00*/  LEA.HI.X.SX32 R125, R224, R3.reuse, 0x1, P0 ;  /* 0x00000003e07d7211 */ /* 0x080fe400000f0eff */
[----:B------:R-:W-:Y:S01]  /*4b10*/  LEA.HI.X.SX32 R121, R126, R3, 0x1, P1 ;  /* 0x000000037e797211 */ /* 0x000fe200008f0eff */
[----:B------:R-:W3:Y:S04]  /*4b20*/  LDG.E.U16 R224, desc[UR12][R122.64] ;  /* 0x0000000c7ae07981 */ /* 0x000ee8000c1e1500 */
[----:B------:R0:W3:Y:S04]  /*4b30*/  LDG.E.U16 R225, desc[UR12][R124.64] ;  /* 0x0000000c7ce17981 */ /* 0x0000e8000c1e1500 */
[----:B------:R1:W3:Y:S01]  /*4b40*/  LDG.E.U16 R227, desc[UR12][R120.64] ;  /* 0x0000000c78e37981 */ /* 0x0002e2000c1e1500 */
[----:B------:R-:W-:-:S02]  /*4b50*/  IMAD R246, R5, 0x5e, RZ ;  /* 0x0000005e05f67824 */ /* 0x000fc400078e02ff */
[C---:B------:R-:W-:Y:S02]  /*4b60*/  IMAD R248, R5.reuse, 0x2f, RZ ;  /* 0x0000002f05f87824 */ /* 0x040fe400078e02ff */
[C---:B------:R-:W-:Y:S01]  /*4b70*/  IMAD R245, R5.reuse, 0x6e, RZ ;  /* 0x0000006e05f57824 */ /* 0x040fe200078e02ff */
[-C--:B------:R-:W-:Y:S02]  /*4b80*/  IADD3 R126, P0, PT, R246, R4.reuse, RZ ;  /* 0x00000004f67e7210 */ /* 0x080fe40007f1e0ff */
[-C--:B0-----:R-:W-:Y:S01]  /*4b90*/  IADD3 R124, P1, PT, R232, R4.reuse, RZ ;  /* 0x00000004e87c7210 */ /* 0x081fe20007f3e0ff */
[----:B------:R-:W-:Y:S01]  /*4ba0*/  IMAD R232, R5, 0x37, RZ ;  /* 0x0000003705e87824 */ /* 0x000fe200078e02ff */
[----:B------:R-:W-:Y:S02]  /*4bb0*/  LEA.HI.X.SX32 R127, R248, R3, 0x1, P0 ;  /* 0x00000003f87f7211 */ /* 0x000fe400000f0eff */
[-C--:B-1----:R-:W-:Y:S01]  /*4bc0*/  IADD3 R120, P0, PT, R245, R4.reuse, RZ ;  /* 0x00000004f5787210 */ /* 0x082fe20007f1e0ff */
[----:B------:R-:W0:Y:S01]  /*4bd0*/  LDC R248, c[0x0][0x3b8] ;  /* 0x0000ee00fff87b82 */ /* 0x000e220000000800 */
[----:B------:R-:W-:-:S02]  /*4be0*/  IADD3 R122, P2, PT, R229, R4, RZ ;  /* 0x00000004e57a7210 */ /* 0x000fc40007f5e0ff */
[-C--:B------:R-:W-:Y:S01]  /*4bf0*/  LEA.HI.X.SX32 R125, R246, R3.reuse, 0x1, P1 ;  /* 0x00000003f67d7211 */ /* 0x080fe200008f0eff */
[----:B------:R1:W3:Y:S01]  /*4c00*/  LDG.E.U16 R229, desc[UR12][R126.64] ;  /* 0x0000000c7ee57981 */ /* 0x0002e2000c1e1500 */
[-C--:B------:R-:W-:Y:S02]  /*4c10*/  LEA.HI.X.SX32 R121, R232, R3.reuse, 0x1, P0 ;  /* 0x00000003e8797211 */ /* 0x080fe400000f0eff */
[-C--:B------:R-:W-:Y:S01]  /*4c20*/  LEA.HI.X.SX32 R123, R233, R3.reuse, 0x1, P2 ;  /* 0x00000003e97b7211 */ /* 0x080fe200010f0eff */
[----:B------:R-:W0:Y:S02]  /*4c30*/  LDC R246, c[0x0][0x3b8] ;  /* 0x0000ee00fff67b82 */ /* 0x000e240000000800 */
[----:B------:R1:W3:Y:S02]  /*4c40*/  LDG.E.U16 R233, desc[UR12][R120.64] ;  /* 0x0000000c78e97981 */ /* 0x0002e4000c1e1500 */
[----:B-1----:R-:W-:Y:S02]  /*4c50*/  IADD3 R126, P1, PT, R231, R4, RZ ;  /* 0x00000004e77e7210 */ /* 0x002fe40007f3e0ff */
[----:B------:R-:W3:Y:S02]  /*4c60*/  LDG.E.U16 R232, desc[UR12][R122.64] ;  /* 0x0000000c7ae87981 */ /* 0x000ee4000c1e1500 */
[----:B------:R-:W-:-:S02]  /*4c70*/  LEA.HI.X.SX32 R127, R245, R3, 0x1, P1 ;  /* 0x00000003f57f7211 */ /* 0x000fc400008f0eff */
[----:B------:R1:W3:Y:S01]  /*4c80*/  LDG.E.U16 R231, desc[UR12][R124.64] ;  /* 0x0000000c7ce77981 */ /* 0x0002e2000c1e1500 */
[----:B------:R-:W-:Y:S01]  /*4c90*/  IADD3 R120, P1, PT, R228, R4, RZ ;  /* 0x00000004e4787210 */ /* 0x000fe20007f3e0ff */
[----:B------:R-:W2:Y:S02]  /*4ca0*/  LDC R245, c[0x0][0x3b8] ;  /* 0x0000ee00fff57b82 */ /* 0x000ea40000000800 */
[----:B------:R-:W3:Y:S01]  /*4cb0*/  LDG.E.U16 R126, desc[UR12][R126.64] ;  /* 0x0000000c7e7e7981 */ /* 0x000ee2000c1e1500 */
[----:B------:R-:W-:-:S05]  /*4cc0*/  LEA.HI.X.SX32 R121, R236, R3, 0x1, P1 ;  /* 0x00000003ec797211 */ /* 0x000fca00008f0eff */
[----:B------:R-:W2:Y:S01]  /*4cd0*/  LDC R236, c[0x0][0x3b8] ;  /* 0x0000ee00ffec7b82 */ /* 0x000ea20000000800 */
[C---:B-1----:R-:W-:Y:S01]  /*4ce0*/  IMAD R125, R5.reuse, 0x7e, RZ ;  /* 0x0000007e057d7824 */ /* 0x042fe200078e02ff */
[----:B------:R-:W-:Y:S02]  /*4cf0*/  LEA R228, R5, -R5, 0x6 ;  /* 0x8000000505e47211 */ /* 0x000fe400078e30ff */
[-C--:B------:R-:W-:Y:S01]  /*4d00*/  IADD3 R124, P2, PT, R230, R4.reuse, RZ ;  /* 0x00000004e67c7210 */ /* 0x080fe20007f5e0ff */
[----:B0-----:R-:W-:Y:S01]  /*4d10*/  IMAD R246, R246, 0x10c, RZ ;  /* 0x0000010cf6f67824 */ /* 0x001fe200078e02ff */
[----:B------:R-:W-:Y:S01]  /*4d20*/  IADD3 R122, P0, PT, R125, R4, RZ ;  /* 0x000000047d7a7210 */ /* 0x000fe20007f1e0ff */
[----:B------:R-:W3:Y:S03]  /*4d30*/  LDG.E.U16 R127, desc[UR12][R120.64] ;  /* 0x0000000c787f7981 */ /* 0x000ee6000c1e1500 */
[----:B------:R-:W-:-:S02]  /*4d40*/  LEA.HI.X.SX32 R123, R228, R3, 0x1, P0 ;  /* 0x00000003e47b7211 */ /* 0x000fc400000f0eff */
[----:B------:R-:W-:-:S03]  /*4d50*/  LEA.HI.X.SX32 R125, R125, R3, 0x1, P2 ;  /* 0x000000037d7d7211 */ /* 0x000fc600010f0eff */
[----:B------:R0:W3:Y:S01]  /*4d60*/  LDG.E.U16 R228, desc[UR12][R122.64] ;  /* 0x0000000c7ae47981 */ /* 0x0000e2000c1e1500 */
[----:B------:R-:W-:Y:S02]  /*4d70*/  IADD3 RZ, P0, PT, R246, R4, RZ ;  /* 0x00000004f6ff7210 */ /* 0x000fe40007f1e0ff */
[----:B------:R-:W1:Y:S01]  /*4d80*/  LDC R246, c[0x0][0x3b8] ;  /* 0x0000ee00fff67b82 */ /* 0x000e620000000800 */
[----:B------:R5:W3:Y:S07]  /*4d90*/  LDG.E.U16 R230, desc[UR12][R124.64] ;  /* 0x0000000c7ce67981 */ /* 0x000aee000c1e1500 */
[----:B0-----:R-:W0:Y:S01]  /*4da0*/  LDC R122, c[0x0][0x3b8] ;  /* 0x0000ee00ff7a7b82 */ /* 0x001e220000000800 */
[----:B--2---:R-:W-:Y:S01]  /*4db0*/  IMAD R120, R236, 0x11c, R128 ;  /* 0x0000011cec787824 */ /* 0x004fe200078e0280 */
[----:B------:R2:W-:Y:S06]  /*4dc0*/  STS.U16 [R12+UR4+0x5800], R114 ;  /* 0x005800720c007988 */ /* 0x0005ec0008000404 */
[----:B-----5:R-:W5:Y:S01]  /*4dd0*/  LDC R125, c[0x0][0x3b8] ;  /* 0x0000ee00ff7d7b82 */ /* 0x020f620000000800 */
[----:B--2---:R-:W-:-:S07]  /*4de0*/  LOP3.LUT R114, R12, 0x10, RZ, 0x3c, !PT ;  /* 0x000000100c727812 */ /* 0x004fce00078e3cff */
[----:B------:R-:W2:Y:S01]  /*4df0*/  LDC R236, c[0x0][0x3b8] ;  /* 0x0000ee00ffec7b82 */ /* 0x000ea20000000800 */
[----:B------:R-:W-:Y:S01]  /*4e00*/  STS.U16 [R12+UR4+0x2400], R135 ;  /* 0x002400870c007988 */ /* 0x000fe20008000404 */
[----:B------:R-:W-:-:S03]  /*4e10*/  IMAD R248, R248, 0x11c, RZ ;  /* 0x0000011cf8f87824 */ /* 0x000fc600078e02ff */
[----:B------:R-:W-:Y:S03]  /*4e20*/  STS.U16 [R12+UR4+0x4000], R134 ;  /* 0x004000860c007988 */ /* 0x000fe60008000404 */
[----:B------:R-:W0:Y:S01]  /*4e30*/  LDC R124, c[0x0][0x3b8] ;  /* 0x0000ee00ff7c7b82 */ /* 0x000e220000000800 */
[----:B------:R-:W-:Y:S04]  /*4e40*/  STS.U16 [R12+UR4+0x4400], R133 ;  /* 0x004400850c007988 */ /* 0x000fe80008000404 */
[----:B------:R-:W-:Y:S04]  /*4e50*/  STS.U16 [R12+UR4+0x4800], R131 ;  /* 0x004800830c007988 */ /* 0x000fe80008000404 */
[----:B------:R1:W-:Y:S04]  /*4e60*/  STS.U16 [R12+UR4+0x4c00], R7 ;  /* 0x004c00070c007988 */ /* 0x0003e80008000404 */
[----:B------:R-:W-:Y:S04]  /*4e70*/  STS.U16 [R12+UR4+0x400], R185 ;  /* 0x000400b90c007988 */ /* 0x000fe80008000404 */
[----:B------:R-:W-:Y:S04]  /*4e80*/  STS.U16 [R12+UR4+0x800], R177 ;  /* 0x000800b10c007988 */ /* 0x000fe80008000404 */
[----:B------:R-:W-:Y:S01]  /*4e90*/  STS.U16 [R12+UR4+0x1000], R159 ;  /* 0x0010009f0c007988 */ /* 0x000fe20008000404 */
[----:B-1----:R-:W-:-:S03]  /*4ea0*/  LOP3.LUT R7, R12, 0x20, RZ, 0x3c, !PT ;  /* 0x000000200c077812 */ /* 0x002fc600078e3cff */
[----:B------:R-:W-:Y:S04]  /*4eb0*/  STS.U16 [R12+UR4+0x2000], R119 ;  /* 0x002000770c007988 */ /* 0x000fe80008000404 */
        /* <DEDUP_REMOVED lines=20> */
[----:B------:R-:W-:Y:S01]  /*5000*/  STS.U16 [R12+UR4+0x7c00], R100 ;  /* 0x007c00640c007988 */ /* 0x000fe20008000404 */
[----:B------:R-:W-:Y:S01]  /*5010*/  IADD3 RZ, P2, PT, R248, R4, RZ ;  /* 0x00000004f8ff7210 */ /* 0x000fe20007f5e0ff */
[----:B------:R-:W-:Y:S01]  /*5020*/  IMAD R123, R250, 0x13c, RZ ;  /* 0x0000013cfa7b7824 */ /* 0x000fe200078e02ff */
[----:B------:R-:W1:Y:S01]  /*5030*/  LDC R134, c[0x0][0x3b8] ;  /* 0x0000ee00ff867b82 */ /* 0x000e620000000800 */
[----:B------:R0:W-:Y:S01]  /*5040*/  STS.U16 [R114+UR4+0x3880], R61 ;  /* 0x0038803d72007988 */ /* 0x0001e20008000404 */
[----:B------:R-:W-:-:S03]  /*5050*/  IMAD R245, R245, 0x10e, RZ ;  /* 0x0000010ef5f57824 */ /* 0x000fc600078e02ff */
[----:B------:R-:W-:Y:S01]  /*5060*/  STS.U16 [R114+UR4+0x480], R209 ;  /* 0x000480d172007988 */ /* 0x000fe20008000404 */
[----:B0-----:R-:W-:-:S03]  /*5070*/  LOP3.LUT R61, R12, 0x30, RZ, 0x3c, !PT ;  /* 0x000000300c3d7812 */ /* 0x001fc600078e3cff */
        /* <DEDUP_REMOVED lines=30> */
[----:B------:R-:W-:-:S03]  /*5260*/  LEA.HI.X.SX32 R121, R241, R3, 0x1, P2 ;  /* 0x00000003f1797211 */ /* 0x000fc600010f0eff */
        /* <DEDUP_REMOVED lines=28> */
[----:B------:R0:W-:Y:S04]  /*5430*/  STS.U16 [R7+UR4+0x3500], R47 ;  /* 0x0035002f07007988 */ /* 0x0001e80008000404 */
[----:B------:R-:W-:Y:S04]  /*5440*/  STS.U16 [R7+UR4+0x3900], R63 ;  /* 0x0039003f07007988 */ /* 0x000fe80008000404 */
[----:B------:R-:W-:Y:S01]  /*5450*/  STS.U16 [R7+UR4+0x3d00], R62 ;  /* 0x003d003e07007988 */ /* 0x000fe20008000404 */
[----:B------:R-:W-:Y:S01]  /*5460*/  IMAD R249, R249, 0x11e, RZ ;  /* 0x0000011ef9f97824 */ /* 0x000fe200078e02ff */
[-C--:B------:R-:W-:Y:S01]  /*5470*/  IADD3 RZ, P5, PT, R123, R4.reuse, RZ ;  /* 0x000000047bff7210 */ /* 0x080fe20007fbe0ff */
[----:B------:R-:W-:Y:S01]  /*5480*/  IMAD R248, R5, 0x87, RZ ;  /* 0x0000008705f87824 */ /* 0x000fe200078e02ff */
[----:B------:R1:W-:Y:S01]  /*5490*/  STS.U16 [R7+UR4+0x7d00], R154 ;  /* 0x007d009a07007988 */ /* 0x0003e20008000404 */
[-C--:B------:R-:W-:Y:S01]  /*54a0*/  IADD3 RZ, P1, PT, R245, R4.reuse, RZ ;  /* 0x00000004f5ff7210 */ /* 0x080fe20007f3e0ff */
[----:B------:R-:W-:Y:S01]  /*54b0*/  IMAD R122, R122, 0x10c, R128 ;  /* 0x0000010c7a7a7824 */ /* 0x000fe200078e0280 */
[----:B------:R-:W-:Y:S01]  /*54c0*/  LEA.HI.X.SX32 R123, R242, R3, 0x1, P0 ;  /* 0x00000003f27b7211 */ /* 0x000fe200000f0eff */
[----:B------:R2:W-:Y:S01]  /*54d0*/  STS.U16 [R61+UR4+0x3580], R31 ;  /* 0x0035801f3d007988 */ /* 0x0005e20008000404 */
[----:B------:R-:W-:Y:S01]  /*54e0*/  IMAD R251, R251, 0x12c, RZ ;  /* 0x0000012cfbfb7824 */ /* 0x000fe200078e02ff */
[----:B------:R-:W-:Y:S01]  /*54f0*/  IADD3 RZ, P3, PT, R249, R4, RZ ;  /* 0x00000004f9ff7210 */ /* 0x000fe20007f7e0ff */
[----:B0-----:R-:W0:Y:S01]  /*5500*/  LDC R47, c[0x0][0x3b8] ;  /* 0x0000ee00ff2f7b82 */ /* 0x001e220000000800 */
[----:B------:R0:W5:Y:S01]  /*5510*/  LDG.E.U16 R135, desc[UR12][R120.64] ;  /* 0x0000000c78877981 */ /* 0x000162000c1e1500 */
[----:B-1----:R-:W-:-:S03]  /*5520*/  LOP3.LUT R7, R12, 0x40, RZ, 0x3c, !PT ;  /* 0x000000400c077812 */ /* 0x002fc600078e3cff */
[----:B------:R-:W-:Y:S01]  /*5530*/  STS.U16 [R61+UR4+0x180], R219 ;  /* 0x000180db3d007988 */ /* 0x000fe20008000404 */
[----:B--2---:R-:W-:-:S03]  /*5540*/  LOP3.LUT R31, R12, 0x50, RZ, 0x3c, !PT ;  /* 0x000000500c1f7812 */ /* 0x004fc600078e3cff */
[----:B------:R-:W-:Y:S01]  /*5550*/  STS.U16 [R61+UR4+0x580], R205 ;  /* 0x000580cd3d007988 */ /* 0x000fe20008000404 */
[----:B------:R-:W-:-:S03]  /*5560*/  IMAD R242, R5, 0x8f, RZ ;  /* 0x0000008f05f27824 */ /* 0x000fc600078e02ff */
        /* <DEDUP_REMOVED lines=10> */
[----:B---3--:R-:W-:Y:S04]  /*5610*/  STS.U16 [R61+UR4+0x5580], R158 ;  /* 0x0055809e3d007988 */ /* 0x008fe80008000404 */
        /* <DEDUP_REMOVED lines=12> */
[----:B------:R-:W-:Y:S04]  /*56e0*/  STS.U16 [R61+UR4+0x2980], R52 ;  /* 0x002980343d007988 */ /* 0x000fe80008000404 */
[----:B------:R-:W-:Y:S04]  /*56f0*/  STS.U16 [R61+UR4+0x2d80], R51 ;  /* 0x002d80333d007988 */ /* 0x000fe80008000404 */
[----:B------:R2:W-:Y:S04]  /*5700*/  STS.U16 [R61+UR4+0x3180], R50 ;  /* 0x003180323d007988 */ /* 0x0005e80008000404 */
[----:B------:R-:W-:Y:S04]  /*5710*/  STS.U16 [R61+UR4+0x3980], R49 ;  /* 0x003980313d007988 */ /* 0x000fe80008000404 */
[----:B------:R3:W-:Y:S04]  /*5720*/  STS.U16 [R61+UR4+0x3d80], R48 ;  /* 0x003d80303d007988 */ /* 0x0007e80008000404 */
[----:B------:R2:W-:Y:S01]  /*5730*/  STS.U16 [R61+UR4+0x7d80], R178 ;  /* 0x007d80b23d007988 */ /* 0x0005e20008000404 */
[--C-:B0-----:R-:W-:Y:S01]  /*5740*/  IMAD R120, R246, 0x10e, R128.reuse ;  /* 0x0000010ef6787824 */ /* 0x101fe200078e0280 */
[-C--:B------:R-:W-:Y:S01]  /*5750*/  LEA.HI.X.SX32 R121, R248, R3.reuse, 0x1, P1 ;  /* 0x00000003f8797211 */ /* 0x080fe200008f0eff */
[----:B-1----:R-:W0:Y:S01]  /*5760*/  LDC R54, c[0x0][0x3b8] ;  /* 0x0000ee00ff367b82 */ /* 0x002e220000000800 */
[----:B------:R-:W-:Y:S04]  /*5770*/  STS.U16 [R7+UR4+0x200], R217 ;  /* 0x000200d907007988 */ /* 0x000fe80008000404 */
[----:B------:R-:W-:Y:S01]  /*5780*/  STS.U16 [R7+UR4+0x600], R203 ;  /* 0x000600cb07007988 */ /* 0x000fe20008000404 */
[----:B------:R-:W-:Y:S01]  /*5790*/  IADD3 RZ, P2, PT, R251, R4, RZ ;  /* 0x00000004fbff7210 */ /* 0x000fe20007f5e0ff */
[----:B------:R-:W-:Y:S01]  /*57a0*/  IMAD R247, R247, 0x12e, RZ ;  /* 0x0000012ef7f77824 */ /* 0x000fe200078e02ff */
[----:B------:R-:W1:Y:S01]  /*57b0*/  LDC R245, c[0x0][0x3b8] ;  /* 0x0000ee00fff57b82 */ /* 0x000e620000000800 */
[----:B------:R-:W-:Y:S04]  /*57c0*/  STS.U16 [R7+UR4+0xa00], R187 ;  /* 0x000a00bb07007988 */ /* 0x000fe80008000404 */
[----:B------:R-:W-:Y:S04]  /*57d0*/  STS.U16 [R7+UR4+0xe00], R167 ;  /* 0x000e00a707007988 */ /* 0x000fe80008000404 */
[----:B------:R5:W5:Y:S01]  /*57e0*/  LDG.E.U16 R241, desc[UR12][R122.64] ;  /* 0x0000000c7af17981 */ /* 0x000b62000c1e1500 */
[----:B--2---:R-:W-:Y:S01]  /*57f0*/  LOP3.LUT R50, R12, 0x60, RZ, 0x3c, !PT ;  /* 0x000000600c327812 */ /* 0x004fe200078e3cff */
[----:B---3--:R-:W2:Y:S02]  /*5800*/  LDC R48, c[0x0][0x3b8] ;  /* 0x0000ee00ff307b82 */ /* 0x008ea40000000800 */
[----:B------:R-:W-:Y:S04]  /*5810*/  STS.U16 [R7+UR4+0x1200], R151 ;  /* 0x0012009707007988 */ /* 0x000fe80008000404 */
[----:B------:R-:W-:Y:S01]  /*5820*/  STS.U16 [R7+UR4+0x1600], R46 ;  /* 0x0016002e07007988 */ /* 0x000fe20008000404 */
[----:B------:R-:W-:Y:S01]  /*5830*/  IMAD R47, R47, 0x1dc, RZ ;  /* 0x000001dc2f2f7824 */ /* 0x000fe200078e02ff */
[----:B------:R-:W3:Y:S02]  /*5840*/  LDC R55, c[0x0][0x3b8] ;  /* 0x0000ee00ff377b82 */ /* 0x000ee40000000800 */
[----:B------:R-:W-:Y:S04]  /*5850*/  STS.U16 [R7+UR4+0x1a00], R45 ;  /* 0x001a002d07007988 */ /* 0x000fe80008000404 */
[----:B------:R-:W-:Y:S02]  /*5860*/  STS.U16 [R7+UR4+0x1e00], R44 ;  /* 0x001e002c07007988 */ /* 0x000fe40008000404 */
[----:B------:R-:W0:Y:S02]  /*5870*/  LDC R51, c[0x0][0x3b8] ;  /* 0x0000ee00ff337b82 */ /* 0x000e240000000800 */
[----:B------:R-:W-:Y:S04]  /*5880*/  STS.U16 [R7+UR4+0x2200], R43 ;  /* 0x0022002b07007988 */ /* 0x000fe80008000404 */
[----:B------:R-:W-:Y:S02]  /*5890*/  STS.U16 [R7+UR4+0x2600], R42 ;  /* 0x0026002a07007988 */ /* 0x000fe40008000404 */
[----:B------:R-:W0:Y:S02]  /*58a0*/  LDC R52, c[0x0][0x3b8] ;  /* 0x0000ee00ff347b82 */ /* 0x000e240000000800 */
[----:B------:R-:W-:Y:S04]  /*58b0*/  STS.U16 [R7+UR4+0x2a00], R41 ;  /* 0x002a002907007988 */ /* 0x000fe80008000404 */
[----:B------:R-:W-:Y:S02]  /*58c0*/  STS.U16 [R7+UR4+0x2e00], R40 ;  /* 0x002e002807007988 */ /* 0x000fe40008000404 */
[----:B------:R-:W0:Y:S02]  /*58d0*/  LDC R53, c[0x0][0x3b8] ;  /* 0x0000ee00ff357b82 */ /* 0x000e240000000800 */
[----:B------:R-:W-:Y:S04]  /*58e0*/  STS.U16 [R7+UR4+0x3200], R39 ;  /* 0x0032002707007988 */ /* 0x000fe80008000404 */
[----:B------:R-:W-:Y:S01]  /*58f0*/  STS.U16 [R7+UR4+0x3600], R38 ;  /* 0x0036002607007988 */ /* 0x000fe20008000404 */
[----:B------:R-:W-:Y:S01]  /*5900*/  UIMAD UR6, UR11, UR6, URZ ;  /* 0x000000060b0672a4 */ /* 0x000fe2000f8e02ff */
[----:B------:R-:W-:Y:S01]  /*5910*/  R2UR UR5, R2 ;  /* 0x00000000020572ca */ /* 0x000fe200000e0000 */
[----:B------:R-:W0:Y:S01]  /*5920*/  LDC R61, c[0x0][0x3c4] ;  /* 0x0000f100ff3d7b82 */ /* 0x000e220000000800 */
[----:B------:R-:W-:Y:S04]  /*5930*/  STS.U16 [R7+UR4+0x3a00], R37 ;  /* 0x003a002507007988 */ /* 0x000fe80008000404 */
[----:B------:R-:W-:Y:S01]  /*5940*/  STS.U16 [R7+UR4+0x3e00], R36 ;  /* 0x003e002407007988 */ /* 0x000fe20008000404 */
[----:B------:R-:W-:Y:S01]  /*5950*/  LOP3.LUT P6, RZ, R226, 0x7f, RZ, 0xc0, !PT ;  /* 0x0000007fe2ff7812 */ /* 0x000fe200078cc0ff */
[----:B------:R-:W-:Y:S01]  /*5960*/  UIMAD UR14, UR11, UR14, URZ ;  /* 0x0000000e0b0e72a4 */ /* 0x000fe2000f8e02ff */
[----:B------:R-:W0:Y:S01]  /*5970*/  LDC R56, c[0x0][0x3d8] ;  /* 0x0000f600ff387b82 */ /* 0x000e220000000800 */
[----:B------:R-:W-:Y:S04]  /*5980*/  STS.U16 [R7+UR4+0x4200], R35 ;  /* 0x0042002307007988 */ /* 0x000fe80008000404 */
[----:B------:R-:W-:Y:S03]  /*5990*/  STS.U16 [R7+UR4+0x4600], R34 ;  /* 0x0046002207007988 */ /* 0x000fe60008000404 */
[----:B------:R-:W0:Y:S01]  /*59a0*/  LDC R58, c[0x0][0x3d8] ;  /* 0x0000f600ff3a7b82 */ /* 0x000e220000000800 */
[----:B------:R0:W-:Y:S04]  /*59b0*/  STS.U16 [R7+UR4+0x4a00], R33 ;  /* 0x004a002107007988 */ /* 0x0001e80008000404 */
[----:B------:R-:W-:Y:S04]  /*59c0*/  STS.U16 [R7+UR4+0x4e00], R32 ;  /* 0x004e002007007988 */ /* 0x000fe80008000404 */
[----:B----4-:R-:W-:Y:S04]  /*59d0*/  STS.U16 [R7+UR4+0x5200], R180 ;  /* 0x005200b407007988 */ /* 0x010fe80008000404 */
        /* <DEDUP_REMOVED lines=10> */
[----:B------:R4:W-:Y:S01]  /*5a80*/  STS.U16 [R7+UR4+0x7e00], R204 ;  /* 0x007e00cc07007988 */ /* 0x0009e20008000404 */
[----:B-----5:R-:W-:Y:S01]  /*5a90*/  IMAD R122, R125, 0x11e, R128 ;  /* 0x0000011e7d7a7824 */ /* 0x020fe200078e0280 */
[----:B------:R-:W-:Y:S01]  /*5aa0*/  LEA.HI.X.SX32 R123, R242, R3, 0x1, P3 ;  /* 0x00000003f27b7211 */ /* 0x000fe200018f0eff */
[----:B0-----:R-:W0:Y:S01]  /*5ab0*/  LDC R33, c[0x0][0x3b8] ;  /* 0x0000ee00ff217b82 */ /* 0x001e220000000800 */
[----:B------:R5:W-:Y:S01]  /*5ac0*/  STS.U16 [R31+UR4+0x1e80], R28 ;  /* 0x001e801c1f007988 */ /* 0x000be20008000404 */
[----:B------:R-:W-:-:S02]  /*5ad0*/  IMAD R125, R236, 0x13e, RZ ;  /* 0x0000013eec7d7824 */ /* 0x000fc400078e02ff */
[----:B------:R-:W-:Y:S01]  /*5ae0*/  IMAD R246, R5, 0x9f, RZ ;  /* 0x0000009f05f67824 */ /* 0x000fe200078e02ff */
[----:B------:R1:W2:Y:S03]  /*5af0*/  LDG.E.U16 R242, desc[UR12][R120.64] ;  /* 0x0000000c78f27981 */ /* 0x0002a6000c1e1500 */
[----:B------:R-:W0:Y:S08]  /*5b00*/  LDC R37, c[0x0][0x3b8] ;  /* 0x0000ee00ff257b82 */ /* 0x000e300000000800 */
[----:B------:R-:W0:Y:S01]  /*5b10*/  LDC R38, c[0x0][0x3b8] ;  /* 0x0000ee00ff267b82 */ /* 0x000e220000000800 */
[----:B-1----:R-:W-:-:S07]  /*5b20*/  IMAD R120, R124, 0x12c, R128 ;  /* 0x0000012c7c787824 */ /* 0x002fce00078e0280 */
[----:B------:R-:W1:Y:S01]  /*5b30*/  LDC R40, c[0x0][0x3b8] ;  /* 0x0000ee00ff287b82 */ /* 0x000e620000000800 */
[----:B------:R-:W-:-:S07]  /*5b40*/  LEA.HI.X.SX32 R121, R243, R3, 0x1, P2 ;  /* 0x00000003f3797211 */ /* 0x000fce00010f0eff */
[----:B------:R-:W0:Y:S08]  /*5b50*/  LDC R39, c[0x0][0x3b8] ;  /* 0x0000ee00ff277b82 */ /* 0x000e300000000800 */
[----:B------:R-:W0:Y:S08]  /*5b60*/  LDC R41, c[0x0][0x3b8] ;  /* 0x0000ee00ff297b82 */ /* 0x000e300000000800 */
[----:B------:R-:W0:Y:S08]  /*5b70*/  LDC R42, c[0x0][0x3b8] ;  /* 0x0000ee00ff2a7b82 */ /* 0x000e300000000800 */
[----:B------:R-:W0:Y:S08]  /*5b80*/  LDC R44, c[0x0][0x3b8] ;  /* 0x0000ee00ff2c7b82 */ /* 0x000e300000000800 */
[----:B------:R-:W0:Y:S08]  /*5b90*/  LDC R43, c[0x0][0x3b8] ;  /* 0x0000ee00ff2b7b82 */ /* 0x000e300000000800 */
[----:B------:R-:W0:Y:S08]  /*5ba0*/  LDC R45, c[0x0][0x3b8] ;  /* 0x0000ee00ff2d7b82 */ /* 0x000e300000000800 */
[----:B------:R-:W0:Y:S01]  /*5bb0*/  LDC R46, c[0x0][0x3b8] ;  /* 0x0000ee00ff2e7b82 */ /* 0x000e220000000800 */
[----:B------:R-:W-:Y:S01]  /*5bc0*/  IADD3 RZ, P4, PT, R247, R4, RZ ;  /* 0x00000004f7ff7210 */ /* 0x000fe20007f9e0ff */
[----:B----4-:R-:W-:-:S02]  /*5bd0*/  IMAD R7, R5, 0xae, RZ ;  /* 0x000000ae05077824 */ /* 0x010fc400078e02ff */
[----:B---3--:R-:W-:Y:S02]  /*5be0*/  IMAD R55, R55, 0x1fe, RZ ;  /* 0x000001fe37377824 */ /* 0x008fe400078e02ff */
[----:B------:R-:W-:Y:S02]  /*5bf0*/  IMAD R51, R51, 0x1ce, RZ ;  /* 0x000001ce33337824 */ /* 0x000fe400078e02ff */
[----:B------:R-:W-:Y:S01]  /*5c00*/  IMAD R53, R53, 0x1ee, RZ ;  /* 0x000001ee35357824 */ /* 0x000fe200078e02ff */
[----:B-----5:R-:W3:Y:S01]  /*5c10*/  LDC R28, c[0x0][0x3b8] ;  /* 0x0000ee00ff1c7b82 */ /* 0x020ee20000000800 */
[----:B------:R-:W-:Y:S01]  /*5c20*/  IADD3 RZ, P0, PT, R125, R4, RZ ;  /* 0x000000047dff7210 */ /* 0x000fe20007f1e0ff */
[----:B------:R4:W5:Y:S01]  /*5c30*/  LDG.E.U16 R236, desc[UR12][R120.64] ;  /* 0x0000000c78ec7981 */ /* 0x000962000c1e1500 */
[----:B------:R-:W-:Y:S01]  /*5c40*/  ULEA UR7, UP1, UR6, UR8, 0x1 ;  /* 0x0000000806077291 */ /* 0x000fe2000f8208ff */
[----:B------:R-:W-:Y:S01]  /*5c50*/  LOP3.LUT R12, R12, 0x70, RZ, 0x3c, !PT ;  /* 0x000000700c0c7812 */ /* 0x000fe200078e3cff */
[----:B------:R-:W-:Y:S01]  /*5c60*/  VOTEU.ALL UP2, P6 ;  /* 0x0000000000ff7886 */ /* 0x000fe20003040000 */
[----:B------:R1:W-:Y:S01]  /*5c70*/  STS.U16 [R31+UR4+0x3280], R23 ;  /* 0x003280171f007988 */ /* 0x0003e20008000404 */
[----:B------:R-:W-:Y:S01]  /*5c80*/  PRMT R2, RZ, 0x7610, R2 ;  /* 0x00007610ff027816 */ /* 0x000fe20000000002 */
[----:B------:R-:W0:Y:S02]  /*5c90*/  LDCU UR11, c[0x0][0x3d8] ;  /* 0x00007b00ff0b77ac */ /* 0x000e240008000800 */
[----:B------:R1:W-:Y:S04]  /*5ca0*/  STS.U16 [R31+UR4+0x3e80], R20 ;  /* 0x003e80141f007988 */ /* 0x0003e80008000404 */
[----:B------:R1:W-:Y:S01]  /*5cb0*/  STS.U16 [R31+UR4+0x4e80], R16 ;  /* 0x004e80101f007988 */ /* 0x0003e20008000404 */
[----:B----4-:R-:W-:Y:S01]  /*5cc0*/  LEA.HI.X.SX32 R121, R246, R3, 0x1, P0 ;  /* 0x00000003f6797211 */ /* 0x010fe200000f0eff */
[C---:B-1----:R-:W-:Y:S01]  /*5cd0*/  IMAD R23, R5.reuse, 0xbe, RZ ;  /* 0x000000be05177824 */ /* 0x042fe200078e02ff */
[----:B------:R-:W1:Y:S01]  /*5ce0*/  LDC R247, c[0x0][0x3b8] ;  /* 0x0000ee00fff77b82 */ /* 0x000e620000000800 */
[----:B------:R-:W-:Y:S01]  /*5cf0*/  STS.U16 [R31+UR4+0x280], R215 ;  /* 0x000280d71f007988 */ /* 0x000fe20008000404 */
[----:B------:R-:W-:-:S03]  /*5d00*/  IMAD R20, R5, 0x57, RZ ;  /* 0x0000005705147824 */ /* 0x000fc600078e02ff */
[----:B------:R-:W-:Y:S01]  /*5d10*/  STS.U16 [R31+UR4+0x680], R201 ;  /* 0x000680c91f007988 */ /* 0x000fe20008000404 */
[----:B------:R-:W-:-:S03]  /*5d20*/  IADD3 R16, P0, PT, R7, R4, RZ ;  /* 0x0000000407107210 */ /* 0x000fc60007f1e0ff */
        /* <DEDUP_REMOVED lines=8> */
[----:B----4-:R-:W-:-:S03]  /*5db0*/  IMAD R27, R5, 0xde, RZ ;  /* 0x000000de051b7824 */ /* 0x010fc600078e02ff */
        /* <DEDUP_REMOVED lines=9> */
[----:B----4-:R-:W-:-:S03]  /*5e50*/  LEA.HI.X.SX32 R17, R20, R3, 0x1, P0 ;  /* 0x0000000314117211 */ /* 0x010fc600000f0eff */
        /* <DEDUP_REMOVED lines=10> */
[----:B------:R-:W-:Y:S01]  /*5f00*/  IMAD R26, R5, 0x6f, RZ ;  /* 0x0000006f051a7824 */ /* 0x000fe200078e02ff */
[----:B------:R-:W-:Y:S01]  /*5f10*/  IADD3 R20, P0, PT, R27, R4, RZ ;  /* 0x000000041b147210 */ /* 0x000fe20007f1e0ff */
[C---:B------:R-:W-:Y:S01]  /*5f20*/  IMAD R25, R5.reuse, 0xce, RZ ;  /* 0x000000ce05197824 */ /* 0x040fe200078e02ff */
[----:B------:R4:W-:Y:S01]  /*5f30*/  STS.U16 [R50+UR4+0x1b00], R14 ;  /* 0x001b000e32007988 */ /* 0x0009e20008000404 */
[----:B------:R-:W-:-:S02]  /*5f40*/  IMAD R24, R5, 0x67, RZ ;  /* 0x0000006705187824 */ /* 0x000fc400078e02ff */
[----:B0-----:R-:W-:Y:S01]  /*5f50*/  IMAD R33, R33, 0x14e, RZ ;  /* 0x0000014e21217824 */ /* 0x001fe200078e02ff */
[----:B------:R0:W-:Y:S01]  /*5f60*/  STS.U16 [R50+UR4+0x1700], R15 ;  /* 0x0017000f32007988 */ /* 0x0001e20008000404 */
[----:B------:R-:W-:Y:S02]  /*5f70*/  IMAD R37, R37, 0x15c, RZ ;  /* 0x0000015c25257824 */ /* 0x000fe400078e02ff */
[----:B------:R-:W-:Y:S01]  /*5f80*/  IMAD R39, R39, 0x16c, RZ ;  /* 0x0000016c27277824 */ /* 0x000fe200078e02ff */
[----:B------:R1:W5:Y:S01]  /*5f90*/  LDG.E.U16 R243, desc[UR12][R122.64] ;  /* 0x0000000c7af37981 */ /* 0x000362000c1e1500 */
[----:B------:R-:W-:Y:S01]  /*5fa0*/  IMAD R41, R41, 0x17e, RZ ;  /* 0x0000017e29297824 */ /* 0x000fe200078e02ff */
[-C--:B----4-:R-:W-:Y:S01]  /*5fb0*/  IADD3 R14, P1, PT, R23, R4.reuse, RZ ;  /* 0x00000004170e7210 */ /* 0x090fe20007f3e0ff */
[----:B------:R-:W-:Y:S01]  /*5fc0*/  IMAD R43, R43, 0x19c, RZ ;  /* 0x0000019c2b2b7824 */ /* 0x000fe200078e02ff */
[----:B------:R-:W-:Y:S01]  /*5fd0*/  STS.U16 [R50+UR4+0x300], R213 ;  /* 0x000300d532007988 */ /* 0x000fe20008000404 */
[----:B------:R-:W-:Y:S01]  /*5fe0*/  IMAD R45, R45, 0x1bc, RZ ;  /* 0x000001bc2d2d7824 */ /* 0x000fe200078e02ff */
[-C--:B0-----:R-:W-:Y:S01]  /*5ff0*/  LEA.HI.X.SX32 R15, R22, R3.reuse, 0x1, P1 ;  /* 0x00000003160f7211 */ /* 0x081fe200008f0eff */
[----:B------:R-:W-:Y:S01]  /*6000*/  IMAD R124, R5, 0x97, RZ ;  /* 0x00000097057c7824 */ /* 0x000fe200078e02ff */
[----:B------:R-:W-:Y:S01]  /*6010*/  STS.U16 [R50+UR4+0x700], R197 ;  /* 0x000700c532007988 */ /* 0x000fe20008000404 */
[-C--:B------:R-:W-:Y:S01]  /*6020*/  LEA.HI.X.SX32 R125, R244, R3.reuse, 0x1, P5 ;  /* 0x00000003f47d7211 */ /* 0x080fe200028f0eff */
[--C-:B------:R-:W-:Y:S01]  /*6030*/  IMAD R120, R245, 0x13e, R128.reuse ;  /* 0x0000013ef5787824 */ /* 0x100fe200078e0280 */
[----:B------:R-:W-:Y:S01]  /*6040*/  ULEA.HI.X.SX32 UR8, UR6, UR9, 0x1, UP1 ;  /* 0x0000000906087291 */ /* 0x000fe200088f0eff */
[----:B------:R-:W-:Y:S01]  /*6050*/  STS.U16 [R50+UR4+0xb00], R181 ;  /* 0x000b00b532007988 */ /* 0x000fe20008000404 */
[----:B------:R-:W0:Y:S03]  /*6060*/  LDC.64 R220, c[0x0][0x390] ;  /* 0x0000e400ffdc7b82 */ /* 0x000e260000000a00 */
[----:B------:R-:W-:Y:S04]  /*6070*/  STS.U16 [R50+UR4+0xf00], R163 ;  /* 0x000f00a332007988 */ /* 0x000fe80008000404 */
[----:B------:R-:W-:Y:S04]  /*6080*/  STS.U16 [R50+UR4+0x1300], R147 ;  /* 0x0013009332007988 */ /* 0x000fe80008000404 */
[----:B------:R4:W-:Y:S01]  /*6090*/  STS.U16 [R50+UR4+0x1f00], R13 ;  /* 0x001f000d32007988 */ /* 0x0009e20008000404 */
[-C--:B------:R-:W-:Y:S01]  /*60a0*/  LEA.HI.X.SX32 R21, R26, R3.reuse, 0x1, P0 ;  /* 0x000000031a157211 */ /* 0x080fe200000f0eff */
[----:B------:R-:W-:Y:S01]  /*60b0*/  IMAD R22, R5, 0x77, RZ ;  /* 0x0000007705167824 */ /* 0x000fe200078e02ff */
[----:B------:R-:W-:Y:S01]  /*60c0*/  IADD3 R18, P2, PT, R25, R4, RZ ;  /* 0x0000000419127210 */ /* 0x000fe20007f5e0ff */
[----:B------:R3:W5:Y:S01]  /*60d0*/  LDG.E.U16 R29, desc[UR12][R16.64] ;  /* 0x0000000c101d7981 */ /* 0x000762000c1e1500 */
[----:B-1----:R-:W-:Y:S01]  /*60e0*/  LEA.HI.X.SX32 R123, R124, R3, 0x1, P4 ;  /* 0x000000037c7b7211 */ /* 0x002fe200020f0eff */
[----:B------:R-:W-:Y:S01]  /*60f0*/  IMAD R122, R247, 0x12e, R128 ;  /* 0x0000012ef77a7824 */ /* 0x000fe200078e0280 */
[----:B------:R-:W1:Y:S01]  /*6100*/  LDCU UR6, c[0x0][0x3c8] ;  /* 0x00007900ff0677ac */ /* 0x000e620008000800 */
[----:B------:R3:W5:Y:S01]  /*6110*/  LDG.E.U16 R30, desc[UR12][R14.64] ;  /* 0x0000000c0e1e7981 */ /* 0x000762000c1e1500 */
[----:B----4-:R-:W-:-:S02]  /*6120*/  IMAD R13, R5, 0xee, RZ ;  /* 0x000000ee050d7824 */ /* 0x010fc400078e02ff */
[----:B------:R-:W-:Y:S01]  /*6130*/  IMAD R26, R5, 0xfe, RZ ;  /* 0x000000fe051a7824 */ /* 0x000fe200078e02ff */
[----:B------:R4:W5:Y:S01]  /*6140*/  LDG.E.U16 R32, desc[UR12][R20.64] ;  /* 0x0000000c14207981 */ /* 0x000962000c1e1500 */
[----:B---3--:R-:W-:Y:S02]  /*6150*/  IMAD R17, R28, 0x14c, RZ ;  /* 0x0000014c1c117824 */ /* 0x008fe400078e02ff */
[----:B------:R-:W3:Y:S01]  /*6160*/  LDC R28, c[0x0][0x3b8] ;  /* 0x0000ee00ff1c7b82 */ /* 0x000ee20000000800 */
[-C--:B------:R-:W-:Y:S01]  /*6170*/  LEA.HI.X.SX32 R19, R24, R3.reuse, 0x1, P2 ;  /* 0x0000000318137211 */ /* 0x080fe200010f0eff */
[----:B------:R-:W-:Y:S01]  /*6180*/  IMAD R124, R134, 0x13c, R128 ;  /* 0x0000013c867c7824 */ /* 0x000fe200078e0280 */
[-C--:B------:R-:W-:Y:S01]  /*6190*/  IADD3 R14, P0, PT, R13, R4.reuse, RZ ;  /* 0x000000040d0e7210 */ /* 0x080fe20007f1e0ff */
[----:B------:R-:W5:Y:S03]  /*61a0*/  LDG.E.U16 R122, desc[UR12][R122.64] ;  /* 0x0000000c7a7a7981 */ /* 0x000f66000c1e1500 */
[----:B------:R-:W-:Y:S01]  /*61b0*/  LEA.HI.X.SX32 R15, R22, R3, 0x1, P0 ;  /* 0x00000003160f7211 */ /* 0x000fe200000f0eff */
[----:B------:R-:W-:Y:S01]  /*61c0*/  IMAD R22, R5, 0xa7, RZ ;  /* 0x000000a705167824 */ /* 0x000fe200078e02ff */
[----:B----4-:R-:W-:Y:S01]  /*61d0*/  IADD3 R20, P0, PT, R33, R4, RZ ;  /* 0x0000000421147210 */ /* 0x010fe20007f1e0ff */
[----:B------:R4:W5:Y:S01]  /*61e0*/  LDG.E.U16 R31, desc[UR12][R18.64] ;  /* 0x0000000c121f7981 */ /* 0x000962000c1e1500 */
[----:B------:R-:W-:-:S02]  /*61f0*/  LEA R24, R5, -R5, 0x7 ;  /* 0x8000000505187211 */ /* 0x000fc400078e38ff */
[----:B------:R-:W-:Y:S01]  /*6200*/  IADD3 R16, P1, PT, R26, R4, RZ ;  /* 0x000000041a107210 */ /* 0x000fe20007f3e0ff */
[----:B------:R0:W5:Y:S01]  /*6210*/  LDG.E.U16 R33, desc[UR12][R14.64] ;  /* 0x0000000c0e217981 */ /* 0x000162000c1e1500 */
[----:B------:R-:W-:-:S03]  /*6220*/  LEA.HI.X.SX32 R21, R22, R3, 0x1, P0 ;  /* 0x0000000316157211 */ /* 0x000fc600000f0eff */
[----:B------:R-:W5:Y:S01]  /*6230*/  LDG.E.U16 R124, desc[UR12][R124.64] ;  /* 0x0000000c7c7c7981 */ /* 0x000f62000c1e1500 */
[-C--:B----4-:R-:W-:Y:S02]  /*6240*/  IADD3 R18, P2, PT, R17, R4.reuse, RZ ;  /* 0x0000000411127210 */ /* 0x090fe40007f5e0ff */
[-C--:B------:R-:W-:Y:S01]  /*6250*/  LEA.HI.X.SX32 R17, R24, R3.reuse, 0x1, P1 ;  /* 0x0000000318117211 */ /* 0x080fe200008f0eff */
[----:B------:R4:W5:Y:S01]  /*6260*/  LDG.E.U16 R36, desc[UR12][R20.64] ;  /* 0x0000000c14247981 */ /* 0x000962000c1e1500 */
[----:B0-----:R-:W-:Y:S01]  /*6270*/  IMAD R15, R38, 0x15e, RZ ;  /* 0x0000015e260f7824 */ /* 0x001fe200078e02ff */
[----:B------:R-:W-:Y:S01]  /*6280*/  IADD3 R14, P0, PT, R37, R4, RZ ;  /* 0x00000004250e7210 */ /* 0x000fe20007f1e0ff */
[C---:B------:R-:W-:Y:S01]  /*6290*/  IMAD R22, R5.reuse, 0xaf, RZ ;  /* 0x000000af05167824 */ /* 0x040fe200078e02ff */
[----:B------:R-:W-:Y:S01]  /*62a0*/  LEA.HI.X.SX32 R19, R240, R3, 0x1, P2 ;  /* 0x00000003f0137211 */ /* 0x000fe200010f0eff */
[----:B------:R0:W5:Y:S01]  /*62b0*/  LDG.E.U16 R34, desc[UR12][R16.64] ;  /* 0x0000000c10227981 */ /* 0x000162000c1e1500 */
[----:B------:R-:W-:-:S02]  /*62c0*/  IMAD R24, R5, 0xb7, RZ ;  /* 0x000000b705187824 */ /* 0x000fc400078e02ff */
[----:B---3--:R-:W-:Y:S01]  /*62d0*/  IMAD R49, R28, 0x17c, RZ ;  /* 0x0000017c1c317824 */ /* 0x008fe200078e02ff */
[----:B------:R3:W5:Y:S01]  /*62e0*/  LDG.E.U16 R35, desc[UR12][R18.64] ;  /* 0x0000000c12237981 */ /* 0x000762000c1e1500 */
[----:B----4-:R-:W-:Y:S01]  /*62f0*/  IMAD R21, R40, 0x16e, RZ ;  /* 0x0000016e28157824 */ /* 0x010fe200078e02ff */
[----:B------:R-:W4:Y:S02]  /*6300*/  LDC R28, c[0x0][0x3b8] ;  /* 0x0000ee00ff1c7b82 */ /* 0x000f240000000800 */
[----:B------:R-:W5:Y:S01]  /*6310*/  LDG.E.U16 R120, desc[UR12][R120.64] ;  /* 0x0000000c78787981 */ /* 0x000f62000c1e1500 */
[-C--:B0-----:R-:W-:Y:S02]  /*6320*/  IADD3 R16, P1, PT, R15, R4.reuse, RZ ;  /* 0x000000040f107210 */ /* 0x081fe40007f3e0ff */
[----:B------:R-:W-:Y:S02]  /*6330*/  LEA.HI.X.SX32 R15, R7, R3, 0x1, P0 ;  /* 0x00000003070f7211 */ /* 0x000fe400000f0eff */
[----:B------:R-:W-:-:S02]  /*6340*/  IADD3 R20, P0, PT, R21, R4, RZ ;  /* 0x0000000415147210 */ /* 0x000fc40007f1e0ff */
[-C--:B------:R-:W-:Y:S01]  /*6350*/  LEA.HI.X.SX32 R17, R22, R3.reuse, 0x1, P1 ;  /* 0x0000000316117211 */ /* 0x080fe200008f0eff */
[----:B------:R0:W5:Y:S01]  /*6360*/  LDG.E.U16 R7, desc[UR12][R14.64] ;  /* 0x0000000c0e077981 */ /* 0x000162000c1e1500 */
[-C--:B---3--:R-:W-:Y:S02]  /*6370*/  IADD3 R18, P2, PT, R39, R4.reuse, RZ ;  /* 0x0000000427127210 */ /* 0x088fe40007f5e0ff */
[-C--:B------:R-:W-:Y:S01]  /*6380*/  LEA.HI.X.SX32 R21, R24, R3.reuse, 0x1, P0 ;  /* 0x0000000318157211 */ /* 0x080fe200000f0eff */
[----:B------:R3:W5:Y:S01]  /*6390*/  LDG.E.U16 R37, desc[UR12][R16.64] ;  /* 0x0000000c10257981 */ /* 0x000762000c1e1500 */
[----:B------:R-:W-:Y:S01]  /*63a0*/  LEA.HI.X.SX32 R19, R239, R3, 0x1, P2 ;  /* 0x00000003ef137211 */ /* 0x000fe200010f0eff */
[----:B------:R-:W-:Y:S01]  /*63b0*/  IMAD R22, R5, 0xbf, RZ ;  /* 0x000000bf05167824 */ /* 0x000fe200078e02ff */
[----:B------:R-:W1:Y:S01]  /*63c0*/  LDC R24, c[0x0][0x3b8] ;  /* 0x0000ee00ff187b82 */ /* 0x000e620000000800 */
[----:B------:R2:W5:Y:S01]  /*63d0*/  LDG.E.U16 R39, desc[UR12][R20.64] ;  /* 0x0000000c14277981 */ /* 0x000562000c1e1500 */
[----:B0-----:R-:W-:-:S03]  /*63e0*/  IADD3 R14, P0, PT, R49, R4, RZ ;  /* 0x00000004310e7210 */ /* 0x001fc60007f1e0ff */
[----:B------:R0:W5:Y:S01]  /*63f0*/  LDG.E.U16 R38, desc[UR12][R18.64] ;  /* 0x0000000c12267981 */ /* 0x000162000c1e1500 */
[----:B---3--:R-:W-:Y:S01]  /*6400*/  IMAD R17, R42, 0x18c, RZ ;  /* 0x0000018c2a117824 */ /* 0x008fe200078e02ff */
[-C--:B------:R-:W-:Y:S01]  /*6410*/  LEA.HI.X.SX32 R15, R23, R3.reuse, 0x1, P0 ;  /* 0x00000003170f7211 */ /* 0x080fe200000f0eff */
[----:B------:R-:W-:Y:S01]  /*6420*/  IMAD R23, R44, 0x1ac, RZ ;  /* 0x000001ac2c177824 */ /* 0x000fe200078e02ff */
[-C--:B------:R-:W-:Y:S01]  /*6430*/  IADD3 R16, P1, PT, R41, R4.reuse, RZ ;  /* 0x0000000429107210 */ /* 0x080fe20007f3e0ff */
[----:B------:R-:W3:Y:S01]  /*6440*/  LDC R49, c[0x0][0x3b8] ;  /* 0x0000ee00ff317b82 */ /* 0x000ee20000000800 */
[-C--:B--2---:R-:W-:Y:S01]  /*6450*/  IADD3 R20, P2, PT, R43, R4.reuse, RZ ;  /* 0x000000042b147210 */ /* 0x084fe20007f5e0ff */
[----:B------:R2:W5:Y:S01]  /*6460*/  LDG.E.U16 R40, desc[UR12][R14.64] ;  /* 0x0000000c0e287981 */ /* 0x000562000c1e1500 */
[----:B0-----:R-:W-:Y:S02]  /*6470*/  IADD3 R18, P0, PT, R17, R4, RZ ;  /* 0x0000000411127210 */ /* 0x001fe40007f1e0ff */
[----:B------:R-:W-:-:S02]  /*6480*/  LEA.HI.X.SX32 R17, R22, R3, 0x1, P1 ;  /* 0x0000000316117211 */ /* 0x000fc400008f0eff */
[-C--:B------:R-:W-:Y:S02]  /*6490*/  IADD3 R22, P1, PT, R23, R4.reuse, RZ ;  /* 0x0000000417167210 */ /* 0x080fe40007f3e0ff */
[-C--:B------:R-:W-:Y:S02]  /*64a0*/  LEA.HI.X.SX32 R21, R25, R3.reuse, 0x1, P2 ;  /* 0x0000000319157211 */ /* 0x080fe400010f0eff */
[-C--:B------:R-:W-:Y:S01]  /*64b0*/  LEA.HI.X.SX32 R23, R237, R3.reuse, 0x1, P1 ;  /* 0x00000003ed177211 */ /* 0x080fe200008f0eff */
[----:B--2---:R-:W-:Y:S01]  /*64c0*/  IMAD R15, R46, 0x1cc, RZ ;  /* 0x000001cc2e0f7824 */ /* 0x004fe200078e02ff */
[----:B------:R-:W-:Y:S01]  /*64d0*/  LEA.HI.X.SX32 R19, R238, R3, 0x1, P0 ;  /* 0x00000003ee137211 */ /* 0x000fe200000f0eff */
[----:B------:R0:W2:Y:S01]  /*64e0*/  LDG.E.U16 R25, desc[UR12][R16.64] ;  /* 0x0000000c10197981 */ /* 0x0000a2000c1e1500 */
[----:B------:R-:W-:-:S03]  /*64f0*/  IADD3 R14, P0, PT, R45, R4, RZ ;  /* 0x000000042d0e7210 */ /* 0x000fc60007f1e0ff */
[----:B------:R4:W2:Y:S04]  /*6500*/  LDG.E.U16 R43, desc[UR12][R22.64] ;  /* 0x0000000c162b7981 */ /* 0x0008a8000c1e1500 */
[----:B------:R1:W2:Y:S01]  /*6510*/  LDG.E.U16 R41, desc[UR12][R18.64] ;  /* 0x0000000c12297981 */ /* 0x0002a2000c1e1500 */
[----:B0-----:R-:W-:Y:S01]  /*6520*/  IMAD R17, R48, 0x1ec, RZ ;  /* 0x000001ec30117824 */ /* 0x001fe200078e02ff */
[----:B------:R-:W-:Y:S02]  /*6530*/  IADD3 R16, P1, PT, R15, R4, RZ ;  /* 0x000000040f107210 */ /* 0x000fe40007f3e0ff */
[----:B------:R0:W2:Y:S01]  /*6540*/  LDG.E.U16 R42, desc[UR12][R20.64] ;  /* 0x0000000c142a7981 */ /* 0x0000a2000c1e1500 */
[----:B----4-:R-:W4:Y:S01]  /*6550*/  LDC R23, c[0x0][0x3b8] ;  /* 0x0000ee00ff177b82 */ /* 0x010f220000000800 */
[----:B------:R-:W-:-:S02]  /*6560*/  LEA.HI.X.SX32 R15, R27, R3, 0x1, P0 ;  /* 0x000000031b0f7211 */ /* 0x000fc400000f0eff */
[----:B-1----:R-:W-:-:S03]  /*6570*/  IADD3 R18, P2, PT, R47, R4, RZ ;  /* 0x000000042f127210 */ /* 0x002fc60007f5e0ff */
[----:B------:R1:W2:Y:S01]  /*6580*/  LDG.E.U16 R44, desc[UR12][R14.64] ;  /* 0x0000000c0e2c7981 */ /* 0x0002a2000c1e1500 */
[-C--:B0-----:R-:W-:Y:S02]  /*6590*/  IADD3 R20, P0, PT, R17, R4.reuse, RZ ;  /* 0x0000000411147210 */ /* 0x081fe40007f1e0ff */
[-C--:B------:R-:W-:Y:S01]  /*65a0*/  LEA.HI.X.SX32 R19, R13, R3.reuse, 0x1, P2 ;  /* 0x000000030d137211 */ /* 0x080fe200010f0eff */
[----:B------:R-:W-:Y:S01]  /*65b0*/  IMAD R13, R54, 0x1fc, RZ ;  /* 0x000001fc360d7824 */ /* 0x000fe200078e02ff */
[-C--:B------:R-:W-:Y:S01]  /*65c0*/  LEA.HI.X.SX32 R21, R234, R3.reuse, 0x1, P0 ;  /* 0x00000003ea157211 */ /* 0x080fe200000f0eff */
[----:B------:R-:W-:Y:S01]  /*65d0*/  IMAD R22, R5, 0xc7, RZ ;  /* 0x000000c705167824 */ /* 0x000fe200078e02ff */
[----:B------:R-:W-:Y:S01]  /*65e0*/  LEA.HI.X.SX32 R17, R235, R3, 0x1, P1 ;  /* 0x00000003eb117211 */ /* 0x000fe200008f0eff */
[----:B------:R-:W2:Y:S01]  /*65f0*/  LDG.E.U16 R46, desc[UR12][R18.64] ;  /* 0x0000000c122e7981 */ /* 0x000ea2000c1e1500 */
[----:B-1----:R-:W-:Y:S01]  /*6600*/  IMAD R15, R24, 0x18e, RZ ;  /* 0x0000018e180f7824 */ /* 0x002fe200078e02ff */
[----:B------:R-:W-:Y:S01]  /*6610*/  VOTEU.ALL UP1, P6 ;  /* 0x0000000000ff7886 */ /* 0x000fe20003020000 */
[----:B---3--:R-:W-:Y:S01]  /*6620*/  IMAD R49, R49, 0x1be, RZ ;  /* 0x000001be31317824 */ /* 0x008fe200078e02ff */
[----:B------:R0:W3:Y:S01]  /*6630*/  LDG.E.U16 R47, desc[UR12][R20.64] ;  /* 0x0000000c142f7981 */ /* 0x0000e2000c1e1500 */
[----:B------:R-:W1:Y:S03]  /*6640*/  LDC R54, c[0x0][0x3c4] ;  /* 0x0000f100ff367b82 */ /* 0x000e660000000800 */
[----:B------:R0:W3:Y:S02]  /*6650*/  LDG.E.U16 R45, desc[UR12][R16.64] ;  /* 0x0000000c102d7981 */ /* 0x0000e4000c1e1500 */
[----:B0-----:R-:W-:-:S04]  /*6660*/  IADD3 R20, P2, PT, R13, R4, RZ ;  /* 0x000000040d147210 */ /* 0x001fc80007f5e0ff */
[----:B------:R-:W-:Y:S01]  /*6670*/  LEA.HI.X.SX32 R21, R26, R3, 0x1, P2 ;  /* 0x000000031a157211 */ /* 0x000fe200010f0eff */
[----:B------:R-:W-:Y:S02]  /*6680*/  IMAD R17, R28, 0x19e, RZ ;  /* 0x0000019e1c117824 */ /* 0x000fe400078e02ff */
[----:B----4-:R-:W-:Y:S02]  /*6690*/  IMAD R23, R23, 0x1ae, RZ ;  /* 0x000001ae17177824 */ /* 0x010fe400078e02ff */
[----:B------:R0:W4:Y:S01]  /*66a0*/  LDG.E.U16 R48, desc[UR12][R20.64] ;  /* 0x0000000c14307981 */ /* 0x000122000c1e1500 */
[----:B------:R-:W-:Y:S01]  /*66b0*/  IMAD R24, R5, 0xcf, RZ ;  /* 0x000000cf05187824 */ /* 0x000fe200078e02ff */
[-C--:B------:R-:W-:Y:S01]  /*66c0*/  IADD3 R16, P1, PT, R17, R4.reuse, RZ ;  /* 0x0000000411107210 */ /* 0x080fe20007f3e0ff */
[----:B------:R-:W-:Y:S01]  /*66d0*/  IMAD R26, R5, 0xd7, RZ ;  /* 0x000000d7051a7824 */ /* 0x000fe200078e02ff */
[-C--:B------:R-:W-:Y:S02]  /*66e0*/  IADD3 R18, P2, PT, R23, R4.reuse, RZ ;  /* 0x0000000417127210 */ /* 0x080fe40007f5e0ff */
[----:B------:R-:W-:-:S02]  /*66f0*/  IADD3 R14, P0, PT, R15, R4, RZ ;  /* 0x000000040f0e7210 */ /* 0x000fc40007f1e0ff */
[-C--:B------:R-:W-:Y:S01]  /*6700*/  LEA.HI.X.SX32 R17, R24, R3.reuse, 0x1, P1 ;  /* 0x0000000318117211 */ /* 0x080fe200008f0eff */
[----:B------:R-:W-:Y:S01]  /*6710*/  IMAD R24, R5, 0xdf, RZ ;  /* 0x000000df05187824 */ /* 0x000fe200078e02ff */
[-C--:B------:R-:W-:Y:S01]  /*6720*/  LEA.HI.X.SX32 R19, R26, R3.reuse, 0x1, P2 ;  /* 0x000000031a137211 */ /* 0x080fe200010f0eff */
[----:B------:R-:W-:Y:S01]  /*6730*/  IMAD R23, R52, 0x1de, RZ ;  /* 0x000001de34177824 */ /* 0x000fe200078e02ff */
[-C--:B------:R-:W-:Y:S01]  /*6740*/  LEA.HI.X.SX32 R15, R22, R3.reuse, 0x1, P0 ;  /* 0x00000003160f7211 */ /* 0x080fe200000f0eff */
[----:B------:R1:W4:Y:S01]  /*6750*/  LDG.E.U16 R27, desc[UR12][R16.64] ;  /* 0x0000000c101b7981 */ /* 0x000322000c1e1500 */
[-C--:B0-----:R-:W-:Y:S01]  /*6760*/  IADD3 R20, P0, PT, R49, R4.reuse, RZ ;  /* 0x0000000431147210 */ /* 0x081fe20007f1e0ff */
[----:B------:R-:W-:Y:S01]  /*6770*/  IMAD R26, R5, 0xf7, RZ ;  /* 0x000000f7051a7824 */ /* 0x000fe200078e02ff */
[-C--:B------:R-:W-:Y:S01]  /*6780*/  IADD3 R22, P4, PT, R55, R4.reuse, RZ ;  /* 0x0000000437167210 */ /* 0x080fe20007f9e0ff */
[----:B------:R0:W4:Y:S01]  /*6790*/  LDG.E.U16 R13, desc[UR12][R14.64] ;  /* 0x0000000c0e0d7981 */ /* 0x000122000c1e1500 */
[----:B------:R-:W-:Y:S01]  /*67a0*/  LEA.HI.X.SX32 R21, R24, R3, 0x1, P0 ;  /* 0x0000000318157211 */ /* 0x000fe200000f0eff */
[C---:B------:R-:W-:Y:S01]  /*67b0*/  IMAD R24, R5.reuse, 0xef, RZ ;  /* 0x000000ef05187824 */ /* 0x040fe200078e02ff */
[----:B------:R-:W-:Y:S01]  /*67c0*/  LEA R28, R5, -R5, 0x8 ;  /* 0x80000005051c7211 */ /* 0x000fe200078e40ff */
[----:B------:R0:W4:Y:S01]  /*67d0*/  LDG.E.U16 R19, desc[UR12][R18.64] ;  /* 0x0000000c12137981 */ /* 0x000122000c1e1500 */
[----:B------:R-:W2:Y:S01]  /*67e0*/  LDC R52, c[0x0][0x3c4] ;  /* 0x0000f100ff347b82 */ /* 0x000ea20000000800 */
[----:B-1----:R-:W-:-:S02]  /*67f0*/  IADD3 R16, P2, PT, R23, R4, RZ ;  /* 0x0000000417107210 */ /* 0x002fc40007f5e0ff */
[-C--:B0-----:R-:W-:Y:S01]  /*6800*/  IADD3 R14, P1, PT, R51, R4.reuse, RZ ;  /* 0x00000004330e7210 */ /* 0x081fe20007f3e0ff */
[----:B------:R-:W4:Y:S01]  /*6810*/  LDG.E.U16 R20, desc[UR12][R20.64] ;  /* 0x0000000c14147981 */ /* 0x000f22000c1e1500 */
[----:B------:R-:W-:Y:S01]  /*6820*/  IADD3 R4, P3, PT, R53, R4, RZ ;  /* 0x0000000435047210 */ /* 0x000fe20007f7e0ff */
[----:B------:R-:W-:Y:S01]  /*6830*/  IMAD R18, R5, 0xe7, RZ ;  /* 0x000000e705127824 */ /* 0x000fe200078e02ff */
[-C--:B------:R-:W-:Y:S02]  /*6840*/  LEA.HI.X.SX32 R17, R24, R3.reuse, 0x1, P2 ;  /* 0x0000000318117211 */ /* 0x080fe400010f0eff */
[-C--:B------:R-:W-:Y:S02]  /*6850*/  LEA.HI.X.SX32 R23, R28, R3.reuse, 0x1, P4 ;  /* 0x000000031c177211 */ /* 0x080fe400020f0eff */
[-C--:B------:R-:W-:Y:S01]  /*6860*/  LEA.HI.X.SX32 R15, R18, R3.reuse, 0x1, P1 ;  /* 0x00000003120f7211 */ /* 0x080fe200008f0eff */
[----:B------:R-:W4:Y:S01]  /*6870*/  LDG.E.U16 R16, desc[UR12][R16.64] ;  /* 0x0000000c10107981 */ /* 0x000f22000c1e1500 */
[----:B------:R-:W-:-:S03]  /*6880*/  LEA.HI.X.SX32 R5, R26, R3, 0x1, P3 ;  /* 0x000000031a057211 */ /* 0x000fc600018f0eff */
[----:B------:R-:W4:Y:S04]  /*6890*/  LDG.E.U16 R14, desc[UR12][R14.64] ;  /* 0x0000000c0e0e7981 */ /* 0x000f28000c1e1500 */
[----:B------:R-:W4:Y:S04]  /*68a0*/  LDG.E.U16 R4, desc[UR12][R4.64] ;  /* 0x0000000c04047981 */ /* 0x000f28000c1e1500 */
[----:B------:R0:W4:Y:S01]  /*68b0*/  LDG.E.U16 R22, desc[UR12][R22.64] ;  /* 0x0000000c16167981 */ /* 0x000122000c1e1500 */
[----:B------:R-:W-:-:S04]  /*68c0*/  SHF.R.U32.HI R3, RZ, 0x5, R226 ;  /* 0x00000005ff037819 */ /* 0x000fc800000116e2 */
[----:B------:R-:W-:Y:S01]  /*68d0*/  R2UR UR10, R3 ;  /* 0x00000000030a72ca */ /* 0x000fe200000e0000 */
[----:B------:R-:W-:Y:S01]  /*68e0*/  STS.U16 [R50+UR4+0x2300], R11 ;  /* 0x0023000b32007988 */ /* 0x000fe20008000404 */
[----:B------:R-:W1:Y:S03]  /*68f0*/  LDC R3, c[0x0][0x3c4] ;  /* 0x0000f100ff037b82 */ /* 0x000e660000000800 */
        /* <DEDUP_REMOVED lines=9> */
[----:B-----5:R-:W-:Y:S01]  /*6990*/  STS.U16 [R50+UR4+0x4b00], R236 ;  /* 0x004b00ec32007988 */ /* 0x020fe20008000404 */
[----:B------:R-:W-:-:S02]  /*69a0*/  PRMT R28, RZ, 0x7610, R28 ;  /* 0x00007610ff1c7816 */ /* 0x000fc4000000001c */
[----:B------:R-:W-:Y:S02]  /*69b0*/  PRMT R26, RZ, 0x7610, R26 ;  /* 0x00007610ff1a7816 */ /* 0x000fe4000000001a */
[----:B0-----:R-:W-:Y:S02]  /*69c0*/  PRMT R23, RZ, 0x7610, R23 ;  /* 0x00007610ff177816 */ /* 0x001fe40000000017 */
[----:B------:R-:W-:Y:S02]  /*69d0*/  PRMT R24, RZ, 0x7610, R24 ;  /* 0x00007610ff187816 */ /* 0x000fe40000000018 */
[----:B------:R-:W-:Y:S01]  /*69e0*/  PRMT R21, RZ, 0x7610, R21 ;  /* 0x00007610ff157816 */ /* 0x000fe20000000015 */
[----:B------:R-:W-:Y:S04]  /*69f0*/  STS.U16 [R50+UR4+0x4f00], R124 ;  /* 0x004f007c32007988 */ /* 0x000fe80008000404 */
[----:B------:R0:W-:Y:S02]  /*6a00*/  STS.U16 [R50+UR4+0x5300], R35 ;  /* 0x0053002332007988 */ /* 0x0001e40008000404 */
[----:B0-----:R-:W0:Y:S02]  /*6a10*/  LDC R35, c[0x0][0x3c4] ;  /* 0x0000f100ff237b82 */ /* 0x001e240000000800 */
[----:B------:R-:W-:Y:S04]  /*6a20*/  STS.U16 [R50+UR4+0x5700], R7 ;  /* 0x0057000732007988 */ /* 0x000fe80008000404 */
[----:B------:R5:W-:Y:S04]  /*6a30*/  STS.U16 [R50+UR4+0x5b00], R38 ;  /* 0x005b002632007988 */ /* 0x000be80008000404 */
[----:B------:R1:W-:Y:S01]  /*6a40*/  STS.U16 [R50+UR4+0x5f00], R40 ;  /* 0x005f002832007988 */ /* 0x0003e20008000404 */
[----:B-----5:R-:W5:Y:S08]  /*6a50*/  LDC R38, c[0x0][0x3c8] ;  /* 0x0000f200ff267b82 */ /* 0x020f700000000800 */
[----:B-1----:R-:W1:Y:S01]  /*6a60*/  LDC R40, c[0x0][0x3c4] ;  /* 0x0000f100ff287b82 */ /* 0x002e620000000800 */
[----:B--2---:R2:W-:Y:S04]  /*6a70*/  STS.U16 [R50+UR4+0x6b00], R43 ;  /* 0x006b002b32007988 */ /* 0x0045e80008000404 */
[----:B------:R0:W-:Y:S04]  /*6a80*/  STS.U16 [R50+UR4+0x6300], R41 ;  /* 0x0063002932007988 */ /* 0x0001e80008000404 */
[----:B------:R0:W-:Y:S01]  /*6a90*/  STS.U16 [R50+UR4+0x6700], R42 ;  /* 0x0067002a32007988 */ /* 0x0001e20008000404 */
[----:B--2---:R-:W2:Y:S03]  /*6aa0*/  LDC R43, c[0x0][0x3c4] ;  /* 0x0000f100ff2b7b82 */ /* 0x004ea60000000800 */
[----:B------:R1:W-:Y:S05]  /*6ab0*/  STS.U16 [R50+UR4+0x6f00], R44 ;  /* 0x006f002c32007988 */ /* 0x0003ea0008000404 */
[----:B0-----:R-:W0:Y:S01]  /*6ac0*/  LDC R41, c[0x0][0x3c4] ;  /* 0x0000f100ff297b82 */ /* 0x001e220000000800 */
[----:B------:R-:W-:Y:S07]  /*6ad0*/  STS.U16 [R50+UR4+0x7700], R46 ;  /* 0x0077002e32007988 */ /* 0x000fee0008000404 */
[----:B------:R-:W0:Y:S01]  /*6ae0*/  LDC R42, c[0x0][0x3c4] ;  /* 0x0000f100ff2a7b82 */ /* 0x000e220000000800 */
[----:B---3--:R-:W-:Y:S04]  /*6af0*/  STS.U16 [R50+UR4+0x7b00], R47 ;  /* 0x007b002f32007988 */ /* 0x008fe80008000404 */
[----:B------:R3:W-:Y:S03]  /*6b00*/  STS.U16 [R50+UR4+0x7300], R45 ;  /* 0x0073002d32007988 */ /* 0x0007e60008000404 */
[----:B-1----:R-:W1:Y:S01]  /*6b10*/  LDC R44, c[0x0][0x3c4] ;  /* 0x0000f100ff2c7b82 */ /* 0x002e620000000800 */
[----:B----4-:R-:W-:Y:S07]  /*6b20*/  STS.U16 [R50+UR4+0x7f00], R48 ;  /* 0x007f003032007988 */ /* 0x010fee0008000404 */
[----:B---3--:R-:W3:Y:S01]  /*6b30*/  LDC R45, c[0x0][0x3c4] ;  /* 0x0000f100ff2d7b82 */ /* 0x008ee20000000800 */
[----:B------:R4:W-:Y:S04]  /*6b40*/  STS.U16 [R12+UR4+0x3b80], R33 ;  /* 0x003b80210c007988 */ /* 0x0009e80008000404 */
[----:B------:R0:W-:Y:S03]  /*6b50*/  STS.U16 [R12+UR4+0x5780], R37 ;  /* 0x005780250c007988 */ /* 0x0001e60008000404 */
[----:B------:R-:W1:Y:S01]  /*6b60*/  LDC R46, c[0x0][0x3c4] ;  /* 0x0000f100ff2e7b82 */ /* 0x000e620000000800 */
[----:B----4-:R-:W-:-:S07]  /*6b70*/  LOP3.LUT R33, R226, 0x7f, RZ, 0xc0, !PT ;  /* 0x0000007fe2217812 */ /* 0x010fce00078ec0ff */
[----:B------:R-:W4:Y:S01]  /*6b80*/  LDC R48, c[0x0][0x3c4] ;  /* 0x0000f100ff307b82 */ /* 0x000f220000000800 */
[----:B------:R-:W-:Y:S01]  /*6b90*/  IMAD R33, R33, UR6, RZ ;  /* 0x0000000621217c24 */ /* 0x000fe2000f8e02ff */
[----:B------:R-:W-:-:S06]  /*6ba0*/  USHF.L.U32 UR6, UR10, 0x15, URZ ;  /* 0x000000150a067899 */ /* 0x000fcc00080006ff */
[----:B0-----:R-:W0:Y:S01]  /*6bb0*/  LDC R37, c[0x0][0x3c4] ;  /* 0x0000f100ff257b82 */ /* 0x001e220000000800 */
[----:B------:R-:W-:-:S04]  /*6bc0*/  ULOP3.LUT UR6, UR6, 0x600000, URZ, 0xc0, !UPT ;  /* 0x0060000006067892 */ /* 0x000fc8000f8ec0ff */
[----:B------:R-:W-:Y:S01]  /*6bd0*/  UIADD3 UR6, UPT, UPT, UR5, UR6, URZ ;  /* 0x0000000605067290 */ /* 0x000fe2000fffe0ff */
[----:B------:R-:W-:Y:S02]  /*6be0*/  STS.U16 [R12+UR4+0x380], R211 ;  /* 0x000380d30c007988 */ /* 0x000fe40008000404 */
[----:B------:R-:W1:Y:S02]  /*6bf0*/  LDC R50, c[0x0][0x3c4] ;  /* 0x0000f100ff327b82 */ /* 0x000e640000000800 */
[----:B------:R-:W-:Y:S04]  /*6c00*/  STS.U16 [R12+UR4+0x780], R195 ;  /* 0x000780c30c007988 */ /* 0x000fe80008000404 */
[----:B------:R-:W-:Y:S01]  /*6c10*/  STTM.x64 tmem[UR6], RZ ;  /* 0x000000ff000079ed */ /* 0x000fe20008340006 */
[----:B------:R-:W-:Y:S01]  /*6c20*/  STTM.x64 tmem[UR6+0x40], RZ ;  /* 0x000040ff000079ed */ /* 0x000fe20008340006 */
[----:B------:R-:W-:Y:S01]  /*6c30*/  STTM.x64 tmem[UR6+0x80], RZ ;  /* 0x000080ff000079ed */ /* 0x000fe20008340006 */
[----:B------:R-:W-:Y:S04]  /*6c40*/  STS.U16 [R12+UR4+0xb80], R179 ;  /* 0x000b80b30c007988 */ /* 0x000fe80008000404 */
[----:B------:R-:W-:Y:S04]  /*6c50*/  STS.U16 [R12+UR4+0xf80], R161 ;  /* 0x000f80a10c007988 */ /* 0x000fe80008000404 */
[----:B------:R-:W-:Y:S01]  /*6c60*/  STS.U16 [R12+UR4+0x1380], R145 ;  /* 0x001380910c007988 */ /* 0x000fe20008000404 */
[----:B0-----:R-:W-:-:S03]  /*6c70*/  SHF.L.U32 R47, R37, 0x3, RZ ;  /* 0x00000003252f7819 */ /* 0x001fc600000006ff */
        /* <DEDUP_REMOVED lines=18> */
[----:B------:R0:W-:Y:S04]  /*6da0*/  STS.U16 [R12+UR4+0x6780], R27 ;  /* 0x0067801b0c007988 */ /* 0x0001e80008000404 */
[----:B------:R-:W-:Y:S04]  /*6db0*/  STS.U16 [R12+UR4+0x6b80], R19 ;  /* 0x006b80130c007988 */ /* 0x000fe80008000404 */
[----:B------:R-:W-:Y:S04]  /*6dc0*/  STS.U16 [R12+UR4+0x6f80], R20 ;  /* 0x006f80140c007988 */ /* 0x000fe80008000404 */
[----:B------:R-:W-:Y:S04]  /*6dd0*/  STS.U16 [R12+UR4+0x7380], R14 ;  /* 0x0073800e0c007988 */ /* 0x000fe80008000404 */
[----:B------:R-:W-:Y:S04]  /*6de0*/  STS.U16 [R12+UR4+0x7780], R16 ;  /* 0x007780100c007988 */ /* 0x000fe80008000404 */
[----:B------:R-:W-:Y:S04]  /*6df0*/  STS.U16 [R12+UR4+0x7b80], R4 ;  /* 0x007b80040c007988 */ /* 0x000fe80008000404 */
[----:B------:R1:W-:Y:S01]  /*6e00*/  STS.U16 [R12+UR4+0x7f80], R22 ;  /* 0x007f80160c007988 */ /* 0x0003e20008000404 */
[----:B------:R-:W-:Y:S01]  /*6e10*/  STTM.x64 tmem[UR6+0xc0], RZ ;  /* 0x0000c0ff000079ed */ /* 0x000fe20008340006 */
[----:B------:R-:W1:Y:S01]  /*6e20*/  FENCE.VIEW.ASYNC.T ;  /* 0x00000000000073c6 */ /* 0x000e620000000200 */
[----:B------:R-:W-:Y:S01]  /*6e30*/  SHF.L.U32 R37, R35, 0x1, RZ ;  /* 0x0000000123257819 */ /* 0x000fe200000006ff */
[----:B0-----:R-:W0:Y:S01]  /*6e40*/  LDC R39, c[0x0][0x3c4] ;  /* 0x0000f100ff277b82 */ /* 0x001e220000000800 */
[----:B-----5:R-:W-:-:S02]  /*6e50*/  LEA R35, R38, R33, 0x7 ;  /* 0x0000002126237211 */ /* 0x020fc400078e38ff */
[----:B------:R-:W-:Y:S02]  /*6e60*/  LEA R204, P0, R33, UR7, 0x1 ;  /* 0x0000000721cc7c11 */ /* 0x000fe4000f8008ff */
[----:B------:R-:W-:Y:S02]  /*6e70*/  LEA R202, P1, R35, UR7, 0x1 ;  /* 0x0000000723ca7c11 */ /* 0x000fe4000f8208ff */
[----:B------:R-:W-:Y:S02]  /*6e80*/  LEA.HI.X.SX32 R205, R33, UR8, 0x1, P0 ;  /* 0x0000000821cd7c11 */ /* 0x000fe400080f0eff */
[----:B------:R-:W-:Y:S01]  /*6e90*/  LEA.HI.X.SX32 R203, R35, UR8, 0x1, P1 ;  /* 0x0000000823cb7c11 */ /* 0x000fe200088f0eff */
[----:B------:R-:W-:-:S04]  /*6ea0*/  @!UP1 UIADD3 UR8, UPT, UPT, -UR16, 0x100000, URZ ;  /* 0x0010000010089890 */ /* 0x000fc8000fffe1ff */
[----:B------:R-:W-:Y:S02]  /*6eb0*/  @!UP1 USHF.L.U32 UR9, UR8, 0xb, URZ ;  /* 0x0000000b08099899 */ /* 0x000fe400080006ff */
[----:B------:R-:W-:Y:S01]  /*6ec0*/  @!UP1 USHF.L.U32 UR8, UR8, 0x1, URZ ;  /* 0x0000000108089899 */ /* 0x000fe200080006ff */
[----:B-1----:R-:W-:Y:S01]  /*6ed0*/  BAR.SYNC.DEFER_BLOCKING 0x0 ;  /* 0x0000000000007b1d */ /* 0x002fe20000010000 */
[----:B------:R-:W-:Y:S02]  /*6ee0*/  ISETP.GT.AND P0, PT, R252, RZ, PT ;  /* 0x000000fffc00720c */ /* 0x000fe40003f04270 */
[----:B------:R-:W-:Y:S01]  /*6ef0*/  LEA R49, R41, R41, 0x3 ;  /* 0x0000002929317211 */ /* 0x000fe200078e18ff */
[C---:B------:R-:W-:Y:S01]  /*6f00*/  IMAD.WIDE R118, R47.reuse, 0x2, R204 ;  /* 0x000000022f767825 */ /* 0x040fe200078e02cc */
[----:B------:R-:W-:Y:S01]  /*6f10*/  PRMT R36, RZ, 0x7610, R36 ;  /* 0x00007610ff247816 */ /* 0x000fe20000000024 */
[----:B------:R-:W1:Y:S05]  /*6f20*/  FENCE.VIEW.ASYNC.S ;  /* 0x00000000000073c6 */ /* 0x000e6a0000000000 */
[----:B-1----:R1:W5:Y:S02]  /*6f30*/  @!UP2 SYNCS.EXCH.64 URZ, [UR4+0x16000], UR8 ;  /* 0x0160000804ffa5b2 */ /* 0x0023640008000100 */
[----:B-----5:R-:W-:Y:S01]  /*6f40*/  BAR.SYNC.DEFER_BLOCKING 0x0 ;  /* 0x0000000000007b1d */ /* 0x020fe20000010000 */
[----:B------:R-:W-:Y:S01]  /*6f50*/  PRMT R34, RZ, 0x7610, R34 ;  /* 0x00007610ff227816 */ /* 0x000fe20000000022 */
[----:B------:R-:W-:Y:S01]  /*6f60*/  IMAD.WIDE R116, R47, 0x2, R202 ;  /* 0x000000022f747825 */ /* 0x000fe200078e02ca */
[----:B------:R-:W-:-:S02]  /*6f70*/  PRMT R32, RZ, 0x7610, R32 ;  /* 0x00007610ff207816 */ /* 0x000fc40000000020 */
[----:B------:R-:W-:Y:S01]  /*6f80*/  PRMT R30, RZ, 0x7610, R30 ;  /* 0x00007610ff1e7816 */ /* 0x000fe2000000001e */
[----:B------:R-:W-:Y:S01]  /*6f90*/  IMAD.WIDE R60, R61, 0x2, R204 ;  /* 0x000000023d3c7825 */ /* 0x000fe200078e02cc */
[----:B------:R-:W-:Y:S02]  /*6fa0*/  PRMT R31, RZ, 0x7610, R31 ;  /* 0x00007610ff1f7816 */ /* 0x000fe4000000001f */
[----:B------:R-:W-:Y:S01]  /*6fb0*/  PRMT R29, RZ, 0x7610, R29 ;  /* 0x00007610ff1d7816 */ /* 0x000fe2000000001d */
[----:B------:R-:W-:Y:S01]  /*6fc0*/  IMAD.WIDE R114, R3, 0x2, R202 ;  /* 0x0000000203727825 */ /* 0x000fe200078e02ca */
[----:B------:R-:W-:Y:S02]  /*6fd0*/  PRMT R27, RZ, 0x7610, R27 ;  /* 0x00007610ff1b7816 */ /* 0x000fe4000000001b */
[----:B0-----:R-:W-:Y:S01]  /*6fe0*/  LEA R39, R39, R39, 0x1 ;  /* 0x0000002727277211 */ /* 0x001fe200078e08ff */
[----:B--2---:R-:W-:Y:S02]  /*6ff0*/  IMAD R51, R43, 0xa, RZ ;  /* 0x0000000a2b337824 */ /* 0x004fe400078e02ff */
[----:B------:R-:W-:Y:S01]  /*7000*/  IMAD.WIDE R112, R49, 0x2, R204 ;  /* 0x0000000231707825 */ /* 0x000fe200078e02cc */
[----:B------:R-:W-:-:S03]  /*7010*/  PRMT R22, RZ, 0x7610, R22 ;  /* 0x00007610ff167816 */ /* 0x000fc60000000016 */
[----:B------:R-:W-:Y:S01]  /*7020*/  IMAD.WIDE R110, R49, 0x2, R202 ;  /* 0x00000002316e7825 */ /* 0x000fe200078e02ca */
[----:B------:R-:W-:-:S03]  /*7030*/  PRMT R25, RZ, 0x7610, R25 ;  /* 0x00007610ff197816 */ /* 0x000fc60000000019 */
[C---:B------:R-:W-:Y:S01]  /*7040*/  IMAD.WIDE R108, R37.reuse, 0x2, R204 ;  /* 0x00000002256c7825 */ /* 0x040fe200078e02cc */
[----:B------:R-:W2:Y:S01]  /*7050*/  @P0 LDG.E.U16 R36, desc[UR12][R204.64] ;  /* 0x0000000ccc240981 */ /* 0x000ea2000c1e1500 */
[----:B------:R-:W-:Y:S01]  /*7060*/  SHF.L.U32 R41, R40, 0x2, RZ ;  /* 0x0000000228297819 */ /* 0x000fe200000006ff */
[----:B-1----:R-:W0:Y:S01]  /*7070*/  LDCU UR9, c[0x0][0x3d4] ;  /* 0x00007a80ff0977ac */ /* 0x002e220008000800 */
[----:B------:R-:W-:Y:S01]  /*7080*/  IMAD.WIDE R106, R37, 0x2, R202 ;  /* 0x00000002256a7825 */ /* 0x000fe200078e02ca */
[----:B------:R-:W5:Y:S01]  /*7090*/  @P0 LDG.E.U16 R34, desc[UR12][R202.64] ;  /* 0x0000000cca220981 */ /* 0x000f62000c1e1500 */
[----:B------:R-:W-:Y:S01]  /*70a0*/  PRMT R20, RZ, 0x7610, R20 ;  /* 0x00007610ff147816 */ /* 0x000fe20000000014 */
[----:B------:R-:W1:Y:S02]  /*70b0*/  LDCU UR8, c[0x0][0x3d8] ;  /* 0x00007b00ff0877ac */ /* 0x000e640008000800 */
[----:B------:R-:W2:Y:S01]  /*70c0*/  @P0 LDG.E.U16 R32, desc[UR12][R118.64] ;  /* 0x0000000c76200981 */ /* 0x000ea2000c1e1500 */
[----:B---3--:R-:W-:-:S03]  /*70d0*/  IMAD R53, R45, 0xb, RZ ;  /* 0x0000000b2d357824 */ /* 0x008fc600078e02ff */
[----:B------:R-:W3:Y:S01]  /*70e0*/  @P0 LDG.E.U16 R30, desc[UR12][R116.64] ;  /* 0x0000000c741e0981 */ /* 0x000ee2000c1e1500 */
[----:B------:R-:W-:-:S03]  /*70f0*/  IMAD.WIDE R104, R51, 0x2, R204 ;  /* 0x0000000233687825 */ /* 0x000fc600078e02cc */
[----:B------:R0:W2:Y:S01]  /*7100*/  @P0 LDG.E.U16 R31, desc[UR12][R60.64] ;  /* 0x0000000c3c1f0981 */ /* 0x0000a2000c1e1500 */
[----:B------:R-:W-:-:S03]  /*7110*/  IMAD.WIDE R102, R51, 0x2, R202 ;  /* 0x0000000233667825 */ /* 0x000fc600078e02ca */
[----:B------:R-:W2:Y:S01]  /*7120*/  @P0 LDG.E.U16 R29, desc[UR12][R114.64] ;  /* 0x0000000c721d0981 */ /* 0x000ea2000c1e1500 */
[----:B------:R-:W-:-:S03]  /*7130*/  IMAD.WIDE R100, R39, 0x2, R204 ;  /* 0x0000000227647825 */ /* 0x000fc600078e02cc */
[----:B------:R-:W2:Y:S01]  /*7140*/  @P0 LDG.E.U16 R27, desc[UR12][R112.64] ;  /* 0x0000000c701b0981 */ /* 0x000ea2000c1e1500 */
[----:B------:R-:W-:Y:S01]  /*7150*/  IMAD.WIDE R98, R39, 0x2, R202 ;  /* 0x0000000227627825 */ /* 0x000fe200078e02ca */
[----:B------:R-:W-:Y:S02]  /*7160*/  PRMT R19, RZ, 0x7610, R19 ;  /* 0x00007610ff137816 */ /* 0x000fe40000000013 */
[----:B------:R-:W-:Y:S01]  /*7170*/  PRMT R18, RZ, 0x7610, R18 ;  /* 0x00007610ff127816 */ /* 0x000fe20000000012 */
[----:B------:R-:W2:Y:S01]  /*7180*/  @P0 LDG.E.U16 R28, desc[UR12][R110.64] ;  /* 0x0000000c6e1c0981 */ /* 0x000ea2000c1e1500 */
[----:B----4-:R-:W-:Y:S01]  /*7190*/  IMAD R55, R48, 0xc, RZ ;  /* 0x0000000c30377824 */ /* 0x010fe200078e02ff */
[----:B------:R-:W-:Y:S01]  /*71a0*/  LEA R43, R42, R42, 0x2 ;  /* 0x0000002a2a2b7211 */ /* 0x000fe200078e10ff */
[----:B------:R-:W-:Y:S01]  /*71b0*/  IMAD.WIDE R96, R53, 0x2, R204 ;  /* 0x0000000235607825 */ /* 0x000fe200078e02cc */
[----:B------:R-:W4:Y:S01]  /*71c0*/  @P0 LDG.E.U16 R26, desc[UR12][R108.64] ;  /* 0x0000000c6c1a0981 */ /* 0x000f22000c1e1500 */
[----:B------:R-:W-:-:S02]  /*71d0*/  PRMT R17, RZ, 0x7610, R17 ;  /* 0x00007610ff117816 */ /* 0x000fc40000000011 */
[----:B------:R-:W-:Y:S01]  /*71e0*/  PRMT R16, RZ, 0x7610, R16 ;  /* 0x00007610ff107816 */ /* 0x000fe20000000010 */
[----:B------:R-:W2:Y:S01]  /*71f0*/  @P0 LDG.E.U16 R22, desc[UR12][R106.64] ;  /* 0x0000000c6a160981 */ /* 0x000ea2000c1e1500 */
[----:B------:R-:W-:Y:S01]  /*7200*/  IMAD.WIDE R94, R53, 0x2, R202 ;  /* 0x00000002355e7825 */ /* 0x000fe200078e02ca */
[----:B------:R-:W-:Y:S02]  /*7210*/  PRMT R15, RZ, 0x7610, R15 ;  /* 0x00007610ff0f7816 */ /* 0x000fe4000000000f */
[----:B------:R-:W-:Y:S01]  /*7220*/  PRMT R14, RZ, 0x7610, R14 ;  /* 0x00007610ff0e7816 */ /* 0x000fe2000000000e */
[----:B------:R-:W2:Y:S01]  /*7230*/  @P0 LDG.E.U16 R23, desc[UR12][R104.64] ;  /* 0x0000000c68170981 */ /* 0x000ea2000c1e1500 */
[----:B------:R-:W-:Y:S01]  /*7240*/  IMAD.WIDE R92, R41, 0x2, R204 ;  /* 0x00000002295c7825 */ /* 0x000fe200078e02cc */
[----:B------:R-:W-:-:S03]  /*7250*/  PRMT R10, RZ, 0x7610, R10 ;  /* 0x00007610ff0a7816 */ /* 0x000fc6000000000a */
[----:B------:R-:W-:Y:S01]  /*7260*/  IMAD R57, R50, 0xd, RZ ;  /* 0x0000000d32397824 */ /* 0x000fe200078e02ff */
[----:B------:R-:W2:Y:S01]  /*7270*/  @P0 LDG.E.U16 R25, desc[UR12][R102.64] ;  /* 0x0000000c66190981 */ /* 0x000ea2000c1e1500 */
[----:B------:R-:W-:Y:S01]  /*7280*/  IMAD.WIDE R90, R41, 0x2, R202 ;  /* 0x00000002295a7825 */ /* 0x000fe200078e02ca */
[----:B------:R-:W-:Y:S02]  /*7290*/  PRMT R12, RZ, 0x7610, R12 ;  /* 0x00007610ff0c7816 */ /* 0x000fe4000000000c */
[----:B------:R-:W-:Y:S01]  /*72a0*/  PRMT R13, RZ, 0x7610, R13 ;  /* 0x00007610ff0d7816 */ /* 0x000fe2000000000d */
[----:B------:R-:W2:Y:S01]  /*72b0*/  @P0 LDG.E.U16 R24, desc[UR12][R100.64] ;  /* 0x0000000c64180981 */ /* 0x000ea2000c1e1500 */
[----:B------:R-:W-:Y:S01]  /*72c0*/  IMAD.WIDE R76, R55, 0x2, R204 ;  /* 0x00000002374c7825 */ /* 0x000fe200078e02cc */
[----:B------:R-:W-:-:S03]  /*72d0*/  LEA R33, R46, -R46, 0x3 ;  /* 0x8000002e2e217211 */ /* 0x000fc600078e18ff */
[----:B------:R-:W-:Y:S01]  /*72e0*/  IMAD R59, R52, 0xe, RZ ;  /* 0x0000000e343b7824 */ /* 0x000fe200078e02ff */
[----:B------:R-:W2:Y:S01]  /*72f0*/  @P0 LDG.E.U16 R20, desc[UR12][R98.64] ;  /* 0x0000000c62140981 */ /* 0x000ea2000c1e1500 */
[----:B------:R-:W-:Y:S01]  /*7300*/  IMAD.WIDE R74, R55, 0x2, R202 ;  /* 0x00000002374a7825 */ /* 0x000fe200078e02ca */
[----:B------:R-:W-:Y:S02]  /*7310*/  LEA R35, R54, -R54, 0x4 ;  /* 0x8000003636237211 */ /* 0x000fe400078e20ff */
[----:B------:R-:W-:Y:S01]  /*7320*/  PRMT R8, RZ, 0x7610, R8 ;  /* 0x00007610ff087816 */ /* 0x000fe20000000008 */
[----:B------:R-:W2:Y:S01]  /*7330*/  @P0 LDG.E.U16 R21, desc[UR12][R96.64] ;  /* 0x0000000c60150981 */ /* 0x000ea2000c1e1500 */
[----:B------:R-:W-:Y:S01]  /*7340*/  IMAD R45, R44, 0x6, RZ ;  /* 0x000000062c2d7824 */ /* 0x000fe200078e02ff */
[----:B------:R-:W-:Y:S01]  /*7350*/  PRMT R6, RZ, 0x7610, R6 ;  /* 0x00007610ff067816 */ /* 0x000fe20000000006 */
[----:B------:R-:W-:Y:S01]  /*7360*/  IMAD.WIDE R72, R43, 0x2, R204 ;  /* 0x000000022b487825 */ /* 0x000fe200078e02cc */
[----:B------:R-:W2:Y:S01]  /*7370*/  @P0 LDG.E.U16 R19, desc[UR12][R94.64] ;  /* 0x0000000c5e130981 */ /* 0x000ea2000c1e1500 */
[----:B------:R-:W-:-:S02]  /*7380*/  PRMT R4, RZ, 0x7610, R4 ;  /* 0x00007610ff047816 */ /* 0x000fc40000000004 */
[----:B------:R-:W-:Y:S01]  /*7390*/  PRMT R7, RZ, 0x7610, R7 ;  /* 0x00007610ff077816 */ /* 0x000fe20000000007 */
[----:B------:R-:W-:Y:S01]  /*73a0*/  IMAD.WIDE R70, R43, 0x2, R202 ;  /* 0x000000022b467825 */ /* 0x000fe200078e02ca */
[----:B------:R-:W2:Y:S01]  /*73b0*/  @P0 LDG.E.U16 R18, desc[UR12][R92.64] ;  /* 0x0000000c5c120981 */ /* 0x000ea2000c1e1500 */
[----:B------:R-:W-:Y:S02]  /*73c0*/  PRMT R9, RZ, 0x7610, R9 ;  /* 0x00007610ff097816 */ /* 0x000fe40000000009 */
[----:B------:R-:W-:Y:S01]  /*73d0*/  PRMT R11, RZ, 0x7610, R11 ;  /* 0x00007610ff0b7816 */ /* 0x000fe2000000000b */
[C---:B------:R-:W-:Y:S01]  /*73e0*/  IMAD.WIDE R68, R57.reuse, 0x2, R204 ;  /* 0x0000000239447825 */ /* 0x040fe200078e02cc */
[----:B------:R-:W2:Y:S01]  /*73f0*/  @P0 LDG.E.U16 R17, desc[UR12][R90.64] ;  /* 0x0000000c5a110981 */ /* 0x000ea2000c1e1500 */
[----:B------:R-:W-:Y:S01]  /*7400*/  PRMT R5, RZ, 0x7610, R5 ;  /* 0x00007610ff057816 */ /* 0x000fe20000000005 */
[----:B------:R-:W-:Y:S01]  /*7410*/  USHF.L.U32 UR7, UR14, 0x1, URZ ;  /* 0x000000010e077899 */ /* 0x000fe200080006ff */
[----:B------:R-:W-:Y:S01]  /*7420*/  IMAD.WIDE R66, R57, 0x2, R202 ;  /* 0x0000000239427825 */ /* 0x000fe200078e02ca */
[----:B------:R-:W2:Y:S01]  /*7430*/  @P0 LDG.E.U16 R16, desc[UR12][R76.64] ;  /* 0x0000000c4c100981 */ /* 0x000ea2000c1e1500 */
[----:B------:R-:W0:Y:S02]  /*7440*/  LDC R50, c[0x0][0x3d8] ;  /* 0x0000f600ff327b82 */ /* 0x000e240000000800 */
[C---:B------:R-:W-:Y:S01]  /*7450*/  IMAD.WIDE R64, R45.reuse, 0x2, R204 ;  /* 0x000000022d407825 */ /* 0x040fe200078e02cc */
[----:B------:R0:W2:Y:S03]  /*7460*/  @P0 LDG.E.U16 R15, desc[UR12][R74.64] ;  /* 0x0000000c4a0f0981 */ /* 0x0000a6000c1e1500 */
        /* <DEDUP_REMOVED lines=11> */
[----:B------:R-:W2:Y:S04]  /*7520*/  @P0 LDG.E.U16 R2, desc[UR12][R64.64] ;  /* 0x0000000c40020981 */ /* 0x000ea8000c1e1500 */
[----:B------:R-:W-:Y:S01]  /*7530*/  STL.64 [R1+0x1e0], R118 ;  /* 0x0001e07601007387 */ /* 0x000fe20000100a00 */
[C---:B------:R-:W-:Y:S01]  /*7540*/  IMAD.WIDE R40, R35.reuse, 0x2, R204 ;  /* 0x0000000223287825 */ /* 0x040fe200078e02cc */
[----:B------:R-:W-:Y:S01]  /*7550*/  LEA.HI R37, R226, 0x78, RZ, 0x1c ;  /* 0x00000078e2257811 */ /* 0x000fe200078fe0ff */
[----:B------:R-:W1:Y:S01]  /*7560*/  LDC R51, c[0x0][0x3d8] ;  /* 0x0000f600ff337b82 */ /* 0x000e620000000800 */
[----:B------:R0:W2:Y:S01]  /*7570*/  @P0 LDG.E.U16 R8, desc[UR12][R62.64] ;  /* 0x0000000c3e080981 */ /* 0x0000a2000c1e1500 */
[----:B------:R-:W-:-:S03]  /*7580*/  IMAD.WIDE R38, R35, 0x2, R202 ;  /* 0x0000000223267825 */ /* 0x000fc600078e02ca */
[----:B------:R-:W2:Y:S01]  /*7590*/  @P0 LDG.E.U16 R6, desc[UR12][R48.64] ;  /* 0x0000000c30060981 */ /* 0x000ea2000c1e1500 */
[----:B------:R-:W-:Y:S02]  /*75a0*/  UIMAD.WIDE UR14, UR14, 0x2, URZ ;  /* 0x000000020e0e78a5 */ /* 0x000fe4000f8e02ff */
[----:B------:R-:W1:Y:S01]  /*75b0*/  LDC R53, c[0x0][0x3d8] ;  /* 0x0000f600ff357b82 */ /* 0x000e620000000800 */
[----:B------:R0:W2:Y:S04]  /*75c0*/  @P0 LDG.E.U16 R4, desc[UR12][R46.64] ;  /* 0x0000000c2e040981 */ /* 0x0000a8000c1e1500 */
[----:B------:R-:W2:Y:S03]  /*75d0*/  @P0 LDG.E.U16 R7, desc[UR12][R44.64] ;  /* 0x0000000c2c070981 */ /* 0x000ea6000c1e1500 */
[----:B------:R-:W1:Y:S01]  /*75e0*/  LDC R55, c[0x0][0x3d8] ;  /* 0x0000f600ff377b82 */ /* 0x000e620000000800 */
[----:B------:R0:W2:Y:S01]  /*75f0*/  @P0 LDG.E.U16 R9, desc[UR12][R42.64] ;  /* 0x0000000c2a090981 */ /* 0x0000a2000c1e1500 */
[----:B------:R-:W-:Y:S01]  /*7600*/  LOP3.LUT R33, R226, 0xf, RZ, 0xc0, !PT ;  /* 0x0000000fe2217812 */ /* 0x000fe200078ec0ff */
[----:B------:R-:W0:Y:S02]  /*7610*/  LDCU UR14, c[0x0][0x3d8] ;  /* 0x00007b00ff0e77ac */ /* 0x000e240008000800 */
[----:B------:R0:W2:Y:S03]  /*7620*/  @P0 LDG.E.U16 R11, desc[UR12][R40.64] ;  /* 0x0000000c280b0981 */ /* 0x0000a6000c1e1500 */
[----:B------:R-:W1:Y:S01]  /*7630*/  LDC R57, c[0x0][0x3d8] ;  /* 0x0000f600ff397b82 */ /* 0x000e620000000800 */
[----:B------:R0:W2:Y:S04]  /*7640*/  @P0 LDG.E.U16 R5, desc[UR12][R38.64] ;  /* 0x0000000c26050981 */ /* 0x0000a8000c1e1500 */
[----:B------:R-:W-:Y:S03]  /*7650*/  STL.64 [R1+0x1d8], R116 ;  /* 0x0001d87401007387 */ /* 0x000fe60000100a00 */
[----:B------:R-:W1:Y:S01]  /*7660*/  LDC R59, c[0x0][0x3d8] ;  /* 0x0000f600ff3b7b82 */ /* 0x000e620000000800 */
[----:B------:R0:W-:Y:S04]  /*7670*/  STL.64 [R1+0x228], R60 ;  /* 0x0002283c01007387 */ /* 0x0001e80000100a00 */
[----:B------:R-:W-:Y:S04]  /*7680*/  STL.64 [R1+0x230], R114 ;  /* 0x0002307201007387 */ /* 0x000fe80000100a00 */
[----:B------:R-:W-:Y:S04]  /*7690*/  STL.64 [R1+0x1d0], R112 ;  /* 0x0001d07001007387 */ /* 0x000fe80000100a00 */
[----:B------:R-:W-:Y:S01]  /*76a0*/  STL.64 [R1+0x1c8], R110 ;  /* 0x0001c86e01007387 */ /* 0x000fe20000100a00 */
[----:B0-----:R-:W-:Y:S01]  /*76b0*/  IMAD R33, R33, UR9, RZ ;  /* 0x0000000921217c24 */ /* 0x001fe2000f8e02ff */
[----:B------:R-:W0:Y:S02]  /*76c0*/  LDC R60, c[0x0][0x3d8] ;  /* 0x0000f600ff3c7b82 */ /* 0x000e240000000800 */
[----:B------:R-:W-:Y:S04]  /*76d0*/  STL.64 [R1+0x220], R108 ;  /* 0x0002206c01007387 */ /* 0x000fe80000100a00 */
        /* <DEDUP_REMOVED lines=10> */
[----:B------:R0:W-:Y:S04]  /*7780*/  STL.64 [R1+0x198], R74 ;  /* 0x0001984a01007387 */ /* 0x0001e80000100a00 */
[----:B------:R-:W-:Y:S04]  /*7790*/  STL.64 [R1+0x1f0], R72 ;  /* 0x0001f04801007387 */ /* 0x000fe80000100a00 */
[----:B------:R1:W-:Y:S01]  /*77a0*/  STL.64 [R1+0x1e8], R70 ;  /* 0x0001e84601007387 */ /* 0x0003e20000100a00 */
[----:B------:R-:W-:-:S02]  /*77b0*/  SHF.L.U32 R35, R33, 0x1, RZ ;  /* 0x0000000121237819 */ /* 0x000fc400000006ff */
[----:B------:R-:W-:Y:S01]  /*77c0*/  LEA R201, R0, R199, 0x5 ;  /* 0x000000c700c97211 */ /* 0x000fe200078e28ff */
[----:B------:R-:W-:Y:S01]  /*77d0*/  STL.64 [R1+0x168], R68 ;  /* 0x0001684401007387 */ /* 0x000fe20000100a00 */
[----:B0-----:R-:W0:Y:S03]  /*77e0*/  LDC R74, c[0x0][0x3d8] ;  /* 0x0000f600ff4a7b82 */ /* 0x001e260000000800 */
[----:B------:R1:W-:Y:S04]  /*77f0*/  STL.64 [R1+0x190], R66 ;  /* 0x0001904201007387 */ /* 0x0003e80000100a00 */
[----:B------:R-:W-:Y:S01]  /*7800*/  STL.64 [R1+0x188], R64 ;  /* 0x0001884001007387 */ /* 0x000fe20000100a00 */
[----:B-1----:R-:W1:Y:S03]  /*7810*/  LDC R70, c[0x0][0x3d8] ;  /* 0x0000f600ff467b82 */ /* 0x002e660000000800 */
[----:B------:R0:W-:Y:S04]  /*7820*/  STL.64 [R1+0x180], R62 ;  /* 0x0001803e01007387 */ /* 0x0001e80000100a00 */
[----:B------:R-:W-:Y:S01]  /*7830*/  STL.64 [R1+0x160], R48 ;  /* 0x0001603001007387 */ /* 0x000fe20000100a00 */
[----:B------:R-:W-:Y:S01]  /*7840*/  IADD3 R220, P1, P2, R35, UR7, R220 ;  /* 0x0000000723dc7c10 */ /* 0x000fe2000fa3e0dc */
[----:B------:R-:W0:Y:S01]  /*7850*/  LDCU UR7, c[0x0][0x3d8] ;  /* 0x00007b00ff0777ac */ /* 0x000e220008000800 */
[----:B------:R-:W1:Y:S01]  /*7860*/  LDC R66, c[0x0][0x3d8] ;  /* 0x0000f600ff427b82 */ /* 0x000e620000000800 */
[----:B------:R0:W-:Y:S04]  /*7870*/  STL.64 [R1+0x158], R46 ;  /* 0x0001582e01007387 */ /* 0x0001e80000100a00 */
[----:B------:R-:W-:Y:S03]  /*7880*/  STL.64 [R1+0x178], R44 ;  /* 0x0001782c01007387 */ /* 0x000fe60000100a00 */
[----:B0-----:R-:W0:Y:S01]  /*7890*/  LDC R62, c[0x0][0x3d8] ;  /* 0x0000f600ff3e7b82 */ /* 0x001e220000000800 */
[----:B------:R1:W-:Y:S04]  /*78a0*/  STL.64 [R1+0x170], R42 ;  /* 0x0001702a01007387 */ /* 0x0003e80000100a00 */
[----:B------:R1:W-:Y:S03]  /*78b0*/  STL.64 [R1+0x150], R40 ;  /* 0x0001502801007387 */ /* 0x0003e60000100a00 */
[----:B------:R-:W0:Y:S01]  /*78c0*/  LDC R46, c[0x0][0x3d8] ;  /* 0x0000f600ff2e7b82 */ /* 0x000e220000000800 */
[----:B------:R1:W-:Y:S07]  /*78d0*/  STL.64 [R1+0x148], R38 ;  /* 0x0001482601007387 */ /* 0x0003ee0000100a00 */
[----:B-1----:R-:W1:Y:S08]  /*78e0*/  LDC R42, c[0x0][0x3d8] ;  /* 0x0000f600ff2a7b82 */ /* 0x002e700000000800 */
[----:B------:R-:W0:Y:S01]  /*78f0*/  LDC R40, c[0x0][0x3d8] ;  /* 0x0000f600ff287b82 */ /* 0x000e220000000800 */
[----:B------:R-:W-:Y:S01]  /*7900*/  IMAD.HI R38, R33, 0x2, RZ ;  /* 0x0000000221267827 */ /* 0x000fe200078e02ff */
[----:B------:R-:W-:-:S06]  /*7910*/  SHF.R.U32.HI R33, RZ, 0x4, R226 ;  /* 0x00000004ff217819 */ /* 0x000fcc00000116e2 */
[----:B------:R-:W1:Y:S01]  /*7920*/  LDC R41, c[0x0][0x3d8] ;  /* 0x0000f600ff297b82 */ /* 0x000e620000000800 */
[----:B------:R-:W-:-:S07]  /*7930*/  SGXT.U32 R33, R33, 0x3 ;  /* 0x000000032121781a */ /* 0x000fce0000000000 */
[----:B------:R-:W3:Y:S01]  /*7940*/  LDC R44, c[0x0][0x3d8] ;  /* 0x0000f600ff2c7b82 */ /* 0x000ee20000000800 */
[----:B------:R-:W-:-:S07]  /*7950*/  IMAD R33, R33, UR8, RZ ;  /* 0x0000000821217c24 */ /* 0x000fce000f8e02ff */
[----:B------:R-:W4:Y:S01]  /*7960*/  LDC R43, c[0x0][0x3d8] ;  /* 0x0000f600ff2b7b82 */ /* 0x000f220000000800 */
[----:B0-----:R-:W-:-:S07]  /*7970*/  LEA R39, R40, R33, 0x3 ;  /* 0x0000002128277211 */ /* 0x001fce00078e18ff */
[----:B------:R-:W0:Y:S01]  /*7980*/  LDC R45, c[0x0][0x3d8] ;  /* 0x0000f600ff2d7b82 */ /* 0x000e220000000800 */
[----:B-1----:R-:W-:-:S04]  /*7990*/  LEA R40, R42, R39, 0x3 ;  /* 0x000000272a287211 */ /* 0x002fc800078e18ff */
[----:B------:R-:W-:-:S03]  /*79a0*/  LEA R41, R41, R40, 0x3 ;  /* 0x0000002829297211 */ /* 0x000fc600078e18ff */
[----:B------:R-:W1:Y:S01]  /*79b0*/  LDC R49, c[0x0][0x3d8] ;  /* 0x0000f600ff317b82 */ /* 0x000e620000000800 */
[----:B---3--:R-:W-:Y:S02]  /*79c0*/  LEA R42, R44, R41, 0x3 ;  /* 0x000000292c2a7211 */ /* 0x008fe400078e18ff */
[----:B------:R-:W-:Y:S02]  /*79d0*/  LEA.HI R35, R226, 0x38, RZ, 0x1c ;  /* 0x00000038e2237811 */ /* 0x000fe400078fe0ff */
[----:B----4-:R-:W-:-:S03]  /*79e0*/  LEA R43, R43, R42, 0x3 ;  /* 0x0000002a2b2b7211 */ /* 0x010fc600078e18ff */
[----:B------:R-:W3:Y:S01]  /*79f0*/  LDC R64, c[0x0][0x3d8] ;  /* 0x0000f600ff407b82 */ /* 0x000ee20000000800 */
[----:B------:R-:W-:Y:S02]  /*7a00*/  IADD3.X R48, PT, PT, R38, UR15, R221, P1, P2 ;  /* 0x0000000f26307c10 */ /* 0x000fe40008fe44dd */
[----:B------:R-:W-:Y:S01]  /*7a10*/  LEA R44, R46, R43, 0x3 ;  /* 0x0000002b2e2c7211 */ /* 0x000fe200078e18ff */
[----:B------:R-:W-:Y:S01]  /*7a20*/  IMAD R46, R37, UR17, RZ ;  /* 0x00000011252e7c24 */ /* 0x000fe2000f8e02ff */
[----:B------:R-:W-:Y:S01]  /*7a30*/  LEA.HI R38, R226, 0xb8, RZ, 0x1c ;  /* 0x000000b8e2267811 */ /* 0x000fe200078fe0ff */
[----:B------:R-:W-:Y:S01]  /*7a40*/  IMAD R35, R35, UR11, RZ ;  /* 0x0000000b23237c24 */ /* 0x000fe2000f8e02ff */
[----:B0-----:R-:W-:Y:S01]  /*7a50*/  LEA R37, R45, R44, 0x4 ;  /* 0x0000002c2d257211 */ /* 0x001fe200078e20ff */
[----:B------:R-:W0:Y:S01]  /*7a60*/  LDC R68, c[0x0][0x3d8] ;  /* 0x0000f600ff447b82 */ /* 0x000e220000000800 */
[----:B------:R-:W-:Y:S01]  /*7a70*/  LEA R92, P5, R33, R220, 0x1 ;  /* 0x000000dc215c7211 */ /* 0x000fe200078a08ff */
[----:B------:R-:W-:Y:S01]  /*7a80*/  IMAD R47, R38, UR7, RZ ;  /* 0x00000007262f7c24 */ /* 0x000fe2000f8e02ff */
[----:B------:R-:W-:-:S02]  /*7a90*/  LEA R38, R50, R37, 0x3 ;  /* 0x0000002532267211 */ /* 0x000fc400078e18ff */
[----:B------:R-:W-:Y:S02]  /*7aa0*/  LEA R90, P1, R35, R220, 0x1 ;  /* 0x000000dc235a7211 */ /* 0x000fe400078208ff */
[----:B------:R-:W-:Y:S01]  /*7ab0*/  LEA.HI.X.SX32 R93, R33, R48, 0x1, P5 ;  /* 0x00000030215d7211 */ /* 0x000fe200028f0eff */
[----:B------:R-:W4:Y:S01]  /*7ac0*/  LDC R72, c[0x0][0x3d8] ;  /* 0x0000f600ff487b82 */ /* 0x000f220000000800 */
[----:B-1----:R-:W-:Y:S02]  /*7ad0*/  LEA R45, R49, R38, 0x3 ;  /* 0x00000026312d7211 */ /* 0x002fe400078e18ff */
[----:B------:R-:W-:Y:S01]  /*7ae0*/  LEA.HI.X.SX32 R91, R35, R48, 0x1, P1 ;  /* 0x00000030235b7211 */ /* 0x000fe200008f0eff */
[----:B------:R1:W-:Y:S01]  /*7af0*/  STL.64 [R1+0x140], R92 ;  /* 0x0001405c01007387 */ /* 0x0003e20000100a00 */
[----:B------:R-:W-:-:S03]  /*7b00*/  LEA R33, R52, R45, 0x3 ;  /* 0x0000002d34217211 */ /* 0x000fc600078e18ff */
[----:B------:R3:W-:Y:S01]  /*7b10*/  STL.64 [R1+0x108], R90 ;  /* 0x0001085a01007387 */ /* 0x0007e20000100a00 */
[-C--:B------:R-:W-:Y:S01]  /*7b20*/  LEA R250, P2, R46, R220.reuse, 0x1 ;  /* 0x000000dc2efa7211 */ /* 0x080fe200078408ff */
[----:B------:R-:W-:Y:S01]  /*7b30*/  VOTEU.ALL UP2, P6 ;  /* 0x0000000000ff7886 */ /* 0x000fe20003040000 */
[----:B------:R-:W-:Y:S01]  /*7b40*/  LEA R35, R54, R33, 0x3 ;  /* 0x0000002136237211 */ /* 0x000fe200078e18ff */
[----:B------:R-:W0:Y:S01]  /*7b50*/  LDC R76, c[0x0][0x3d8] ;  /* 0x0000f600ff4c7b82 */ /* 0x000e220000000800 */
[CC--:B-1----:R-:W-:Y:S02]  /*7b60*/  LEA R92, P5, R39.reuse, R220.reuse, 0x1 ;  /* 0x000000dc275c7211 */ /* 0x0c2fe400078a08ff */
[C---:B---3--:R-:W-:Y:S02]  /*7b70*/  LEA R90, P1, R40.reuse, R220, 0x1 ;  /* 0x000000dc285a7211 */ /* 0x048fe400078208ff */
[-C--:B------:R-:W-:Y:S02]  /*7b80*/  LEA.HI.X.SX32 R93, R39, R48.reuse, 0x1, P5 ;  /* 0x00000030275d7211 */ /* 0x080fe400028f0eff */
[----:B------:R-:W-:-:S02]  /*7b90*/  LEA.HI.X.SX32 R91, R40, R48, 0x1, P1 ;  /* 0x00000030285b7211 */ /* 0x000fc400008f0eff */
[----:B------:R-:W-:Y:S01]  /*7ba0*/  LEA R234, P3, R47, R220, 0x1 ;  /* 0x000000dc2fea7211 */ /* 0x000fe200078608ff */
[----:B------:R1:W-:Y:S01]  /*7bb0*/  STL.64 [R1+0x138], R92 ;  /* 0x0001385c01007387 */ /* 0x0003e20000100a00 */
[----:B------:R-:W-:Y:S02]  /*7bc0*/  LEA.HI.X.SX32 R251, R46, R48, 0x1, P2 ;  /* 0x000000302efb7211 */ /* 0x000fe400010f0eff */
[----:B------:R-:W-:Y:S02]  /*7bd0*/  LEA R39, R56, R35, 0x3 ;  /* 0x0000002338277211 */ /* 0x000fe400078e18ff */
[----:B------:R-:W-:Y:S01]  /*7be0*/  LEA R94, P1, R41, R220, 0x1 ;  /* 0x000000dc295e7211 */ /* 0x000fe200078208ff */
[----:B------:R3:W-:Y:S01]  /*7bf0*/  STL.64 [R1+0x130], R90 ;  /* 0x0001305a01007387 */ /* 0x0007e20000100a00 */
[----:B------:R-:W-:Y:S02]  /*7c00*/  LEA.HI.X.SX32 R235, R47, R48, 0x1, P3 ;  /* 0x000000302feb7211 */ /* 0x000fe400018f0eff */
[----:B------:R-:W-:-:S02]  /*7c10*/  LEA R40, R58, R39, 0x3 ;  /* 0x000000273a287211 */ /* 0x000fc400078e18ff */
[C---:B-1----:R-:W-:Y:S02]  /*7c20*/  LEA R92, P2, R42.reuse, R220, 0x1 ;  /* 0x000000dc2a5c7211 */ /* 0x042fe400078408ff */
[-C--:B------:R-:W-:Y:S02]  /*7c30*/  LEA.HI.X.SX32 R95, R41, R48.reuse, 0x1, P1 ;  /* 0x00000030295f7211 */ /* 0x080fe400008f0eff */
[----:B------:R-:W-:Y:S02]  /*7c40*/  LEA.HI.X.SX32 R93, R42, R48, 0x1, P2 ;  /* 0x000000302a5d7211 */ /* 0x000fe400010f0eff */
[----:B---3--:R-:W-:Y:S01]  /*7c50*/  LEA R90, P3, R43, R220, 0x1 ;  /* 0x000000dc2b5a7211 */ /* 0x008fe200078608ff */
[----:B------:R1:W-:Y:S01]  /*7c60*/  STL.64 [R1+0x128], R94 ;  /* 0x0001285e01007387 */ /* 0x0003e20000100a00 */
[----:B------:R-:W-:Y:S02]  /*7c70*/  LEA R46, R51, R40, 0x4 ;  /* 0x00000028332e7211 */ /* 0x000fe400078e20ff */
[----:B------:R-:W-:Y:S01]  /*7c80*/  LEA.HI.X.SX32 R91, R43, R48, 0x1, P3 ;  /* 0x000000302b5b7211 */ /* 0x000fe200018f0eff */
[----:B------:R3:W-:Y:S01]  /*7c90*/  STL.64 [R1+0x120], R92 ;  /* 0x0001205c01007387 */ /* 0x0007e20000100a00 */
[----:B------:R-:W-:-:S03]  /*7ca0*/  LEA R41, R53, R46, 0x3 ;  /* 0x0000002e35297211 */ /* 0x000fc600078e18ff */
[----:B------:R0:W-:Y:S01]  /*7cb0*/  STL.64 [R1+0x118], R90 ;  /* 0x0001185a01007387 */ /* 0x0001e20000100a00 */
[CC--:B-1----:R-:W-:Y:S02]  /*7cc0*/  LEA R94, P1, R44.reuse, R220.reuse, 0x1 ;  /* 0x000000dc2c5e7211 */ /* 0x0c2fe400078208ff */
[C---:B---3--:R-:W-:Y:S02]  /*7cd0*/  LEA R92, P2, R37.reuse, R220, 0x1 ;  /* 0x000000dc255c7211 */ /* 0x048fe400078408ff */
[----:B------:R-:W-:Y:S02]  /*7ce0*/  LEA.HI.X.SX32 R95, R44, R48, 0x1, P1 ;  /* 0x000000302c5f7211 */ /* 0x000fe400008f0eff */
[----:B0-----:R-:W-:Y:S02]  /*7cf0*/  LEA R90, P3, R38, R220, 0x1 ;  /* 0x000000dc265a7211 */ /* 0x001fe400078608ff */
[-C--:B------:R-:W-:Y:S02]  /*7d00*/  LEA.HI.X.SX32 R93, R37, R48.reuse, 0x1, P2 ;  /* 0x00000030255d7211 */ /* 0x080fe400010f0eff */
[----:B------:R-:W-:Y:S01]  /*7d10*/  LEA R42, R60, R41, 0x3 ;  /* 0x000000293c2a7211 */ /* 0x000fe200078e18ff */
[----:B------:R0:W-:Y:S01]  /*7d20*/  STL.64 [R1+0x110], R94 ;  /* 0x0001105e01007387 */ /* 0x0001e20000100a00 */
[----:B------:R-:W-:-:S02]  /*7d30*/  LEA.HI.X.SX32 R91, R38, R48, 0x1, P3 ;  /* 0x00000030265b7211 */ /* 0x000fc400018f0eff */
[----:B------:R-:W-:Y:S01]  /*7d40*/  LEA R37, R55, R42, 0x3 ;  /* 0x0000002a37257211 */ /* 0x000fe200078e18ff */
[----:B------:R1:W-:Y:S01]  /*7d50*/  STL.64 [R1+0x100], R92 ;  /* 0x0001005c01007387 */ /* 0x0003e20000100a00 */
[----:B------:R-:W-:Y:S02]  /*7d60*/  LEA.HI R226, R226, 0xf8, RZ, 0x1c ;  /* 0x000000f8e2e27811 */ /* 0x000fe400078fe0ff */
[----:B------:R-:W-:Y:S01]  /*7d70*/  LEA R38, R62, R37, 0x3 ;  /* 0x000000253e267211 */ /* 0x000fe200078e18ff */
[----:B------:R3:W-:Y:S01]  /*7d80*/  STL.64 [R1+0xf8], R90 ;  /* 0x0000f85a01007387 */ /* 0x0007e20000100a00 */
[-C--:B0-----:R-:W-:Y:S02]  /*7d90*/  LEA R94, P1, R45, R220.reuse, 0x1 ;  /* 0x000000dc2d5e7211 */ /* 0x081fe400078208ff */
[----:B-1----:R-:W-:Y:S02]  /*7da0*/  LEA R92, P2, R33, R220, 0x1 ;  /* 0x000000dc215c7211 */ /* 0x002fe400078408ff */
[----:B------:R-:W-:-:S02]  /*7db0*/  LEA.HI.X.SX32 R95, R45, R48, 0x1, P1 ;  /* 0x000000302d5f7211 */ /* 0x000fc400008f0eff */
[----:B---3--:R-:W-:Y:S02]  /*7dc0*/  LEA R90, P3, R35, R220, 0x1 ;  /* 0x000000dc235a7211 */ /* 0x008fe400078608ff */
[----:B------:R-:W-:Y:S01]  /*7dd0*/  LEA.HI.X.SX32 R93, R33, R48, 0x1, P2 ;  /* 0x00000030215d7211 */ /* 0x000fe200010f0eff */
[----:B------:R-:W-:Y:S01]  /*7de0*/  IMAD R226, R226, UR14, RZ ;  /* 0x0000000ee2e27c24 */ /* 0x000fe2000f8e02ff */
[----:B------:R-:W-:-:S04]  /*7df0*/  @!UP1 UIADD3 UR14, UPT, UPT, -UR16, 0x100000, URZ ;  /* 0x00100000100e9890 */ /* 0x000fc8000fffe1ff */
[----:B------:R-:W-:Y:S02]  /*7e00*/  @!UP1 USHF.L.U32 UR15, UR14, 0xb, URZ ;  /* 0x0000000b0e0f9899 */ /* 0x000fe400080006ff */
[----:B------:R-:W-:Y:S01]  /*7e10*/  @!UP1 USHF.L.U32 UR14, UR14, 0x1, URZ ;  /* 0x000000010e0e9899 */ /* 0x000fe200080006ff */
[----:B------:R-:W-:Y:S01]  /*7e20*/  STL.64 [R1+0xf0], R94 ;  /* 0x0000f05e01007387 */ /* 0x000fe20000100a00 */
[----:B------:R-:W-:Y:S02]  /*7e30*/  LEA R33, R57, R38, 0x3 ;  /* 0x0000002639217211 */ /* 0x000fe400078e18ff */
[----:B------:R-:W-:Y:S01]  /*7e40*/  LEA.HI.X.SX32 R91, R35, R48, 0x1, P3 ;  /* 0x00000030235b7211 */ /* 0x000fe200018f0eff */
[----:B------:R0:W-:Y:S01]  /*7e50*/  STL.64 [R1+0xe8], R92 ;  /* 0x0000e85c01007387 */ /* 0x0001e20000100a00 */
[----:B------:R-:W-:Y:S02]  /*7e60*/  LEA R35, R64, R33, 0x3 ;  /* 0x0000002140237211 */ /* 0x000fe400078e18ff */
[----:B------:R-:W-:Y:S01]  /*7e70*/  LEA R248, P3, R46, R220, 0x1 ;  /* 0x000000dc2ef87211 */ /* 0x000fe200078608ff */
[----:B------:R1:W-:Y:S01]  /*7e80*/  STL.64 [R1+0xe0], R90 ;  /* 0x0000e05a01007387 */ /* 0x0003e20000100a00 */
[----:B------:R-:W-:-:S02]  /*7e90*/  LOP3.LUT R45, R201, 0x10, RZ, 0x3c, !PT ;  /* 0x00000010c92d7812 */ /* 0x000fc400078e3cff */
[----:B------:R3:W3:Y:S01]  /*7ea0*/  @!UP2 SYNCS.EXCH.64 URZ, [UR4+0x16008], UR14 ;  /* 0x0160080e04ffa5b2 */ /* 0x0006e20008000100 */
[CC--:B0-----:R-:W-:Y:S02]  /*7eb0*/  LEA R92, P1, R39.reuse, R220.reuse, 0x1 ;  /* 0x000000dc275c7211 */ /* 0x0c1fe400078208ff */
[----:B-1----:R-:W-:Y:S02]  /*7ec0*/  LEA R90, P2, R40, R220, 0x1 ;  /* 0x000000dc285a7211 */ /* 0x002fe400078408ff */
[----:B------:R-:W-:Y:S02]  /*7ed0*/  LEA.HI.X.SX32 R93, R39, R48, 0x1, P1 ;  /* 0x00000030275d7211 */ /* 0x000fe400008f0eff */
[----:B------:R-:W-:Y:S02]  /*7ee0*/  LEA R39, R66, R35, 0x4 ;  /* 0x0000002342277211 */ /* 0x000fe400078e20ff */
[----:B------:R-:W-:Y:S02]  /*7ef0*/  LEA R246, P1, R41, R220, 0x1 ;  /* 0x000000dc29f67211 */ /* 0x000fe400078208ff */
[----:B------:R-:W-:-:S02]  /*7f00*/  LEA.HI.X.SX32 R249, R46, R48, 0x1, P3 ;  /* 0x000000302ef97211 */ /* 0x000fc400018f0eff */
[----:B------:R-:W-:Y:S02]  /*7f10*/  LEA.HI.X.SX32 R91, R40, R48, 0x1, P2 ;  /* 0x00000030285b7211 */ /* 0x000fe400010f0eff */
[----:B------:R-:W-:Y:S01]  /*7f20*/  LEA R242, P3, R37, R220, 0x1 ;  /* 0x000000dc25f27211 */ /* 0x000fe200078608ff */
[----:B--2---:R-:W-:Y:S01]  /*7f30*/  STS.U16 [R201+UR4+0x10000], R36 ;  /* 0x01000024c9007988 */ /* 0x004fe20008000404 */
[----:B------:R-:W-:Y:S02]  /*7f40*/  LEA R40, R68, R39, 0x3 ;  /* 0x0000002744287211 */ /* 0x000fe400078e18ff */
[----:B------:R-:W-:Y:S01]  /*7f50*/  LEA.HI.X.SX32 R247, R41, R48, 0x1, P1 ;  /* 0x0000003029f77211 */ /* 0x000fe200008f0eff */
[----:B-----5:R-:W-:Y:S01]  /*7f60*/  STS.U16 [R201+UR4+0x11000], R34 ;  /* 0x01100022c9007988 */ /* 0x020fe20008000404 */
[----:B------:R-:W-:Y:S02]  /*7f70*/  LOP3.LUT R43, R201, 0x20, RZ, 0x3c, !PT ;  /* 0x00000020c92b7812 */ /* 0x000fe400078e3cff */
[----:B------:R-:W-:Y:S01]  /*7f80*/  LEA R240, P1, R38, R220, 0x1 ;  /* 0x000000dc26f07211 */ /* 0x000fe200078208ff */
[----:B------:R-:W-:Y:S01]  /*7f90*/  STS.U16 [R201+UR4+0x10400], R32 ;  /* 0x01040020c9007988 */ /* 0x000fe20008000404 */
[----:B------:R-:W-:-:S03]  /*7fa0*/  LEA.HI.X.SX32 R243, R37, R48, 0x1, P3 ;  /* 0x0000003025f37211 */ /* 0x000fc600018f0eff */
[----:B------:R-:W-:Y:S01]  /*7fb0*/  STS.U16 [R201+UR4+0x11400], R30 ;  /* 0x0114001ec9007988 */ /* 0x000fe20008000404 */
[----:B------:R-:W-:-:S03]  /*7fc0*/  LEA R37, R59, R40, 0x3 ;  /* 0x000000283b257211 */ /* 0x000fc600078e18ff */
[----:B------:R-:W-:Y:S01]  /*7fd0*/  STS.U16 [R45+UR4+0x10080], R31 ;  /* 0x0100801f2d007988 */ /* 0x000fe20008000404 */
[----:B------:R-:W-:-:S03]  /*7fe0*/  LEA R244, P2, R42, R220, 0x1 ;  /* 0x000000dc2af47211 */ /* 0x000fc600078408ff */
[----:B------:R-:W-:Y:S01]  /*7ff0*/  STS.U16 [R45+UR4+0x11080], R29 ;  /* 0x0110801d2d007988 */ /* 0x000fe20008000404 */
[----:B------:R-:W-:-:S03]  /*8000*/  LEA.HI.X.SX32 R241, R38, R48, 0x1, P1 ;  /* 0x0000003026f17211 */ /* 0x000fc600008f0eff */
[----:B------:R0:W-:Y:S01]  /*8010*/  STS.U16 [R45+UR4+0x10480], R27 ;  /* 0x0104801b2d007988 */ /* 0x0001e20008000404 */
[----:B------:R-:W-:-:S03]  /*8020*/  LEA R218, P4, R226, R220, 0x1 ;  /* 0x000000dce2da7211 */ /* 0x000fc600078808ff */
[----:B------:R-:W-:Y:S01]  /*8030*/  STS.U16 [R45+UR4+0x11480], R28 ;  /* 0x0114801c2d007988 */ /* 0x000fe20008000404 */
[----:B------:R-:W-:-:S03]  /*8040*/  LEA R232, P1, R39, R220, 0x1 ;  /* 0x000000dc27e87211 */ /* 0x000fc600078208ff */
[----:B------:R-:W-:Y:S01]  /*8050*/  STS.U16 [R43+UR4+0x10100], R26 ;  /* 0x0101001a2b007988 */ /* 0x000fe20008000404 */
[----:B0-----:R-:W-:-:S03]  /*8060*/  LOP3.LUT R27, R201, 0x30, RZ, 0x3c, !PT ;  /* 0x00000030c91b7812 */ /* 0x001fc600078e3cff */
[----:B------:R-:W-:Y:S01]  /*8070*/  STS.U16 [R43+UR4+0x11100], R22 ;  /* 0x011100162b007988 */ /* 0x000fe20008000404 */
[----:B------:R-:W-:Y:S02]  /*8080*/  LEA R41, R70, R37, 0x3 ;  /* 0x0000002546297211 */ /* 0x000fe400078e18ff */
[----:B------:R-:W-:Y:S01]  /*8090*/  LEA.HI.X.SX32 R245, R42, R48, 0x1, P2 ;  /* 0x000000302af57211 */ /* 0x000fe200010f0eff */
[----:B------:R0:W-:Y:S01]  /*80a0*/  STS.U16 [R43+UR4+0x10500], R23 ;  /* 0x010500172b007988 */ /* 0x0001e20008000404 */
[----:B------:R-:W-:-:S03]  /*80b0*/  LEA R238, P2, R33, R220, 0x1 ;  /* 0x000000dc21ee7211 */ /* 0x000fc600078408ff */
[----:B------:R-:W-:Y:S01]  /*80c0*/  STS.U16 [R43+UR4+0x11500], R25 ;  /* 0x011500192b007988 */ /* 0x000fe20008000404 */
[-C--:B------:R-:W-:Y:S02]  /*80d0*/  LEA.HI.X.SX32 R219, R226, R48.reuse, 0x1, P4 ;  /* 0x00000030e2db7211 */ /* 0x080fe400020f0eff */
[----:B------:R-:W-:Y:S01]  /*80e0*/  LEA.HI.X.SX32 R233, R39, R48, 0x1, P1 ;  /* 0x0000003027e97211 */ /* 0x000fe200008f0eff */
[----:B------:R-:W-:Y:S01]  /*80f0*/  STS.U16 [R27+UR4+0x10180], R24 ;  /* 0x010180181b007988 */ /* 0x000fe20008000404 */
[----:B0-----:R-:W-:-:S03]  /*8100*/  LOP3.LUT R23, R201, 0x40, RZ, 0x3c, !PT ;  /* 0x00000040c9177812 */ /* 0x001fc600078e3cff */
[----:B------:R-:W-:Y:S01]  /*8110*/  STL.64 [R1+0xd8], R92 ;  /* 0x0000d85c01007387 */ /* 0x000fe20000100a00 */
[----:B------:R-:W-:-:S03]  /*8120*/  LEA R226, P1, R41, R220, 0x1 ;  /* 0x000000dc29e27211 */ /* 0x000fc600078208ff */
[----:B------:R-:W-:Y:S01]  /*8130*/  STS.U16 [R27+UR4+0x11180], R20 ;  /* 0x011180141b007988 */ /* 0x000fe20008000404 */
[----:B------:R-:W-:-:S03]  /*8140*/  LEA R236, P3, R35, R220, 0x1 ;  /* 0x000000dc23ec7211 */ /* 0x000fc600078608ff */
[----:B------:R-:W-:Y:S01]  /*8150*/  STL.64 [R1+0xd0], R90 ;  /* 0x0000d05a01007387 */ /* 0x000fe20000100a00 */
[----:B------:R-:W-:-:S03]  /*8160*/  LEA.HI.X.SX32 R239, R33, R48, 0x1, P2 ;  /* 0x0000003021ef7211 */ /* 0x000fc600010f0eff */
[----:B------:R0:W-:Y:S01]  /*8170*/  STS.U16 [R27+UR4+0x10580], R21 ;  /* 0x010580151b007988 */ /* 0x0001e20008000404 */
[----:B----4-:R-:W-:-:S03]  /*8180*/  LEA R33, R72, R41, 0x3 ;  /* 0x0000002948217211 */ /* 0x010fc600078e18ff */
[----:B------:R-:W-:Y:S01]  /*8190*/  STS.U16 [R27+UR4+0x11580], R19 ;  /* 0x011580131b007988 */ /* 0x000fe20008000404 */
[----:B------:R-:W-:-:S03]  /*81a0*/  LEA.HI.X.SX32 R227, R41, R48, 0x1, P1 ;  /* 0x0000003029e37211 */ /* 0x000fc600008f0eff */
[----:B------:R-:W-:Y:S01]  /*81b0*/  STS.U16 [R23+UR4+0x10200], R18 ;  /* 0x0102001217007988 */ /* 0x000fe20008000404 */
[----:B0-----:R-:W-:-:S03]  /*81c0*/  LOP3.LUT R21, R201, 0x50, RZ, 0x3c, !PT ;  /* 0x00000050c9157812 */ /* 0x001fc600078e3cff */
[----:B------:R-:W-:Y:S01]  /*81d0*/  STS.U16 [R23+UR4+0x11200], R17 ;  /* 0x0112001117007988 */ /* 0x000fe20008000404 */
[----:B---3--:R-:W-:-:S04]  /*81e0*/  @!UP1 UIADD3 UR14, UPT, UPT, -UR16, 0x100000, URZ ;  /* 0x00100000100e9890 */ /* 0x008fc8000fffe1ff */
[----:B------:R-:W-:Y:S02]  /*81f0*/  @!UP1 USHF.L.U32 UR15, UR14, 0xb, URZ ;  /* 0x0000000b0e0f9899 */ /* 0x000fe400080006ff */
[----:B------:R-:W-:Y:S01]  /*8200*/  @!UP1 USHF.L.U32 UR14, UR14, 0x1, URZ ;  /* 0x000000010e0e9899 */ /* 0x000fe200080006ff */
[----:B------:R-:W-:Y:S01]  /*8210*/  LEA.HI.X.SX32 R237, R35, R48, 0x1, P3 ;  /* 0x0000003023ed7211 */ /* 0x000fe200018f0eff */
[----:B------:R0:W-:Y:S01]  /*8220*/  STS.U16 [R23+UR4+0x10600], R16 ;  /* 0x0106001017007988 */ /* 0x0001e20008000404 */
[----:B------:R-:W-:Y:S02]  /*8230*/  ISETP.EQ.U32.AND P1, PT, RZ, UR10, P0 ;  /* 0x0000000aff007c0c */ /* 0x000fe40008722070 */
[----:B------:R-:W-:Y:S01]  /*8240*/  LEA R228, P3, R37, R220, 0x1 ;  /* 0x000000dc25e47211 */ /* 0x000fe200078608ff */
[----:B------:R1:W-:Y:S01]  /*8250*/  STS.U16 [R23+UR4+0x11600], R15 ;  /* 0x0116000f17007988 */ /* 0x0003e20008000404 */
[----:B------:R-:W-:-:S03]  /*8260*/  LEA R35, R74, R33, 0x3 ;  /* 0x000000214a237211 */ /* 0x000fc600078e18ff */
[----:B------:R1:W-:Y:S01]  /*8270*/  STS.U16 [R21+UR4+0x10280], R14 ;  /* 0x0102800e15007988 */ /* 0x0003e20008000404 */
[----:B0-----:R-:W-:-:S03]  /*8280*/  LOP3.LUT R16, R201, 0x60, RZ, 0x3c, !PT ;  /* 0x00000060c9107812 */ /* 0x001fc600078e3cff */
[----:B------:R1:W-:Y:S01]  /*8290*/  STS.U16 [R21+UR4+0x11280], R10 ;  /* 0x0112800a15007988 */ /* 0x0003e20008000404 */
[----:B------:R-:W-:Y:S02]  /*82a0*/  LEA R230, P2, R40, R220, 0x1 ;  /* 0x000000dc28e67211 */ /* 0x000fe400078408ff */
[----:B------:R-:W-:Y:S01]  /*82b0*/  LOP3.LUT R252, R201, 0x70, RZ, 0x3c, !PT ;  /* 0x00000070c9fc7812 */ /* 0x000fe200078e3cff */
[----:B------:R1:W-:Y:S01]  /*82c0*/  STS.U16 [R21+UR4+0x10680], R12 ;  /* 0x0106800c15007988 */ /* 0x0003e20008000404 */
[----:B------:R-:W-:Y:S01]  /*82d0*/  LEA.HI.X.SX32 R229, R37, R48, 0x1, P3 ;  /* 0x0000003025e57211 */ /* 0x000fe200018f0eff */
[----:B------:R-:W-:Y:S02]  /*82e0*/  VOTEU.ALL UP2, P6 ;  /* 0x0000000000ff7886 */ /* 0x000fe40003040000 */
[----:B------:R1:W-:Y:S01]  /*82f0*/  STS.U16 [R21+UR4+0x11680], R13 ;  /* 0x0116800d15007988 */ /* 0x0003e20008000404 */
[----:B------:R-:W-:-:S03]  /*8300*/  LEA R37, R76, R35, 0x3 ;  /* 0x000000234c257211 */ /* 0x000fc600078e18ff */
[----:B------:R1:W-:Y:S01]  /*8310*/  STS.U16 [R16+UR4+0x10300], R2 ;  /* 0x0103000210007988 */ /* 0x0003e20008000404 */
[----:B------:R-:W-:-:S03]  /*8320*/  LEA.HI.X.SX32 R231, R40, R48, 0x1, P2 ;  /* 0x0000003028e77211 */ /* 0x000fc600010f0eff */
[----:B------:R1:W-:Y:S01]  /*8330*/  STS.U16 [R16+UR4+0x11300], R8 ;  /* 0x0113000810007988 */ /* 0x0003e20008000404 */
[----:B------:R-:W-:-:S03]  /*8340*/  LEA R224, P2, R33, R220, 0x1 ;  /* 0x000000dc21e07211 */ /* 0x000fc600078408ff */
[----:B------:R1:W-:Y:S01]  /*8350*/  STS.U16 [R16+UR4+0x10700], R6 ;  /* 0x0107000610007988 */ /* 0x0003e20008000404 */
[----:B------:R-:W-:-:S03]  /*8360*/  LEA R222, P3, R35, R220, 0x1 ;  /* 0x000000dc23de7211 */ /* 0x000fc600078608ff */
[----:B------:R1:W-:Y:S01]  /*8370*/  STS.U16 [R16+UR4+0x11700], R4 ;  /* 0x0117000410007988 */ /* 0x0003e20008000404 */
[----:B------:R-:W-:-:S03]  /*8380*/  LEA R220, P4, R37, R220, 0x1 ;  /* 0x000000dc25dc7211 */ /* 0x000fc600078808ff */
[----:B------:R1:W-:Y:S01]  /*8390*/  STS.U16 [R252+UR4+0x10380], R7 ;  /* 0x01038007fc007988 */ /* 0x0003e20008000404 */
[----:B------:R-:W-:-:S03]  /*83a0*/  UIADD3 UR11, UPT, UPT, UR4, 0x12000, URZ ;  /* 0x00012000040b7890 */ /* 0x000fc6000fffe0ff */
[----:B------:R1:W-:Y:S01]  /*83b0*/  STS.U16 [R252+UR4+0x11380], R9 ;  /* 0x01138009fc007988 */ /* 0x0003e20008000404 */
[----:B------:R-:W-:-:S03]  /*83c0*/  UIADD3 UR7, UPT, UPT, UR5, 0x100, URZ ;  /* 0x0000010005077890 */ /* 0x000fc6000fffe0ff */
[----:B------:R1:W-:Y:S04]  /*83d0*/  STS.U16 [R252+UR4+0x10780], R11 ;  /* 0x0107800bfc007988 */ /* 0x0003e80008000404 */
[----:B------:R1:W-:Y:S01]  /*83e0*/  STS.U16 [R252+UR4+0x11780], R5 ;  /* 0x01178005fc007988 */ /* 0x0003e20008000404 */
[----:B------:R0:W-:Y:S06]  /*83f0*/  MEMBAR.ALL.CTA ;  /* 0x0000000000007992 */ /* 0x0001ec0000008000 */
[----:B0-----:R-:W-:Y:S04]  /*8400*/  FENCE.VIEW.ASYNC.S ;  /* 0x00000000000073c6 */ /* 0x001fe80000000000 */
[----:B------:R-:W0:Y:S02]  /*8410*/  FENCE.VIEW.ASYNC.S ;  /* 0x00000000000073c6 */ /* 0x000e240000000000 */
[----:B0-----:R1:W0:Y:S01]  /*8420*/  @!UP2 SYNCS.EXCH.64 URZ, [UR4+0x12000], UR14 ;  /* 0x0120000e04ffa5b2 */ /* 0x0012220008000100 */
[----:B------:R-:W-:-:S02]  /*8430*/  LEA.HI.X.SX32 R225, R33, R48, 0x1, P2 ;  /* 0x0000003021e17211 */ /* 0x000fc400010f0eff */
[-C--:B------:R-:W-:Y:S02]  /*8440*/  LEA.HI.X.SX32 R223, R35, R48.reuse, 0x1, P3 ;  /* 0x0000003023df7211 */ /* 0x080fe400018f0eff */
[----:B------:R-:W-:Y:S02]  /*8450*/  LEA.HI.X.SX32 R221, R37, R48, 0x1, P4 ;  /* 0x0000003025dd7211 */ /* 0x000fe400020f0eff */
[----:B------:R-:W-:Y:S02]  /*8460*/  PRMT R20, RZ, 0x7610, R20 ;  /* 0x00007610ff147816 */ /* 0x000fe40000000014 */
[----:B------:R-:W-:Y:S02]  /*8470*/  PRMT R22, RZ, 0x7610, R22 ;  /* 0x00007610ff167816 */ /* 0x000fe40000000016 */
[----:B------:R-:W-:Y:S02]  /*8480*/  PRMT R24, RZ, 0x7610, R24 ;  /* 0x00007610ff187816 */ /* 0x000fe40000000018 */
[----:B------:R-:W-:-:S02]  /*8490*/  PRMT R26, RZ, 0x7610, R26 ;  /* 0x00007610ff1a7816 */ /* 0x000fc4000000001a */
[----:B------:R-:W-:Y:S02]  /*84a0*/  PRMT R28, RZ, 0x7610, R28 ;  /* 0x00007610ff1c7816 */ /* 0x000fe4000000001c */
[----:B------:R-:W-:Y:S02]  /*84b0*/  PRMT R30, RZ, 0x7610, R30 ;  /* 0x00007610ff1e7816 */ /* 0x000fe4000000001e */
        /* <DEDUP_REMOVED lines=25> */
[----:B------:R-:W-:Y:S01]  /*8650*/  PRMT R88, RZ, 0x7610, R88 ;  /* 0x00007610ff587816 */ /* 0x000fe20000000058 */
[----:B0-----:R-:W-:Y:S06]  /*8660*/  BAR.SYNC.DEFER_BLOCKING 0x0 ;  /* 0x0000000000007b1d */ /* 0x001fec0000010000 */
[----:B-1----:R-:W-:Y:S05]  /*8670*/  @!P1 BRA `(.L_x_6) ;  /* 0x00000004006c9947 */ /* 0x002fea0003800000 */
[----:B------:R-:W-:Y:S02]  /*8680*/  USHF.R.U32.HI UR30, URZ, 0x4, UR4 ;  /* 0x00000004ff1e7899 */ /* 0x000fe40008011604 */
[----:B------:R-:W-:Y:S02]  /*8690*/  UIADD3 UR14, UPT, UPT, UR4, 0x10000, URZ ;  /* 0x00010000040e7890 */ /* 0x000fe4000fffe0ff */
[----:B------:R-:W-:Y:S02]  /*86a0*/  USGXT.U32 UR30, UR30, 0xe ;  /* 0x0000000e1e1e789a */ /* 0x000fe40008000000 */
[----:B------:R-:W-:Y:S02]  /*86b0*/  USHF.R.U32.HI UR14, URZ, 0x4, UR14 ;  /* 0x00000004ff0e7899 */ /* 0x000fe4000801160e */
[----:B------:R-:W-:Y:S02]  /*86c0*/  UIADD3 UR60, UP2, UPT, UR30, 0x8000080, URZ ;  /* 0x080000801e3c7890 */ /* 0x000fe4000ff5e0ff */
[----:B------:R-:W-:Y:S01]  /*86d0*/  USGXT.U32 UR24, UR14, 0xe ;  /* 0x0000000e0e18789a */ /* 0x000fe20008000000 */
[----:B------:R-:W-:Y:S01]  /*86e0*/  UMOV UR8, URZ ;  /* 0x000000ff00087c82 */ /* 0x000fe20008000000 */
[----:B------:R-:W-:Y:S01]  /*86f0*/  UMOV UR21, URZ ;  /* 0x000000ff00157c82 */ /* 0x000fe20008000000 */
[----:B------:R-:W-:-:S02]  /*8700*/  UIADD3.X UR61, UPT, UPT, UR8, 0x40004040, URZ, UP2, !UPT ;  /* 0x40004040083d7890 */ /* 0x000fc400097fe4ff */
[----:B------:R-:W-:Y:S01]  /*8710*/  UIADD3 UR20, UP2, UPT, UR24, 0x2, URZ ;  /* 0x0000000218147890 */ /* 0x000fe2000ff5e0ff */
[----:B------:R-:W-:Y:S01]  /*8720*/  UMOV UR14, UR11 ;  /* 0x0000000b000e7c82 */ /* 0x000fe20008000000 */
[----:B------:R-:W-:Y:S02]  /*8730*/  UMOV UR15, URZ ;  /* 0x000000ff000f7c82 */ /* 0x000fe40008000000 */
[----:B------:R-:W-:Y:S02]  /*8740*/  UIADD3.X UR21, UPT, UPT, UR21, 0x40004040, URZ, UP2, !UPT ;  /* 0x4000404015157890 */ /* 0x000fe400097fe4ff */
[----:B------:R-:W-:Y:S01]  /*8750*/  ULOP3.LUT UR30, UR30, 0x8000000, URZ, 0xfc, !UPT ;  /* 0x080000001e1e7892 */ /* 0x000fe2000f8efcff */
[----:B------:R-:W-:Y:S01]  /*8760*/  UMOV UR8, UR14 ;  /* 0x0000000e00087c82 */ /* 0x000fe20008000000 */
[----:B------:R-:W-:Y:S02]  /*8770*/  UIADD3.64 UR64, UPT, UPT, UR60, 0x80, URZ ;  /* 0x000000803c407897 */ /* 0x000fe4000fffe0ff */
[----:B------:R-:W-:-:S02]  /*8780*/  UIADD3.64 UR66, UPT, UPT, UR20, 0x2, URZ ;  /* 0x0000000214427897 */ /* 0x000fc4000fffe0ff */
[----:B------:R-:W-:Y:S02]  /*8790*/  UIADD3.64 UR14, UPT, UPT, UR60, 0x100, URZ ;  /* 0x000001003c0e7897 */ /* 0x000fe4000fffe0ff */
[----:B------:R-:W-:Y:S01]  /*87a0*/  UIADD3.64 UR36, UPT, UPT, UR20, 0x4, URZ ;  /* 0x0000000414247897 */ /* 0x000fe2000fffe0ff */
[----:B------:R-:W-:Y:S01]  /*87b0*/  UMOV UR18, 0x0 ;  /* 0x0000000000127882 */ /* 0x000fe20000000000 */
[----:B------:R-:W-:Y:S01]  /*87c0*/  UMOV UR19, 0x8048010 ;  /* 0x0804801000137882 */ /* 0x000fe20000000000 */
[----:B------:R-:W-:Y:S01]  /*87d0*/  UMOV UR31, 0x40004040 ;  /* 0x40004040001f7882 */ /* 0x000fe20000000000 */
[----:B------:R-:W-:Y:S01]  /*87e0*/  UMOV UR25, 0x40004040 ;  /* 0x4000404000197882 */ /* 0x000fe20000000000 */
[----:B------:R-:W-:Y:S01]  /*87f0*/  UMOV UR76, 0x0 ;  /* 0x00000000004c7882 */ /* 0x000fe20000000000 */
[----:B------:R-:W-:Y:S01]  /*8800*/  UMOV UR77, 0x8048010 ;  /* 0x08048010004d7882 */ /* 0x000fe20000000000 */
[----:B------:R-:W-:Y:S01]  /*8810*/  UIADD3.64 UR56, UPT, UPT, UR60, 0x180, URZ ;  /* 0x000001803c387897 */ /* 0x000fe2000fffe0ff */
[----:B------:R-:W-:Y:S01]  /*8820*/  UTCHMMA gdesc[UR30], gdesc[UR24], tmem[UR7], tmem[UR18], idesc[UR19], !UPT ;  /* 0x00ff12181e0075ea */ /* 0x000fe2000f800007 */
[----:B------:R-:W-:-:S02]  /*8830*/  UIADD3.64 UR68, UPT, UPT, UR20, 0x7e, URZ ;  /* 0x0000007e14447897 */ /* 0x000fc4000fffe0ff */
[----:B------:R-:W-:Y:S01]  /*8840*/  UTCHMMA gdesc[UR60], gdesc[UR20], tmem[UR7], tmem[UR76], idesc[UR77], UPT ;  /* 0x00ff4c143c0075ea */ /* 0x000fe2000b800007 */
[----:B------:R-:W-:Y:S01]  /*8850*/  UMOV UR62, 0x0 ;  /* 0x00000000003e7882 */ /* 0x000fe20000000000 */
[----:B------:R-:W-:Y:S01]  /*8860*/  UMOV UR63, 0x8048010 ;  /* 0x08048010003f7882 */ /* 0x000fe20000000000 */
[----:B------:R-:W-:Y:S01]  /*8870*/  UIADD3.64 UR42, UPT, UPT, UR60, 0x200, URZ ;  /* 0x000002003c2a7897 */ /* 0x000fe2000fffe0ff */
[----:B------:R-:W-:Y:S01]  /*8880*/  UTCHMMA gdesc[UR64], gdesc[UR66], tmem[UR7], tmem[UR62], idesc[UR63], UPT ;  /* 0x00ff3e42400075ea */ /* 0x000fe2000b800007 */
[----:B------:R-:W-:Y:S01]  /*8890*/  UIADD3.64 UR74, UPT, UPT, UR20, 0x80, URZ ;  /* 0x00000080144a7897 */ /* 0x000fe2000fffe0ff */
[----:B------:R-:W-:Y:S01]  /*88a0*/  UMOV UR26, 0x0 ;  /* 0x00000000001a7882 */ /* 0x000fe20000000000 */
[----:B------:R-:W-:Y:S01]  /*88b0*/  UMOV UR27, 0x8048010 ;  /* 0x08048010001b7882 */ /* 0x000fe20000000000 */
[----:B------:R-:W-:Y:S01]  /*88c0*/  UIADD3.64 UR58, UPT, UPT, UR60, 0x280, URZ ;  /* 0x000002803c3a7897 */ /* 0x000fe2000fffe0ff */
[----:B------:R0:W-:Y:S01]  /*88d0*/  UTCHMMA gdesc[UR14], gdesc[UR36], tmem[UR7], tmem[UR26], idesc[UR27], UPT ;  /* 0x00ff1a240e0075ea */ /* 0x0001e2000b800007 */
[----:B------:R-:W-:-:S02]  /*88e0*/  UIADD3.64 UR72, UPT, UPT, UR20, 0x82, URZ ;  /* 0x0000008214487897 */ /* 0x000fc4000fffe0ff */
[----:B------:R-:W-:Y:S02]  /*88f0*/  UIADD3.64 UR54, UPT, UPT, UR60, 0x300, URZ ;  /* 0x000003003c367897 */ /* 0x000fe4000fffe0ff */
[----:B------:R-:W-:Y:S01]  /*8900*/  UIADD3.64 UR52, UPT, UPT, UR60, 0x380, URZ ;  /* 0x000003803c347897 */ /* 0x000fe2000fffe0ff */
[----:B------:R-:W-:Y:S01]  /*8910*/  UMOV UR48, 0x0 ;  /* 0x0000000000307882 */ /* 0x000fe20000000000 */
[----:B------:R-:W-:Y:S01]  /*8920*/  UMOV UR49, 0x8048010 ;  /* 0x0804801000317882 */ /* 0x000fe20000000000 */
[----:B------:R-:W-:Y:S01]  /*8930*/  UIADD3.64 UR46, UPT, UPT, UR60, 0x400, URZ ;  /* 0x000004003c2e7897 */ /* 0x000fe2000fffe0ff */
[----:B------:R-:W-:Y:S01]  /*8940*/  UTCHMMA gdesc[UR56], gdesc[UR68], tmem[UR7], tmem[UR48], idesc[UR49], UPT ;  /* 0x00ff3044380075ea */ /* 0x000fe2000b800007 */
[----:B0-----:R-:W-:Y:S01]  /*8950*/  UIADD3.64 UR36, UPT, UPT, UR20, 0x84, URZ ;  /* 0x0000008414247897 */ /* 0x001fe2000fffe0ff */
[----:B------:R0:W-:Y:S01]  /*8960*/  UTCHMMA gdesc[UR42], gdesc[UR74], tmem[UR7], tmem[UR76], idesc[UR77], UPT ;  /* 0x00ff4c4a2a0075ea */ /* 0x0001e2000b800007 */
[----:B------:R-:W-:Y:S02]  /*8970*/  UIADD3.64 UR26, UPT, UPT, UR20, 0xfe, URZ ;  /* 0x000000fe141a7897 */ /* 0x000fe4000fffe0ff */
[----:B------:R-:W-:-:S02]  /*8980*/  UIADD3.64 UR40, UPT, UPT, UR60, 0x480, URZ ;  /* 0x000004803c287897 */ /* 0x000fc4000fffe0ff */
[----:B------:R-:W-:Y:S02]  /*8990*/  UIADD3.64 UR34, UPT, UPT, UR60, 0x500, URZ ;  /* 0x000005003c227897 */ /* 0x000fe4000fffe0ff */
[----:B------:R-:W-:Y:S02]  /*89a0*/  UIADD3.64 UR30, UPT, UPT, UR60, 0x580, URZ ;  /* 0x000005803c1e7897 */ /* 0x000fe4000fffe0ff */
[----:B------:R-:W-:Y:S02]  /*89b0*/  UIADD3.64 UR24, UPT, UPT, UR60, 0x600, URZ ;  /* 0x000006003c187897 */ /* 0x000fe4000fffe0ff */
[----:B------:R-:W-:Y:S02]  /*89c0*/  UIADD3.64 UR18, UPT, UPT, UR60, 0x680, URZ ;  /* 0x000006803c127897 */ /* 0x000fe4000fffe0ff */
[----:B------:R-:W-:Y:S02]  /*89d0*/  UIADD3.64 UR70, UPT, UPT, UR60, 0x700, URZ ;  /* 0x000007003c467897 */ /* 0x000fe4000fffe0ff */
[----:B------:R-:W-:-:S02]  /*89e0*/  UIADD3.64 UR14, UPT, UPT, UR20, 0x100, URZ ;  /* 0x00000100140e7897 */ /* 0x000fc4000fffe0ff */
[----:B------:R-:W-:Y:S02]  /*89f0*/  UIADD3.64 UR60, UPT, UPT, UR20, 0x102, URZ ;  /* 0x00000102143c7897 */ /* 0x000fe4000fffe0ff */
[----:B------:R-:W-:Y:S02]  /*8a00*/  UIADD3.64 UR62, UPT, UPT, UR20, 0x104, URZ ;  /* 0x00000104143e7897 */ /* 0x000fe4000fffe0ff */
[----:B------:R-:W-:Y:S02]  /*8a10*/  UIADD3.64 UR64, UPT, UPT, UR20, 0x17e, URZ ;  /* 0x0000017e14407897 */ /* 0x000fe4000fffe0ff */
[----:B0-----:R-:W-:Y:S01]  /*8a20*/  UIADD3.64 UR76, UPT, UPT, UR20, 0x180, URZ ;  /* 0x00000180144c7897 */ /* 0x001fe2000fffe0ff */
[----:B------:R-:W-:Y:S01]  /*8a30*/  UMOV UR56, 0x0 ;  /* 0x0000000000387882 */ /* 0x000fe20000000000 */
[----:B------:R-:W-:Y:S01]  /*8a40*/  UMOV UR57, 0x8048010 ;  /* 0x0804801000397882 */ /* 0x000fe20000000000 */
[----:B------:R-:W-:Y:S01]  /*8a50*/  UIADD3.64 UR66, UPT, UPT, UR20, 0x182, URZ ;  /* 0x0000018214427897 */ /* 0x000fe2000fffe0ff */
[----:B------:R0:W-:Y:S01]  /*8a60*/  UTCHMMA gdesc[UR58], gdesc[UR72], tmem[UR7], tmem[UR56], idesc[UR57], UPT ;  /* 0x00ff38483a0075ea */ /* 0x0001e2000b800007 */
[----:B------:R-:W-:Y:S01]  /*8a70*/  UMOV UR68, 0x0 ;  /* 0x0000000000447882 */ /* 0x000fe20000000000 */
[----:B------:R-:W-:Y:S01]  /*8a80*/  UMOV UR69, 0x8048010 ;  /* 0x0804801000457882 */ /* 0x000fe20000000000 */
[----:B------:R-:W-:Y:S01]  /*8a90*/  UIADD3.64 UR20, UPT, UPT, UR20, 0x184, URZ ;  /* 0x0000018414147897 */ /* 0x000fe2000fffe0ff */
[----:B------:R0:W-:Y:S01]  /*8aa0*/  UTCHMMA gdesc[UR54], gdesc[UR36], tmem[UR7], tmem[UR68], idesc[UR69], UPT ;  /* 0x00ff4424360075ea */ /* 0x0001e2000b800007 */
[----:B------:R-:W-:Y:S01]  /*8ab0*/  UMOV UR50, 0x0 ;  /* 0x0000000000327882 */ /* 0x000fe20000000000 */
[----:B------:R-:W-:Y:S01]  /*8ac0*/  UMOV UR51, 0x8048010 ;  /* 0x0804801000337882 */ /* 0x000fe20000000000 */
[----:B------:R-:W-:Y:S01]  /*8ad0*/  UMOV UR44, 0x0 ;  /* 0x00000000002c7882 */ /* 0x000fe20000000000 */
[----:B------:R-:W-:Y:S01]  /*8ae0*/  UMOV UR45, 0x8048010 ;  /* 0x08048010002d7882 */ /* 0x000fe20000000000 */
[----:B------:R0:W-:Y:S01]  /*8af0*/  UTCHMMA gdesc[UR52], gdesc[UR26], tmem[UR7], tmem[UR48], idesc[UR49], UPT ;  /* 0x00ff301a340075ea */ /* 0x0001e2000b800007 */
        /* <DEDUP_REMOVED lines=15> */
[----:B------:R0:W-:Y:S01]  /*8bf0*/  UTCHMMA gdesc[UR18], gdesc[UR66], tmem[UR7], tmem[UR22], idesc[UR23], UPT ;  /* 0x00ff1642120075ea */ /* 0x0001e2000b800007 */
[----:B------:R0:W-:Y:S01]  /*8c00*/  UTCHMMA gdesc[UR70], gdesc[UR20], tmem[UR7], tmem[UR16], idesc[UR17], UPT ;  /* 0x00ff1014460075ea */ /* 0x0001e2000b800007 */
[----:B------:R0:W-:Y:S01]  /*8c10*/  UTCBAR [UR8], URZ ;  /* 0x000000ff080073e9 */ /* 0x0001e200080000ff */
[----:B------:R-:W-:Y:S01]  /*8c20*/  NOP ;  /* 0x0000000000007918 */ /* 0x000fe20000000000 */
.L_x_6:
[----:B------:R-:W-:Y:S05]  /*8c30*/  @!P0 BRA `(.L_x_7) ;  /* 0x0000000000088947 */ /* 0x000fea0003800000 */
[----:B------:R-:W1:Y:S02]  /*8c40*/  SYNCS.PHASECHK.TRANS64.TRYWAIT P2, [UR4+0x12000], RZ ;  /* 0x012000ffff0075a7 */ /* 0x000e640008041104 */
[----:B-1----:R-:W-:Y:S05]  /*8c50*/  @!P2 BRA `(.L_x_8) ;  /* 0x000001080078a947 */ /* 0x002fea0003800000 */
.L_x_7:
[----:B------:R-:W2:Y:S01]  /*8c60*/  LDL.64 R112, [R1+0x140] ;  /* 0x0001400001707983 */ /* 0x000ea20000100a00 */
[----:B0-----:R-:W0:Y:S03]  /*8c70*/  LDCU UR8, c[0x0][0x3a8] ;  /* 0x00007500ff0877ac */ /* 0x001e260008000800 */
[----:B------:R-:W3:Y:S04]  /*8c80*/  LDL.64 R110, [R1+0x138] ;  /* 0x00013800016e7983 */ /* 0x000ee80000100a00 */
[----:B------:R-:W4:Y:S04]  /*8c90*/  LDL.64 R108, [R1+0x130] ;  /* 0x00013000016c7983 */ /* 0x000f280000100a00 */
        /* <DEDUP_REMOVED lines=8> */
[----:B------:R-:W4:Y:S01]  /*8d20*/  LDL.64 R90, [R1+0xe8] ;  /* 0x0000e800015a7983 */ /* 0x000f220000100a00 */
[----:B------:R-:W-:Y:S06]  /*8d30*/  BAR.SYNC.DEFER_BLOCKING 0x0 ;  /* 0x0000000000007b1d */ /* 0x000fec0000010000 */
[----:B------:R-:W4:Y:S04]  /*8d40*/  LDL.64 R72, [R1+0xe0] ;  /* 0x0000e00001487983 */ /* 0x000f280000100a00 */
[----:B------:R-:W4:Y:S04]  /*8d50*/  LDL.64 R70, [R1+0xd8] ;  /* 0x0000d80001467983 */ /* 0x000f280000100a00 */
[----:B------:R-:W4:Y:S01]  /*8d60*/  LDL.64 R68, [R1+0xd0] ;  /* 0x0000d00001447983 */ /* 0x000f220000100a00 */
[----:B------:R-:W0:Y:S01]  /*8d70*/  LDTM.x16 R4, tmem[UR6+0x100] ;  /* 0x00010006000479ee */ /* 0x000e220008240000 */
[----:B------:R-:W1:Y:S01]  /*8d80*/  @!P6 SYNCS.CCTL.IV [UR4+0x12000] ;  /* 0x01200000ff00e9b1 */ /* 0x000e620008000004 */
[----:B------:R-:W-:Y:S01]  /*8d90*/  NOP ;  /* 0x0000000000007918 */ /* 0x000fe20000000000 */
[----:B------:R-:W5:Y:S04]  /*8da0*/  @P0 LDG.E.U16 R50, desc[UR12][R250.64] ;  /* 0x0000000cfa320981 */ /* 0x000f68000c1e1500 */
        /* <DEDUP_REMOVED lines=16> */
[----:B--2---:R-:W5:Y:S04]  /*8eb0*/  @P0 LDG.E.U16 R20, desc[UR12][R112.64] ;  /* 0x0000000c70140981 */ /* 0x004f68000c1e1500 */
[----:B---3--:R-:W5:Y:S04]  /*8ec0*/  @P0 LDG.E.U16 R22, desc[UR12][R110.64] ;  /* 0x0000000c6e160981 */ /* 0x008f68000c1e1500 */
[----:B----4-:R-:W5:Y:S04]  /*8ed0*/  @P0 LDG.E.U16 R24, desc[UR12][R108.64] ;  /* 0x0000000c6c180981 */ /* 0x010f68000c1e1500 */
        /* <DEDUP_REMOVED lines=8> */
[----:B------:R-:W5:Y:S01]  /*8f60*/  @P0 LDG.E.U16 R42, desc[UR12][R90.64] ;  /* 0x0000000c5a2a0981 */ /* 0x000f62000c1e1500 */
[----:B------:R-:W2:Y:S01]  /*8f70*/  S2R R196, SR_CTAID.X ;  /* 0x0000000000c47919 */ /* 0x000ea20000002500 */
[----:B0-----:R-:W-:Y:S01]  /*8f80*/  FMUL R4, R4, UR8 ;  /* 0x0000000804047c20 */ /* 0x001fe20008400000 */
[----:B------:R-:W-:Y:S01]  /*8f90*/  FMUL R5, R5, UR8 ;  /* 0x0000000805057c20 */ /* 0x000fe20008400000 */
[----:B------:R-:W-:Y:S01]  /*8fa0*/  FMUL R6, R6, UR8 ;  /* 0x0000000806067c20 */ /* 0x000fe20008400000 */
[----:B------:R-:W-:-:S02]  /*8fb0*/  ISETP.GT.AND P5, PT, R200, RZ, PT ;  /* 0x000000ffc800720c */ /* 0x000fc40003fa4270 */
[----:B------:R-:W-:Y:S01]  /*8fc0*/  ISETP.GT.AND P2, PT, R200, 0x1, PT ;  /* 0x00000001c800780c */ /* 0x000fe20003f44270 */
[----:B------:R-:W-:Y:S01]  /*8fd0*/  FMUL R7, R7, UR8 ;  /* 0x0000000807077c20 */ /* 0x000fe20008400000 */
[----:B------:R-:W-:Y:S01]  /*8fe0*/  FMUL R8, R8, UR8 ;  /* 0x0000000808087c20 */ /* 0x000fe20008400000 */
[----:B------:R-:W-:Y:S01]  /*8ff0*/  ISETP.GT.AND P3, PT, R200, 0x2, PT ;  /* 0x00000002c800780c */ /* 0x000fe20003f64270 */
[----:B------:R-:W-:Y:S01]  /*9000*/  FMUL R9, R9, UR8 ;  /* 0x0000000809097c20 */ /* 0x000fe20008400000 */
[----:B------:R-:W-:Y:S01]  /*9010*/  FSEL R5, R5, -INF , P5 ;  /* 0xff80000005057808 */ /* 0x000fe20002800000 */
[----:B------:R-:W-:Y:S01]  /*9020*/  FMUL R10, R10, UR8 ;  /* 0x000000080a0a7c20 */ /* 0x000fe20008400000 */
[----:B------:R-:W-:Y:S01]  /*9030*/  FSEL R6, R6, -INF , P2 ;  /* 0xff80000006067808 */ /* 0x000fe20001000000 */
[----:B------:R-:W-:Y:S01]  /*9040*/  FMUL R11, R11, UR8 ;  /* 0x000000080b0b7c20 */ /* 0x000fe20008400000 */
[----:B------:R-:W-:Y:S01]  /*9050*/  ISETP.GT.AND P5, PT, R200, 0x4, PT ;  /* 0x00000004c800780c */ /* 0x000fe20003fa4270 */
[----:B------:R-:W-:Y:S01]  /*9060*/  FMUL R12, R12, UR8 ;  /* 0x000000080c0c7c20 */ /* 0x000fe20008400000 */
[----:B------:R-:W-:Y:S01]  /*9070*/  ISETP.GT.AND P2, PT, R200, 0x5, PT ;  /* 0x00000005c800780c */ /* 0x000fe20003f44270 */
[----:B------:R-:W-:Y:S01]  /*9080*/  FMUL R13, R13, UR8 ;  /* 0x000000080d0d7c20 */ /* 0x000fe20008400000 */
[----:B------:R-:W-:Y:S01]  /*9090*/  FSEL R7, R7, -INF , P3 ;  /* 0xff80000007077808 */ /* 0x000fe20001800000 */
[----:B------:R-:W-:Y:S01]  /*90a0*/  FMUL R14, R14, UR8 ;  /* 0x000000080e0e7c20 */ /* 0x000fe20008400000 */
[----:B------:R-:W-:Y:S01]  /*90b0*/  FMUL R15, R15, UR8 ;  /* 0x000000080f0f7c20 */ /* 0x000fe20008400000 */
[----:B------:R-:W-:Y:S01]  /*90c0*/  FMUL R16, R16, UR8 ;  /* 0x0000000810107c20 */ /* 0x000fe20008400000 */
[----:B------:R-:W-:Y:S01]  /*90d0*/  FMUL R17, R17, UR8 ;  /* 0x0000000811117c20 */ /* 0x000fe20008400000 */
[----:B------:R-:W-:Y:S01]  /*90e0*/  FMUL R18, R18, UR8 ;  /* 0x0000000812127c20 */ /* 0x000fe20008400000 */
[----:B------:R-:W-:Y:S01]  /*90f0*/  FMUL R19, R19, UR8 ;  /* 0x0000000813137c20 */ /* 0x000fe20008400000 */
[----:B------:R0:W5:Y:S04]  /*9100*/  @P0 LDG.E.U16 R44, desc[UR12][R72.64] ;  /* 0x0000000c482c0981 */ /* 0x000168000c1e1500 */
[----:B------:R3:W5:Y:S01]  /*9110*/  @P0 LDG.E.U16 R46, desc[UR12][R70.64] ;  /* 0x0000000c462e0981 */ /* 0x000762000c1e1500 */
[----:B--2---:R-:W-:-:S03]  /*9120*/  SHF.L.U32 R196, R196, 0x7, RZ ;  /* 0x00000007c4c47819 */ /* 0x004fc600000006ff */
[----:B------:R2:W5:Y:S01]  /*9130*/  @P0 LDG.E.U16 R48, desc[UR12][R68.64] ;  /* 0x0000000c44300981 */ /* 0x000562000c1e1500 */
[----:B------:R-:W-:-:S04]  /*9140*/  ISETP.GT.AND P4, PT, R196, -0x1, PT ;  /* 0xffffffffc400780c */ /* 0x000fc80003f84270 */
[----:B------:R-:W-:Y:S02]  /*9150*/  FSEL R21, R4, -INF , P4 ;  /* 0xff80000004157808 */ /* 0x000fe40002000000 */
[----:B------:R-:W-:Y:S02]  /*9160*/  ISETP.GT.AND P4, PT, R200, 0x3, PT ;  /* 0x00000003c800780c */ /* 0x000fe40003f84270 */
[----:B------:R-:W-:Y:S02]  /*9170*/  FMNMX3 R2, R21, R5, R6, !PT ;  /* 0x0000000515027276 */ /* 0x000fe40007800006 */
[----:B------:R-:W-:Y:S02]  /*9180*/  FSEL R8, R8, -INF , P4 ;  /* 0xff80000008087808 */ /* 0x000fe40002000000 */
[C---:B------:R-:W-:Y:S02]  /*9190*/  ISETP.GT.AND P3, PT, R200.reuse, 0x6, PT ;  /* 0x00000006c800780c */ /* 0x040fe40003f64270 */
[----:B------:R-:W-:-:S02]  /*91a0*/  ISETP.GT.AND P4, PT, R200, 0x7, PT ;  /* 0x00000007c800780c */ /* 0x000fc40003f84270 */
[----:B------:R-:W-:Y:S02]  /*91b0*/  FSEL R9, R9, -INF , P5 ;  /* 0xff80000009097808 */ /* 0x000fe40002800000 */
[----:B------:R-:W-:Y:S02]  /*91c0*/  FSEL R10, R10, -INF , P2 ;  /* 0xff8000000a0a7808 */ /* 0x000fe40001000000 */
[----:B------:R-:W-:Y:S02]  /*91d0*/  FMNMX3 R2, R2, R7, R8, !PT ;  /* 0x0000000702027276 */ /* 0x000fe40007800008 */
[C---:B------:R-:W-:Y:S02]  /*91e0*/  ISETP.GT.AND P5, PT, R200.reuse, 0x8, PT ;  /* 0x00000008c800780c */ /* 0x040fe40003fa4270 */
[----:B------:R-:W-:Y:S02]  /*91f0*/  ISETP.GT.AND P2, PT, R200, 0x9, PT ;  /* 0x00000009c800780c */ /* 0x000fe40003f44270 */
[----:B------:R-:W-:-:S02]  /*9200*/  FSEL R11, R11, -INF , P3 ;  /* 0xff8000000b0b7808 */ /* 0x000fc40001800000 */
[----:B------:R-:W-:Y:S02]  /*9210*/  FSEL R12, R12, -INF , P4 ;  /* 0xff8000000c0c7808 */ /* 0x000fe40002000000 */
[----:B------:R-:W-:Y:S02]  /*9220*/  FMNMX3 R2, R2, R9, R10, !PT ;  /* 0x0000000902027276 */ /* 0x000fe4000780000a */
[C---:B------:R-:W-:Y:S02]  /*9230*/  ISETP.GT.AND P3, PT, R200.reuse, 0xa, PT ;  /* 0x0000000ac800780c */ /* 0x040fe40003f64270 */
[----:B------:R-:W-:Y:S02]  /*9240*/  ISETP.GT.AND P4, PT, R200, 0xb, PT ;  /* 0x0000000bc800780c */ /* 0x000fe40003f84270 */
[----:B------:R-:W-:Y:S02]  /*9250*/  FSEL R13, R13, -INF , P5 ;  /* 0xff8000000d0d7808 */ /* 0x000fe40002800000 */
[----:B------:R-:W-:-:S02]  /*9260*/  FSEL R14, R14, -INF , P2 ;  /* 0xff8000000e0e7808 */ /* 0x000fc40001000000 */
[----:B------:R-:W-:Y:S02]  /*9270*/  FMNMX3 R2, R2, R11, R12, !PT ;  /* 0x0000000b02027276 */ /* 0x000fe4000780000c */
[C---:B------:R-:W-:Y:S02]  /*9280*/  ISETP.GT.AND P5, PT, R200.reuse, 0xc, PT ;  /* 0x0000000cc800780c */ /* 0x040fe40003fa4270 */
[----:B------:R-:W-:Y:S02]  /*9290*/  ISETP.GT.AND P2, PT, R200, 0xd, PT ;  /* 0x0000000dc800780c */ /* 0x000fe40003f44270 */
[----:B------:R-:W-:Y:S02]  /*92a0*/  FSEL R15, R15, -INF , P3 ;  /* 0xff8000000f0f7808 */ /* 0x000fe40001800000 */
[----:B------:R-:W-:Y:S02]  /*92b0*/  FSEL R16, R16, -INF , P4 ;  /* 0xff80000010107808 */ /* 0x000fe40002000000 */
[----:B------:R-:W-:-:S02]  /*92c0*/  FMNMX3 R2, R2, R13, R14, !PT ;  /* 0x0000000d02027276 */ /* 0x000fc4000780000e */
[----:B------:R-:W-:Y:S02]  /*92d0*/  ISETP.GT.AND P3, PT, R200, 0xe, PT ;  /* 0x0000000ec800780c */ /* 0x000fe40003f64270 */
[----:B------:R-:W-:Y:S02]  /*92e0*/  FSEL R17, R17, -INF , P5 ;  /* 0xff80000011117808 */ /* 0x000fe40002800000 */
[----:B------:R-:W-:Y:S02]  /*92f0*/  FSEL R18, R18, -INF , P2 ;  /* 0xff80000012127808 */ /* 0x000fe40001000000 */
[----:B------:R-:W-:Y:S02]  /*9300*/  FMNMX3 R2, R2, R15, R16, !PT ;  /* 0x0000000f02027276 */ /* 0x000fe40007800010 */
[----:B------:R-:W-:Y:S02]  /*9310*/  FSEL R19, R19, -INF , P3 ;  /* 0xff80000013137808 */ /* 0x000fe40001800000 */
[----:B------:R-:W-:-:S04]  /*9320*/  FMNMX3 R2, R2, R17, R18, !PT ;  /* 0x0000001102027276 */ /* 0x000fc80007800012 */
[----:B------:R-:W-:-:S05]  /*9330*/  FMNMX3 R2, R2, -INF , R19, !PT ;  /* 0xff80000002027876 */ /* 0x000fca0007800013 */
[--C-:B------:R-:W-:Y:S01]  /*9340*/  FADD R5, R5, -R2.reuse ;  /* 0x8000000205057221 */ /* 0x100fe20000000000 */
[--C-:B------:R-:W-:Y:S01]  /*9350*/  FADD R21, R21, -R2.reuse ;  /* 0x8000000215157221 */ /* 0x100fe20000000000 */
[--C-:B------:R-:W-:Y:S02]  /*9360*/  FADD R6, R6, -R2.reuse ;  /* 0x8000000206067221 */ /* 0x100fe40000000000 */
[----:B------:R-:W-:Y:S01]  /*9370*/  FMUL R5, R5, 1.4426950216293334961 ;  /* 0x3fb8aa3b05057820 */ /* 0x000fe20000400000 */
[----:B------:R-:W-:Y:S01]  /*9380*/  FMUL R21, R21, 1.4426950216293334961 ;  /* 0x3fb8aa3b15157820 */ /* 0x000fe20000400000 */
[----:B------:R-:W-:Y:S01]  /*9390*/  FMUL R6, R6, 1.4426950216293334961 ;  /* 0x3fb8aa3b06067820 */ /* 0x000fe20000400000 */
[--C-:B------:R-:W-:Y:S02]  /*93a0*/  FADD R7, R7, -R2.reuse ;  /* 0x8000000207077221 */ /* 0x100fe40000000000 */
[----:B------:R-:W-:Y:S01]  /*93b0*/  MUFU.EX2 R4, R21 ;  /* 0x0000001500047308 */ /* 0x000fe20000000800 */
[----:B------:R-:W-:Y:S01]  /*93c0*/  FADD R8, R8, -R2 ;  /* 0x8000000208087221 */ /* 0x000fe20000000000 */
[----:B------:R-:W-:-:S06]  /*93d0*/  FMUL R7, R7, 1.4426950216293334961 ;  /* 0x3fb8aa3b07077820 */ /* 0x000fcc0000400000 */
[----:B------:R-:W4:Y:S01]  /*93e0*/  MUFU.EX2 R5, R5 ;  /* 0x0000000500057308 */ /* 0x000f220000000800 */
[----:B------:R-:W-:Y:S01]  /*93f0*/  FMUL R8, R8, 1.4426950216293334961 ;  /* 0x3fb8aa3b08087820 */ /* 0x000fe20000400000 */
[--C-:B------:R-:W-:Y:S01]  /*9400*/  FADD R9, R9, -R2.reuse ;  /* 0x8000000209097221 */ /* 0x100fe20000000000 */
[----:B------:R-:W-:-:S05]  /*9410*/  FADD R11, R11, -R2 ;  /* 0x800000020b0b7221 */ /* 0x000fca0000000000 */
[----:B------:R-:W0:Y:S01]  /*9420*/  MUFU.EX2 R6, R6 ;  /* 0x0000000600067308 */ /* 0x000e220000000800 */
[----:B------:R-:W-:Y:S01]  /*9430*/  FMUL R9, R9, 1.4426950216293334961 ;  /* 0x3fb8aa3b09097820 */ /* 0x000fe20000400000 */
[--C-:B------:R-:W-:Y:S01]  /*9440*/  FADD R10, R10, -R2.reuse ;  /* 0x800000020a0a7221 */ /* 0x100fe20000000000 */
[----:B------:R-:W-:Y:S01]  /*9450*/  FADD R12, R12, -R2 ;  /* 0x800000020c0c7221 */ /* 0x000fe20000000000 */
[----:B------:R-:W-:-:S04]  /*9460*/  FMUL R11, R11, 1.4426950216293334961 ;  /* 0x3fb8aa3b0b0b7820 */ /* 0x000fc80000400000 */
[----:B------:R-:W0:Y:S01]  /*9470*/  MUFU.EX2 R7, R7 ;  /* 0x0000000700077308 */ /* 0x000e220000000800 */
[--C-:B------:R-:W-:Y:S01]  /*9480*/  FADD R14, R14, -R2.reuse ;  /* 0x800000020e0e7221 */ /* 0x100fe20000000000 */
[--C-:B------:R-:W-:Y:S01]  /*9490*/  FADD R13, R13, -R2.reuse ;  /* 0x800000020d0d7221 */ /* 0x100fe20000000000 */
[--C-:B------:R-:W-:Y:S01]  /*94a0*/  FADD R15, R15, -R2.reuse ;  /* 0x800000020f0f7221 */ /* 0x100fe20000000000 */
[--C-:B------:R-:W-:Y:S01]  /*94b0*/  FADD R16, R16, -R2.reuse ;  /* 0x8000000210107221 */ /* 0x100fe20000000000 */
[--C-:B------:R-:W-:Y:S01]  /*94c0*/  FADD R17, R17, -R2.reuse ;  /* 0x8000000211117221 */ /* 0x100fe20000000000 */
[--C-:B------:R-:W-:Y:S01]  /*94d0*/  FADD R18, R18, -R2.reuse ;  /* 0x8000000212127221 */ /* 0x100fe20000000000 */
[----:B------:R-:W-:Y:S01]  /*94e0*/  FADD R19, R19, -R2 ;  /* 0x8000000213137221 */ /* 0x000fe20000000000 */
[----:B------:R-:W0:Y:S01]  /*94f0*/  MUFU.EX2 R8, R8 ;  /* 0x0000000800087308 */ /* 0x000e220000000800 */
[----:B------:R-:W-:Y:S01]  /*9500*/  FMUL R10, R10, 1.4426950216293334961 ;  /* 0x3fb8aa3b0a0a7820 */ /* 0x000fe20000400000 */
[----:B------:R-:W-:Y:S01]  /*9510*/  FMUL R12, R12, 1.4426950216293334961 ;  /* 0x3fb8aa3b0c0c7820 */ /* 0x000fe20000400000 */
[----:B------:R-:W-:Y:S01]  /*9520*/  FMUL R14, R14, 1.4426950216293334961 ;  /* 0x3fb8aa3b0e0e7820 */ /* 0x000fe20000400000 */
[----:B------:R-:W-:Y:S01]  /*9530*/  FMUL R13, R13, 1.4426950216293334961 ;  /* 0x3fb8aa3b0d0d7820 */ /* 0x000fe20000400000 */
[----:B------:R-:W-:Y:S01]  /*9540*/  FMUL R15, R15, 1.4426950216293334961 ;  /* 0x3fb8aa3b0f0f7820 */ /* 0x000fe20000400000 */
[----:B------:R-:W-:Y:S01]  /*9550*/  FMUL R16, R16, 1.4426950216293334961 ;  /* 0x3fb8aa3b10107820 */ /* 0x000fe20000400000 */
[----:B------:R-:W-:Y:S01]  /*9560*/  FMUL R17, R17, 1.4426950216293334961 ;  /* 0x3fb8aa3b11117820 */ /* 0x000fe20000400000 */
[----:B------:R-:W0:Y:S01]  /*9570*/  MUFU.EX2 R9, R9 ;  /* 0x0000000900097308 */ /* 0x000e220000000800 */
[----:B------:R-:W-:Y:S01]  /*9580*/  FMUL R18, R18, 1.4426950216293334961 ;  /* 0x3fb8aa3b12127820 */ /* 0x000fe20000400000 */
[----:B------:R-:W-:-:S06]  /*9590*/  FMUL R19, R19, 1.4426950216293334961 ;  /* 0x3fb8aa3b13137820 */ /* 0x000fcc0000400000 */
[----:B------:R4:W-:Y:S02]  /*95a0*/  MUFU.EX2 R21, R11 ;  /* 0x0000000b00157308 */ /* 0x0009e40000000800 */
[----:B----4-:R-:W-:-:S06]  /*95b0*/  FADD R11, R4, R5 ;  /* 0x00000005040b7221 */ /* 0x010fcc0000000000 */
[----:B------:R-:W4:Y:S08]  /*95c0*/  MUFU.EX2 R10, R10 ;  /* 0x0000000a000a7308 */ /* 0x000f300000000800 */
[----:B0-----:R0:W-:Y:S01]  /*95d0*/  MUFU.EX2 R73, R14 ;  /* 0x0000000e00497308 */ /* 0x0011e20000000800 */
[----:B------:R-:W-:-:S07]  /*95e0*/  ISETP.NE.U32.AND P2, PT, R0, RZ, PT ;  /* 0x000000ff0000720c */ /* 0x000fce0003f45070 */
[----:B------:R-:W-:Y:S01]  /*95f0*/  MUFU.EX2 R12, R12 ;  /* 0x0000000c000c7308 */ /* 0x000fe20000000800 */
[----:B0-----:R-:W-:-:S07]  /*9600*/  FADD R14, R6, R11 ;  /* 0x0000000b060e7221 */ /* 0x001fce0000000000 */
[----:B---3--:R-:W0:Y:S01]  /*9610*/  MUFU.EX2 R71, R13 ;  /* 0x0000000d00477308 */ /* 0x008e220000000800 */
[----:B------:R-:W-:-:S07]  /*9620*/  FADD R11, R7, R14 ;  /* 0x0000000e070b7221 */ /* 0x000fce0000000000 */
[----:B--2---:R-:W2:Y:S08]  /*9630*/  MUFU.EX2 R68, R15 ;  /* 0x0000000f00447308 */ /* 0x004eb00000000800 */
[----:B------:R-:W-:Y:S08]  /*9640*/  MUFU.EX2 R69, R16 ;  /* 0x0000001000457308 */ /* 0x000ff00000000800 */
[----:B------:R-:W3:Y:S08]  /*9650*/  MUFU.EX2 R70, R17 ;  /* 0x0000001100467308 */ /* 0x000ef00000000800 */
[----:B------:R-:W-:Y:S08]  /*9660*/  MUFU.EX2 R72, R18 ;  /* 0x0000001200487308 */ /* 0x000ff00000000800 */
[----:B------:R-:W1:Y:S01]  /*9670*/  MUFU.EX2 R207, R19 ;  /* 0x0000001300cf7308 */ /* 0x000e620000000800 */
[----:B------:R-:W-:Y:S01]  /*9680*/  FADD R0, R8, R11 ;  /* 0x0000000b08007221 */ /* 0x000fe20000000000 */
[----:B------:R-:W-:-:S03]  /*9690*/  SEL R14, RZ, 0x90, !P2 ;  /* 0x00000090ff0e7807 */ /* 0x000fc60005000000 */
[----:B------:R-:W-:Y:S01]  /*96a0*/  FADD R11, R9, R0 ;  /* 0x00000000090b7221 */ /* 0x000fe20000000000 */
[----:B------:R-:W-:Y:S02]  /*96b0*/  F2FP.F16.F32.PACK_AB R4, R5, R4 ;  /* 0x000000040504723e */ /* 0x000fe400000000ff */
[----:B------:R-:W-:Y:S01]  /*96c0*/  F2FP.F16.F32.PACK_AB R5, R7, R6 ;  /* 0x000000060705723e */ /* 0x000fe200000000ff */
[----:B----4-:R-:W-:Y:S01]  /*96d0*/  FADD R0, R10, R11 ;  /* 0x0000000b0a007221 */ /* 0x010fe20000000000 */
[----:B------:R-:W-:Y:S02]  /*96e0*/  F2FP.F16.F32.PACK_AB R6, R9, R8 ;  /* 0x000000080906723e */ /* 0x000fe400000000ff */
[----:B------:R-:W-:Y:S02]  /*96f0*/  F2FP.F16.F32.PACK_AB R7, R21, R10 ;  /* 0x0000000a1507723e */ /* 0x000fe400000000ff */
[----:B------:R-:W-:Y:S02]  /*9700*/  LOP3.LUT R199, R14, R199, RZ, 0x3c, !PT ;  /* 0x000000c70ec77212 */ /* 0x000fe400078e3cff */
[----:B0-----:R-:W-:-:S02]  /*9710*/  F2FP.F16.F32.PACK_AB R8, R71, R12 ;  /* 0x0000000c4708723e */ /* 0x001fc400000000ff */
[----:B--2---:R-:W-:Y:S02]  /*9720*/  F2FP.F16.F32.PACK_AB R9, R68, R73 ;  /* 0x000000494409723e */ /* 0x004fe400000000ff */
[----:B---3--:R-:W-:Y:S02]  /*9730*/  F2FP.F16.F32.PACK_AB R10, R70, R69 ;  /* 0x00000045460a723e */ /* 0x008fe400000000ff */
[----:B-1----:R-:W-:Y:S01]  /*9740*/  F2FP.F16.F32.PACK_AB R11, R207, R72 ;  /* 0x00000048cf0b723e */ /* 0x002fe200000000ff */
[----:B------:R-:W-:Y:S06]  /*9750*/  @!P0 BRA `(.L_x_9) ;  /* 0x0000000000048947 */ /* 0x000fec0003800000 */
[----:B------:R0:W-:Y:S02]  /*9760*/  STTM.x8 tmem[UR6+0x110], R4 ;  /* 0x00011004000079ed */ /* 0x0001e400081c0006 */
.L_x_9:
[----:B------:R-:W-:Y:S01]  /*9770*/  FADD R21, R21, R0 ;  /* 0x0000000015157221 */ /* 0x000fe20000000000 */
[----:B-----5:R-:W-:Y:S01]  /*9780*/  STS.U16 [R199+UR4+0x10000], R20 ;  /* 0x01000014c7007988 */ /* 0x020fe20008000404 */
[----:B------:R-:W-:Y:S02]  /*9790*/  FADD R0, -R2, -INF ;  /* 0xff80000002007421 */ /* 0x000fe40000000100 */
[----:B------:R-:W-:Y:S01]  /*97a0*/  FADD R90, R12, R21 ;  /* 0x000000150c5a7221 */ /* 0x000fe20000000000 */
[----:B------:R-:W-:Y:S01]  /*97b0*/  STS.U16 [R199+UR4+0x10100], R22 ;  /* 0x01010016c7007988 */ /* 0x000fe20008000404 */
[----:B------:R-:W-:Y:S02]  /*97c0*/  FMUL R0, R0, 1.4426950216293334961 ;  /* 0x3fb8aa3b00007820 */ /* 0x000fe40000400000 */
[----:B------:R-:W-:Y:S01]  /*97d0*/  FADD R90, R71, R90 ;  /* 0x0000005a475a7221 */ /* 0x000fe20000000000 */
[----:B------:R-:W-:Y:S03]  /*97e0*/  STS.U16 [R199+UR4+0x10200], R24 ;  /* 0x01020018c7007988 */ /* 0x000fe60008000404 */
[----:B------:R-:W1:Y:S01]  /*97f0*/  MUFU.EX2 R0, R0 ;  /* 0x0000000000007308 */ /* 0x000e620000000800 */
[----:B------:R-:W-:Y:S01]  /*9800*/  STS.U16 [R199+UR4+0x10300], R26 ;  /* 0x0103001ac7007988 */ /* 0x000fe20008000404 */
[----:B------:R-:W-:-:S03]  /*9810*/  FADD R73, R73, R90 ;  /* 0x0000005a49497221 */ /* 0x000fc60000000000 */
        /* <DEDUP_REMOVED lines=11> */
[----:B-1----:R-:W-:-:S03]  /*98d0*/  FADD R207, R0, R207 ;  /* 0x000000cf00cf7221 */ /* 0x002fc60000000000 */
        /* <DEDUP_REMOVED lines=22> */
[----:B------:R-:W2:Y:S02]  /*9a40*/  FENCE.VIEW.ASYNC.T ;  /* 0x00000000000073c6 */ /* 0x000ea40000000200 */
[----:B--2---:R-:W-:Y:S06]  /*9a50*/  BAR.SYNC.DEFER_BLOCKING 0x0 ;  /* 0x0000000000007b1d */ /* 0x004fec0000010000 */
[----:B01----:R-:W0:Y:S01]  /*9a60*/  LDTM.x64 R4, tmem[UR6] ;  /* 0x00000006000479ee */ /* 0x003e220008340000 */
[----:B------:R-:W1:Y:S01]  /*9a70*/  LDTM.x64 R132, tmem[UR6+0x40] ;  /* 0x00004006008479ee */ /* 0x000e620008340000 */
[C---:B0-----:R-:W-:Y:S01]  /*9a80*/  FMUL R68, R0.reuse, R4 ;  /* 0x0000000400447220 */ /* 0x041fe20000400000 */
[C---:B------:R-:W-:Y:S01]  /*9a90*/  FMUL R4, R0.reuse, R5 ;  /* 0x0000000500047220 */ /* 0x040fe20000400000 */
[C---:B------:R-:W-:Y:S01]  /*9aa0*/  FMUL R6, R0.reuse, R6 ;  /* 0x0000000600067220 */ /* 0x040fe20000400000 */
[C---:B------:R-:W-:Y:S01]  /*9ab0*/  FMUL R5, R0.reuse, R8 ;  /* 0x0000000800057220 */ /* 0x040fe20000400000 */
[C---:B------:R-:W-:Y:S01]  /*9ac0*/  FMUL R217, R0.reuse, R55 ;  /* 0x0000003700d97220 */ /* 0x040fe20000400000 */
[----:B------:R-:W-:Y:S01]  /*9ad0*/  STL [R1], R68 ;  /* 0x0000004401007387 */ /* 0x000fe20000100800 */
[C---:B------:R-:W-:Y:S01]  /*9ae0*/  FMUL R216, R0.reuse, R56 ;  /* 0x0000003800d87220 */ /* 0x040fe20000400000 */
[C---:B------:R-:W-:Y:S01]  /*9af0*/  FMUL R215, R0.reuse, R57 ;  /* 0x0000003900d77220 */ /* 0x040fe20000400000 */
[C---:B------:R-:W-:Y:S01]  /*9b00*/  FMUL R214, R0.reuse, R58 ;  /* 0x0000003a00d67220 */ /* 0x040fe20000400000 */
[----:B------:R0:W-:Y:S01]  /*9b10*/  STL [R1+0x4], R4 ;  /* 0x0000040401007387 */ /* 0x0001e20000100800 */
[C---:B------:R-:W-:Y:S01]  /*9b20*/  FMUL R213, R0.reuse, R59 ;  /* 0x0000003b00d57220 */ /* 0x040fe20000400000 */
[C---:B------:R-:W-:Y:S01]  /*9b30*/  FMUL R212, R0.reuse, R60 ;  /* 0x0000003c00d47220 */ /* 0x040fe20000400000 */
[C---:B------:R-:W-:Y:S01]  /*9b40*/  FMUL R211, R0.reuse, R61 ;  /* 0x0000003d00d37220 */ /* 0x040fe20000400000 */
[----:B------:R2:W-:Y:S01]  /*9b50*/  STL [R1+0x8], R6 ;  /* 0x0000080601007387 */ /* 0x0005e20000100800 */
[C---:B------:R-:W-:Y:S01]  /*9b60*/  FMUL R210, R0.reuse, R62 ;  /* 0x0000003e00d27220 */ /* 0x040fe20000400000 */
[C---:B------:R-:W-:Y:S01]  /*9b70*/  FMUL R209, R0.reuse, R63 ;  /* 0x0000003f00d17220 */ /* 0x040fe20000400000 */
[C---:B------:R-:W-:Y:S01]  /*9b80*/  FMUL R208, R0.reuse, R64 ;  /* 0x0000004000d07220 */ /* 0x040fe20000400000 */
[C---:B------:R-:W-:Y:S01]  /*9b90*/  FMUL R206, R0.reuse, R65 ;  /* 0x0000004100ce7220 */ /* 0x040fe20000400000 */
[C---:B------:R-:W-:Y:S01]  /*9ba0*/  FMUL R198, R0.reuse, R66 ;  /* 0x0000004200c67220 */ /* 0x040fe20000400000 */
[C---:B0-----:R-:W-:Y:S01]  /*9bb0*/  FMUL R4, R0.reuse, R7 ;  /* 0x0000000700047220 */ /* 0x041fe20000400000 */
[C---:B------:R-:W-:Y:S01]  /*9bc0*/  FMUL R197, R0.reuse, R67 ;  /* 0x0000004300c57220 */ /* 0x040fe20000400000 */
[----:B------:R-:W0:Y:S01]  /*9bd0*/  LDTM.x64 R68, tmem[UR6+0x80] ;  /* 0x00008006004479ee */ /* 0x000e220008340000 */
[C---:B-1----:R-:W-:Y:S01]  /*9be0*/  FMUL R132, R0.reuse, R132 ;  /* 0x0000008400847220 */ /* 0x042fe20000400000 */
[C---:B--2---:R-:W-:Y:S01]  /*9bf0*/  FMUL R6, R0.reuse, R9 ;  /* 0x0000000900067220 */ /* 0x044fe20000400000 */
        /* <DEDUP_REMOVED lines=10> */
[C---:B-1----:R-:W-:Y:S01]  /*9ca0*/  FMUL R4, R0.reuse, R10 ;  /* 0x0000000a00047220 */ /* 0x042fe20000400000 */
[C---:B------:R-:W-:Y:S01]  /*9cb0*/  FMUL R140, R0.reuse, R140 ;  /* 0x0000008c008c7220 */ /* 0x040fe20000400000 */
[C---:B------:R-:W-:Y:S01]  /*9cc0*/  FMUL R141, R0.reuse, R141 ;  /* 0x0000008d008d7220 */ /* 0x040fe20000400000 */
[C---:B------:R-:W-:Y:S01]  /*9cd0*/  FMUL R142, R0.reuse, R142 ;  /* 0x0000008e008e7220 */ /* 0x040fe20000400000 */
[C---:B--2---:R-:W-:Y:S01]  /*9ce0*/  FMUL R5, R0.reuse, R11 ;  /* 0x0000000b00057220 */ /* 0x044fe20000400000 */
[----:B------:R1:W-:Y:S01]  /*9cf0*/  STL [R1+0x18], R4 ;  /* 0x0000180401007387 */ /* 0x0003e20000100800 */
[C---:B------:R-:W-:Y:S01]  /*9d00*/  FMUL R143, R0.reuse, R143 ;  /* 0x0000008f008f7220 */ /* 0x040fe20000400000 */
[C---:B------:R-:W-:Y:S01]  /*9d10*/  FMUL R144, R0.reuse, R144 ;  /* 0x0000009000907220 */ /* 0x040fe20000400000 */
[C---:B---3--:R-:W-:Y:S01]  /*9d20*/  FMUL R6, R0.reuse, R12 ;  /* 0x0000000c00067220 */ /* 0x048fe20000400000 */
        /* <DEDUP_REMOVED lines=84> */
[C---:B0-----:R-:W-:Y:S01]  /*a270*/  FMUL R68, R0.reuse, R68 ;  /* 0x0000004400447220 */ /* 0x041fe20000400000 */
        /* <DEDUP_REMOVED lines=11> */
[C---:B0-----:R-:W-:Y:S01]  /*a330*/  FMUL R4, R0.reuse, R31 ;  /* 0x0000001f00047220 */ /* 0x041fe20000400000 */
[C---:B------:R-:W-:Y:S01]  /*a340*/  FMUL R75, R0.reuse, R75 ;  /* 0x0000004b004b7220 */ /* 0x040fe20000400000 */
[C---:B------:R-:W-:Y:S01]  /*a350*/  FMUL R76, R0.reuse, R76 ;  /* 0x0000004c004c7220 */ /* 0x040fe20000400000 */
[C---:B------:R-:W-:Y:S01]  /*a360*/  FMUL R77, R0.reuse, R77 ;  /* 0x0000004d004d7220 */ /* 0x040fe20000400000 */
[C---:B-1----:R-:W-:Y:S01]  /*a370*/  FMUL R5, R0.reuse, R32 ;  /* 0x0000002000057220 */ /* 0x042fe20000400000 */
[----:B------:R0:W-:Y:S01]  /*a380*/  STL [R1+0x6c], R4 ;  /* 0x00006c0401007387 */ /* 0x0001e20000100800 */
[C---:B------:R-:W-:Y:S01]  /*a390*/  FMUL R78, R0.reuse, R78 ;  /* 0x0000004e004e7220 */ /* 0x040fe20000400000 */
[C---:B------:R-:W-:Y:S01]  /*a3a0*/  FMUL R79, R0.reuse, R79 ;  /* 0x0000004f004f7220 */ /* 0x040fe20000400000 */
[C---:B--2---:R-:W-:Y:S01]  /*a3b0*/  FMUL R6, R0.reuse, R33 ;  /* 0x0000002100067220 */ /* 0x044fe20000400000 */
        /* <DEDUP_REMOVED lines=83> */
[----:B-1----:R-:W-:-:S03]  /*a8f0*/  FMUL R6, R0, R49 ;  /* 0x0000003100067220 */ /* 0x002fc60000400000 */
[----:B------:R0:W-:Y:S01]  /*a900*/  STL [R1+0xb0], R4 ;  /* 0x0000b00401007387 */ /* 0x0001e20000100800 */
[----:B--2---:R-:W-:-:S03]  /*a910*/  FMUL R5, R0, R50 ;  /* 0x0000003200057220 */ /* 0x004fc60000400000 */
[----:B------:R1:W-:Y:S04]  /*a920*/  STL [R1+0xb4], R6 ;  /* 0x0000b40601007387 */ /* 0x0003e80000100800 */
[----:B------:R2:W-:Y:S01]  /*a930*/  STL [R1+0xb8], R5 ;  /* 0x0000b80501007387 */ /* 0x0005e20000100800 */
[C---:B0-----:R-:W-:Y:S01]  /*a940*/  FMUL R4, R0.reuse, R51 ;  /* 0x0000003300047220 */ /* 0x041fe20000400000 */
[----:B-1----:R-:W-:-:S04]  /*a950*/  FMUL R6, R0, R52 ;  /* 0x0000003400067220 */ /* 0x002fc80000400000 */
[----:B------:R0:W-:Y:S01]  /*a960*/  STL [R1+0xbc], R4 ;  /* 0x0000bc0401007387 */ /* 0x0001e20000100800 */
[----:B--2---:R-:W-:-:S03]  /*a970*/  FMUL R5, R0, R53 ;  /* 0x0000003500057220 */ /* 0x004fc60000400000 */
[----:B------:R-:W-:Y:S04]  /*a980*/  STL [R1+0xc0], R6 ;  /* 0x0000c00601007387 */ /* 0x000fe80000100800 */
[----:B------:R-:W-:Y:S01]  /*a990*/  STL [R1+0xc4], R5 ;  /* 0x0000c40501007387 */ /* 0x000fe20000100800 */
[----:B0-----:R-:W-:-:S05]  /*a9a0*/  FMUL R4, R0, R54 ;  /* 0x0000003600047220 */ /* 0x001fca0000400000 */
[----:B------:R0:W-:Y:S02]  /*a9b0*/  STL [R1+0xc8], R4 ;  /* 0x0000c80401007387 */ /* 0x0001e40000100800 */
[----:B0-----:R-:W0:Y:S01]  /*a9c0*/  LDTM.x64 R4, tmem[UR6+0xc0] ;  /* 0x0000c006000479ee */ /* 0x001e220008340000 */
[----:B------:R-:W-:Y:S01]  /*a9d0*/  NOP ;  /* 0x0000000000007918 */ /* 0x000fe20000000000 */
[C---:B0-----:R-:W-:Y:S01]  /*a9e0*/  FMUL R4, R0.reuse, R4 ;  /* 0x0000000400047220 */ /* 0x041fe20000400000 */
[C---:B------:R-:W-:Y:S01]  /*a9f0*/  FMUL R5, R0.reuse, R5 ;  /* 0x0000000500057220 */ /* 0x040fe20000400000 */
        /* <DEDUP_REMOVED lines=61> */
[----:B------:R-:W-:Y:S01]  /*add0*/  FMUL R67, R0, R67 ;  /* 0x0000004300437220 */ /* 0x000fe20000400000 */
[----:B------:R-:W-:Y:S06]  /*ade0*/  @!P0 BRA `(.L_x_10) ;  /* 0x0000000800088947 */ /* 0x000fec0003800000 */
        /* <DEDUP_REMOVED lines=32> */
[----:B0-----:R-:W2:Y:S04]  /*aff0*/  LDL.LU R4, [R1] ;  /* 0x0000000001047983 */ /* 0x001ea80000300800 */
[----:B------:R-:W2:Y:S04]  /*b000*/  LDL.LU R5, [R1+0x4] ;  /* 0x0000040001057983 */ /* 0x000ea80000300800 */
        /* <DEDUP_REMOVED lines=48> */
[----:B------:R-:W2:Y:S01]  /*b310*/  LDL.LU R54, [R1+0xc8] ;  /* 0x0000c80001367983 */ /* 0x000ea20000300800 */
[----:B------:R-:W-:-:S02]  /*b320*/  MOV R66, R198 ;  /* 0x000000c600427202 */ /* 0x000fc40000000f00 */
[----:B------:R-:W-:Y:S02]  /*b330*/  MOV R67, R197 ;  /* 0x000000c500437202 */ /* 0x000fe40000000f00 */
[----:B------:R-:W-:Y:S02]  /*b340*/  MOV R55, R217 ;  /* 0x000000d900377202 */ /* 0x000fe40000000f00 */
[----:B------:R-:W-:Y:S02]  /*b350*/  MOV R56, R216 ;  /* 0x000000d800387202 */ /* 0x000fe40000000f00 */
[----:B------:R-:W-:Y:S02]  /*b360*/  MOV R57, R215 ;  /* 0x000000d700397202 */ /* 0x000fe40000000f00 */
[----:B------:R-:W-:Y:S02]  /*b370*/  MOV R58, R214 ;  /* 0x000000d6003a7202 */ /* 0x000fe40000000f00 */
[----:B------:R-:W-:-:S02]  /*b380*/  MOV R59, R213 ;  /* 0x000000d5003b7202 */ /* 0x000fc40000000f00 */
[----:B------:R-:W-:Y:S02]  /*b390*/  MOV R60, R212 ;  /* 0x000000d4003c7202 */ /* 0x000fe40000000f00 */
[----:B------:R-:W-:Y:S02]  /*b3a0*/  MOV R61, R211 ;  /* 0x000000d3003d7202 */ /* 0x000fe40000000f00 */
[----:B------:R-:W-:Y:S02]  /*b3b0*/  MOV R62, R210 ;  /* 0x000000d2003e7202 */ /* 0x000fe40000000f00 */
[----:B------:R-:W-:Y:S02]  /*b3c0*/  MOV R63, R209 ;  /* 0x000000d1003f7202 */ /* 0x000fe40000000f00 */
[----:B------:R-:W-:Y:S02]  /*b3d0*/  MOV R64, R208 ;  /* 0x000000d000407202 */ /* 0x000fe40000000f00 */
[----:B------:R-:W-:-:S04]  /*b3e0*/  MOV R65, R206 ;  /* 0x000000ce00417202 */ /* 0x000fc80000000f00 */
[----:B--2---:R0:W-:Y:S02]  /*b3f0*/  STTM.x64 tmem[UR6], R4 ;  /* 0x00000004000079ed */ /* 0x0041e40008340006 */
[----:B0-----:R0:W5:Y:S04]  /*b400*/  LDL.LU.64 R66, [R1+0x338] ;  /* 0x0003380001427983 */ /* 0x0011680000300a00 */
[----:B------:R0:W5:Y:S04]  /*b410*/  LDL.LU.64 R64, [R1+0x330] ;  /* 0x0003300001407983 */ /* 0x0001680000300a00 */
        /* <DEDUP_REMOVED lines=29> */
[----:B------:R0:W5:Y:S01]  /*b5f0*/  LDL.LU.64 R4, [R1+0x240] ;  /* 0x0002400001047983 */ /* 0x0001620000300a00 */
[----:B------:R0:W-:Y:S02]  /*b600*/  STTM.x64 tmem[UR6+0x40], R132 ;  /* 0x00004084000079ed */ /* 0x0001e40008340006 */
.L_x_10:
[----:B------:R-:W-:Y:S05]  /*b610*/  @!P0 BRA `(.L_x_11) ;  /* 0x00000000000c8947 */ /* 0x000fea0003800000 */
[----:B------:R1:W-:Y:S01]  /*b620*/  STTM.x64 tmem[UR6+0x80], R68 ;  /* 0x00008044000079ed */ /* 0x0003e20008340006 */
[----:B------:R-:W-:Y:S05]  /*b630*/  @!P0 BRA `(.L_x_11) ;  /* 0x0000000000048947 */ /* 0x000fea0003800000 */
[----:B-----5:R2:W-:Y:S02]  /*b640*/  STTM.x64 tmem[UR6+0xc0], R4 ;  /* 0x0000c004000079ed */ /* 0x0205e40008340006 */
.L_x_11:
[----:B------:R-:W3:Y:S02]  /*b650*/  FENCE.VIEW.ASYNC.T ;  /* 0x00000000000073c6 */ /* 0x000ee40000000200 */
[----:B---3--:R-:W-:Y:S01]  /*b660*/  BAR.SYNC.DEFER_BLOCKING 0x0 ;  /* 0x0000000000007b1d */ /* 0x008fe20000010000 */
[----:B------:R-:W-:Y:S01]  /*b670*/  UIADD3 UR56, UPT, UPT, UR4, 0x16000, URZ ;  /* 0x0001600004387890 */ /* 0x000fe2000fffe0ff */
[----:B------:R-:W-:Y:S01]  /*b680*/  FSEL R0, R2, -INF , P0 ;  /* 0xff80000002007808 */ /* 0x000fe20000000000 */
[----:B------:R-:W-:Y:S01]  /*b690*/  UIADD3 UR8, UPT, UPT, UR5, 0x110, URZ ;  /* 0x0000011005087890 */ /* 0x000fe2000fffe0ff */
[----:B------:R-:W-:Y:S02]  /*b6a0*/  FSEL R207, R207, 1, P0 ;  /* 0x3f800000cfcf7808 */ /* 0x000fe40000000000 */
[----:B------:R3:W-:Y:S06]  /*b6b0*/  MEMBAR.ALL.CTA ;  /* 0x0000000000007992 */ /* 0x0007ec0000008000 */
[----:B---3--:R-:W3:Y:S02]  /*b6c0*/  FENCE.VIEW.ASYNC.S ;  /* 0x00000000000073c6 */ /* 0x008ee40000000000 */
[----:B---3--:R-:W-:Y:S06]  /*b6d0*/  BAR.SYNC.DEFER_BLOCKING 0x0 ;  /* 0x0000000000007b1d */ /* 0x008fec0000010000 */
[----:B------:R-:W-:Y:S05]  /*b6e0*/  @!P1 BRA `(.L_x_12) ;  /* 0x0000000000449947 */ /* 0x000fea0003800000 */
[----:B------:R-:W-:Y:S01]  /*b6f0*/  UIADD3 UR14, UPT, UPT, UR4, 0x10000, URZ ;  /* 0x00010000040e7890 */ /* 0x000fe2000fffe0ff */
[----:B------:R-:W-:Y:S01]  /*b700*/  BSSY.RECONVERGENT B0, `(.L_x_13) ;  /* 0x000000e000007945 */ /* 0x000fe20003800200 */
[----:B------:R-:W-:Y:S02]  /*b710*/  ELECT P0, URZ, PT ;  /* 0x0000000000ff782f */ /* 0x000fe40003800000 */
[----:B------:R-:W-:Y:S01]  /*b720*/  USHF.R.U32.HI UR14, URZ, 0x4, UR14 ;  /* 0x00000004ff0e7899 */ /* 0x000fe2000801160e */
[----:B------:R-:W-:Y:S01]  /*b730*/  UMOV UR16, 0x0 ;  /* 0x0000000000107882 */ /* 0x000fe20000000000 */
[----:B------:R-:W-:Y:S02]  /*b740*/  UMOV UR17, 0x8400010 ;  /* 0x0840001000117882 */ /* 0x000fe40000000000 */
[----:B------:R-:W-:Y:S01]  /*b750*/  USGXT.U32 UR14, UR14, 0xe ;  /* 0x0000000e0e0e789a */ /* 0x000fe20008000000 */
[----:B------:R-:W-:-:S08]  /*b760*/  UMOV UR15, 0xc0004010 ;  /* 0xc0004010000f7882 */ /* 0x000fd00000000000 */
[----:B------:R3:W-:Y:S01]  /*b770*/  UTCHMMA tmem[UR8], gdesc[UR14], tmem[UR5], tmem[UR16], idesc[UR17], UPT ;  /* 0x00ff100e080079ea */ /* 0x0007e2000b800005 */
[----:B------:R-:W-:Y:S05]  /*b780*/  @!P0 BRA `(.L_x_14) ;  /* 0x0000000000148947 */ /* 0x000fea0003800000 */
[----:B---3--:R-:W-:Y:S01]  /*b790*/  UMOV UR14, UR56 ;  /* 0x00000038000e7c82 */ /* 0x008fe20008000000 */
[----:B------:R-:W-:Y:S02]  /*b7a0*/  UMOV UR15, URZ ;  /* 0x000000ff000f7c82 */ /* 0x000fe40008000000 */
[----:B------:R-:W-:Y:S02]  /*b7b0*/  UMOV UR14, UR14 ;  /* 0x0000000e000e7c82 */ /* 0x000fe40008000000 */
[----:B------:R4:W-:Y:S01]  /*b7c0*/  UTCBAR [UR14], URZ ;  /* 0x000000ff0e0073e9 */ /* 0x0009e200080000ff */
[----:B------:R-:W-:Y:S02]  /*b7d0*/  NOP ;  /* 0x0000000000007918 */ /* 0x000fe40000000000 */
.L_x_14:
[----:B---34-:R-:W-:Y:S05]  /*b7e0*/  BSYNC.RECONVERGENT B0 ;  /* 0x0000000000007941 */ /* 0x018fea0003800200 */
.L_x_13:
[----:B------:R-:W-:Y:S05]  /*b7f0*/  BRA `(.L_x_15) ;  /* 0x0000000000087947 */ /* 0x000fea0003800000 */
.L_x_12:
[----:B------:R-:W-:-:S13]  /*b800*/  ISETP.GE.AND P0, PT, R196, RZ, PT ;  /* 0x000000ffc400720c */ /* 0x000fda0003f06270 */
[----:B------:R-:W-:Y:S05]  /*b810*/  @!P0 BRA `(.L_x_16) ;  /* 0x0000004000b08947 */ /* 0x000fea0003800000 */
.L_x_15:
[----:B------:R-:W-:Y:S01]  /*b820*/  USHF.R.U32.HI UR16, URZ, 0x4, UR4 ;  /* 0x00000004ff107899 */ /* 0x000fe20008011604 */
[----:B--2--5:R-:W-:Y:S01]  /*b830*/  HFMA2 R4, -RZ, RZ, 0, 0 ;  /* 0x00000000ff047431 */ /* 0x024fe200000001ff */
[----:B------:R-:W-:Y:S01]  /*b840*/  USHF.R.U32.HI UR17, URZ, 0x4, UR11 ;  /* 0x00000004ff117899 */ /* 0x000fe2000801160b */
[----:B------:R-:W-:Y:S01]  /*b850*/  HFMA2 R198, -RZ, RZ, 0, 0 ;  /* 0x00000000ffc67431 */ /* 0x000fe200000001ff */
[----:B------:R-:W-:Y:S01]  /*b860*/  UIADD3 UR14, UPT, UPT, UR4, 0x14000, URZ ;  /* 0x00014000040e7890 */ /* 0x000fe2000fffe0ff */
[----:B------:R-:W-:Y:S01]  /*b870*/  MOV R197, RZ ;  /* 0x000000ff00c57202 */ /* 0x000fe20000000f00 */
[----:B------:R-:W-:Y:S01]  /*b880*/  UISETP.NE.U32.AND UP2, UPT, UR10, URZ, UPT ;  /* 0x000000ff0a00728c */ /* 0x000fe2000bf45070 */
[----:B------:R-:W-:Y:S01]  /*b890*/  MOV R206, RZ ;  /* 0x000000ff00ce7202 */ /* 0x000fe20000000f00 */
[----:B------:R-:W-:Y:S01]  /*b8a0*/  USGXT.U32 UR16, UR16, 0xe ;  /* 0x0000000e1010789a */ /* 0x000fe20008000000 */
[----:B------:R-:W-:Y:S01]  /*b8b0*/  SHF.L.U32 R2, R3, 0x4, RZ ;  /* 0x0000000403027819 */ /* 0x000fe200000006ff */
[----:B------:R-:W-:Y:S01]  /*b8c0*/  USGXT.U32 UR10, UR17, 0xe ;  /* 0x0000000e110a789a */ /* 0x000fe20008000000 */
[----:B------:R-:W-:Y:S01]  /*b8d0*/  MOV R20, UR56 ;  /* 0x0000003800147c02 */ /* 0x000fe20008000f00 */
[----:B------:R-:W-:-:S02]  /*b8e0*/  USHF.R.U32.HI UR70, URZ, 0x4, UR14 ;  /* 0x00000004ff467899 */ /* 0x000fc4000801160e */
[----:B------:R-:W-:Y:S02]  /*b8f0*/  ULOP3.LUT UR66, UR16, 0x8000000, URZ, 0xfc, !UPT ;  /* 0x0800000010427892 */ /* 0x000fe4000f8efcff */
[----:B------:R-:W-:Y:S02]  /*b900*/  UIADD3 UR14, UP4, UPT, UR16, 0x8000080, URZ ;  /* 0x08000080100e7890 */ /* 0x000fe4000ff9e0ff */
[----:B------:R-:W-:Y:S01]  /*b910*/  UIADD3 UR16, UP3, UPT, UR10, 0x2, URZ ;  /* 0x000000020a107890 */ /* 0x000fe2000ff7e0ff */
[----:B------:R-:W-:Y:S01]  /*b920*/  UMOV UR11, URZ ;  /* 0x000000ff000b7c82 */ /* 0x000fe20008000000 */
[----:B------:R-:W-:Y:S02]  /*b930*/  UMOV UR15, URZ ;  /* 0x000000ff000f7c82 */ /* 0x000fe40008000000 */
[----:B------:R-:W-:Y:S02]  /*b940*/  UIADD3.X UR17, UPT, UPT, UR11, 0x40004040, URZ, UP3, !UPT ;  /* 0x400040400b117890 */ /* 0x000fe40009ffe4ff */
[----:B------:R-:W-:-:S02]  /*b950*/  UIADD3.X UR15, UPT, UPT, UR15, 0x40004040, URZ, UP4, !UPT ;  /* 0x400040400f0f7890 */ /* 0x000fc4000a7fe4ff */
[----:B------:R-:W-:Y:S02]  /*b960*/  UIADD3 UR18, UP6, UPT, UR14, 0x80, URZ ;  /* 0x000000800e127890 */ /* 0x000fe4000ffde0ff */
[----:B------:R-:W-:Y:S02]  /*b970*/  UIADD3 UR20, UP3, UPT, UR14, 0x100, URZ ;  /* 0x000001000e147890 */ /* 0x000fe4000ff7e0ff */
[----:B------:R-:W-:Y:S02]  /*b980*/  UIADD3.X UR19, UPT, UPT, UR15, URZ, URZ, UP6, !UPT ;  /* 0x000000ff0f137290 */ /* 0x000fe4000b7fe4ff */
[----:B------:R-:W-:Y:S02]  /*b990*/  UIADD3.X UR21, UPT, UPT, UR15, URZ, URZ, UP3, !UPT ;  /* 0x000000ff0f157290 */ /* 0x000fe40009ffe4ff */
[----:B------:R-:W-:Y:S02]  /*b9a0*/  UIADD3 UR22, UP4, UPT, UR14, 0x180, URZ ;  /* 0x000001800e167890 */ /* 0x000fe4000ff9e0ff */
[----:B------:R-:W-:-:S02]  /*b9b0*/  UIADD3 UR24, UP5, UPT, UR14, 0x200, URZ ;  /* 0x000002000e187890 */ /* 0x000fc4000ffbe0ff */
[----:B------:R-:W-:Y:S02]  /*b9c0*/  UIADD3 UR26, UP6, UPT, UR14, 0x280, URZ ;  /* 0x000002800e1a7890 */ /* 0x000fe4000ffde0ff */
[----:B------:R-:W-:Y:S02]  /*b9d0*/  UIADD3 UR28, UP3, UPT, UR14, 0x300, URZ ;  /* 0x000003000e1c7890 */ /* 0x000fe4000ff7e0ff */
[----:B------:R-:W-:Y:S02]  /*b9e0*/  UIADD3.64 UR48, UPT, UPT, UR16, 0x2, URZ ;  /* 0x0000000210307897 */ /* 0x000fe4000fffe0ff */
[----:B------:R-:W-:Y:S02]  /*b9f0*/  UIADD3.X UR23, UPT, UPT, UR15, URZ, URZ, UP4, !UPT ;  /* 0x000000ff0f177290 */ /* 0x000fe4000a7fe4ff */
[----:B------:R-:W-:Y:S02]  /*ba00*/  UIADD3.X UR25, UPT, UPT, UR15, URZ, URZ, UP5, !UPT ;  /* 0x000000ff0f197290 */ /* 0x000fe4000affe4ff */
[----:B------:R-:W-:Y:S01]  /*ba10*/  UIADD3.X UR27, UPT, UPT, UR15, URZ, URZ, UP6, !UPT ;  /* 0x000000ff0f1b7290 */ /* 0x000fe2000b7fe4ff */
[----:B------:R-:W-:Y:S01]  /*ba20*/  MOV R216, UR48 ;  /* 0x0000003000d87c02 */ /* 0x000fe20008000f00 */
[----:B------:R-:W-:Y:S01]  /*ba30*/  UIADD3.X UR29, UPT, UPT, UR15, URZ, URZ, UP3, !UPT ;  /* 0x000000ff0f1d7290 */ /* 0x000fe20009ffe4ff */
[----:B------:R-:W-:Y:S01]  /*ba40*/  MOV R217, UR49 ;  /* 0x0000003100d97c02 */ /* 0x000fe20008000f00 */
[----:B------:R-:W-:-:S02]  /*ba50*/  UIADD3 UR30, UP4, UPT, UR14, 0x380, URZ ;  /* 0x000003800e1e7890 */ /* 0x000fc4000ff9e0ff */
[----:B------:R-:W-:Y:S02]  /*ba60*/  UIADD3 UR32, UP5, UPT, UR14, 0x400, URZ ;  /* 0x000004000e207890 */ /* 0x000fe4000ffbe0ff */
[----:B------:R-:W-:Y:S02]  /*ba70*/  UIADD3 UR34, UP6, UPT, UR14, 0x480, URZ ;  /* 0x000004800e227890 */ /* 0x000fe4000ffde0ff */
[----:B------:R-:W-:Y:S02]  /*ba80*/  UIADD3 UR36, UP3, UPT, UR14, 0x500, URZ ;  /* 0x000005000e247890 */ /* 0x000fe4000ff7e0ff */
[----:B------:R-:W-:Y:S02]  /*ba90*/  USHF.L.U32 UR62, UR9, 0x4, URZ ;  /* 0x00000004093e7899 */ /* 0x000fe400080006ff */
[----:B------:R-:W-:Y:S02]  /*baa0*/  UIADD3.64 UR50, UPT, UPT, UR16, 0x4, URZ ;  /* 0x0000000410327897 */ /* 0x000fe4000fffe0ff */
[----:B------:R-:W-:-:S02]  /*bab0*/  UIADD3.64 UR46, UPT, UPT, UR16, 0x7e, URZ ;  /* 0x0000007e102e7897 */ /* 0x000fc4000fffe0ff */
[----:B------:R-:W-:Y:S01]  /*bac0*/  UIADD3.64 UR48, UPT, UPT, UR16, 0x80, URZ ;  /* 0x0000008010307897 */ /* 0x000fe2000fffe0ff */
[----:B------:R-:W-:Y:S01]  /*bad0*/  MOV R211, UR62 ;  /* 0x0000003e00d37c02 */ /* 0x000fe20008000f00 */
[----:B------:R-:W-:Y:S01]  /*bae0*/  UIADD3.X UR31, UPT, UPT, UR15, URZ, URZ, UP4, !UPT ;  /* 0x000000ff0f1f7290 */ /* 0x000fe2000a7fe4ff */
[----:B------:R-:W-:Y:S01]  /*baf0*/  MOV R214, UR50 ;  /* 0x0000003200d67c02 */ /* 0x000fe20008000f00 */
[----:B------:R-:W-:Y:S01]  /*bb00*/  UIADD3.X UR33, UPT, UPT, UR15, URZ, URZ, UP5, !UPT ;  /* 0x000000ff0f217290 */ /* 0x000fe2000affe4ff */
[----:B------:R-:W-:Y:S01]  /*bb10*/  MOV R215, UR51 ;  /* 0x0000003300d77c02 */ /* 0x000fe20008000f00 */
[----:B------:R-:W-:Y:S01]  /*bb20*/  UIADD3.X UR35, UPT, UPT, UR15, URZ, URZ, UP6, !UPT ;  /* 0x000000ff0f237290 */ /* 0x000fe2000b7fe4ff */
[----:B------:R-:W-:Y:S01]  /*bb30*/  MOV R208, UR46 ;  /* 0x0000002e00d07c02 */ /* 0x000fe20008000f00 */
[----:B------:R-:W-:Y:S01]  /*bb40*/  UIADD3.X UR37, UPT, UPT, UR15, URZ, URZ, UP3, !UPT ;  /* 0x000000ff0f257290 */ /* 0x000fe20009ffe4ff */
[----:B------:R-:W-:Y:S01]  /*bb50*/  MOV R209, UR47 ;  /* 0x0000002f00d17c02 */ /* 0x000fe20008000f00 */
[----:B------:R-:W-:Y:S01]  /*bb60*/  UIADD3 UR38, UP4, UPT, UR14, 0x580, URZ ;  /* 0x000005800e267890 */ /* 0x000fe2000ff9e0ff */
[----:B------:R-:W-:Y:S01]  /*bb70*/  MOV R212, UR48 ;  /* 0x0000003000d47c02 */ /* 0x000fe20008000f00 */
[----:B------:R-:W-:Y:S01]  /*bb80*/  UIADD3 UR40, UP5, UPT, UR14, 0x600, URZ ;  /* 0x000006000e287890 */ /* 0x000fe2000ffbe0ff */
[----:B------:R-:W-:Y:S01]  /*bb90*/  MOV R213, UR49 ;  /* 0x0000003100d57c02 */ /* 0x000fe20008000f00 */
[----:B------:R-:W-:Y:S01]  /*bba0*/  UIADD3 UR42, UP6, UPT, UR14, 0x680, URZ ;  /* 0x000006800e2a7890 */ /* 0x000fe2000ffde0ff */
[----:B------:R-:W-:Y:S01]  /*bbb0*/  MOV R3, UR62 ;  /* 0x0000003e00037c02 */ /* 0x000fe20008000f00 */
[----:B------:R-:W-:Y:S01]  /*bbc0*/  UIADD3 UR44, UP3, UPT, UR14, 0x700, URZ ;  /* 0x000007000e2c7890 */ /* 0x000fe2000ff7e0ff */
[----:B------:R-:W-:Y:S01]  /*bbd0*/  UMOV UR9, 0x1 ;  /* 0x0000000100097882 */ /* 0x000fe20000000000 */
[----:B------:R-:W-:-:S02]  /*bbe0*/  USGXT.U32 UR70, UR70, 0xe ;  /* 0x0000000e4646789a */ /* 0x000fc40008000000 */
[----:B------:R-:W-:Y:S02]  /*bbf0*/  UIADD3.X UR39, UPT, UPT, UR15, URZ, URZ, UP4, !UPT ;  /* 0x000000ff0f277290 */ /* 0x000fe4000a7fe4ff */
[----:B------:R-:W-:Y:S02]  /*bc00*/  UIADD3.X UR41, UPT, UPT, UR15, URZ, URZ, UP5, !UPT ;  /* 0x000000ff0f297290 */ /* 0x000fe4000affe4ff */
[----:B------:R-:W-:Y:S02]  /*bc10*/  UIADD3.X UR43, UPT, UPT, UR15, URZ, URZ, UP6, !UPT ;  /* 0x000000ff0f2b7290 */ /* 0x000fe4000b7fe4ff */
[----:B------:R-:W-:Y:S02]  /*bc20*/  UIADD3.X UR45, UPT, UPT, UR15, URZ, URZ, UP3, !UPT ;  /* 0x000000ff0f2d7290 */ /* 0x000fe40009ffe4ff */
        /* <DEDUP_REMOVED lines=9> */
[----:B------:R-:W-:-:S12]  /*bcc0*/  UIADD3.64 UR64, UPT, UPT, UR16, 0x184, URZ ;  /* 0x0000018410407897 */ /* 0x000fd8000fffe0ff */
.L_x_21:
[----:B------:R-:W2:Y:S04]  /*bcd0*/  LDL.64 R18, [R1+0x1d8] ;  /* 0x0001d80001127983 */ /* 0x000ea80000100a00 */
[----:B------:R-:W3:Y:S04]  /*bce0*/  LDL.64 R38, [R1+0x220] ;  /* 0x0002200001267983 */ /* 0x000ee80000100a00 */
[----:B------:R-:W4:Y:S04]  /*bcf0*/  LDL.64 R8, [R1+0x228] ;  /* 0x0002280001087983 */ /* 0x000f280000100a00 */
[----:B------:R-:W5:Y:S04]  /*bd00*/  LDL.64 R50, [R1+0x210] ;  /* 0x0002100001327983 */ /* 0x000f680000100a00 */
[----:B------:R-:W5:Y:S04]  /*bd10*/  LDL.64 R16, [R1+0x1e0] ;  /* 0x0001e00001107983 */ /* 0x000f680000100a00 */
[----:B------:R-:W5:Y:S04]  /*bd20*/  LDL.64 R12, [R1+0x230] ;  /* 0x00023000010c7983 */ /* 0x000f680000100a00 */
[----:B------:R-:W5:Y:S04]  /*bd30*/  LDL.64 R22, [R1+0x1d0] ;  /* 0x0001d00001167983 */ /* 0x000f680000100a00 */
[----:B------:R-:W5:Y:S04]  /*bd40*/  LDL.64 R24, [R1+0x1c8] ;  /* 0x0001c80001187983 */ /* 0x000f680000100a00 */
[----:B------:R-:W5:Y:S01]  /*bd50*/  LDL.64 R14, [R1+0x218] ;  /* 0x00021800010e7983 */ /* 0x000f620000100a00 */
[----:B------:R-:W-:-:S03]  /*bd60*/  IMAD.WIDE R6, R2, 0x2, R202 ;  /* 0x0000000202067825 */ /* 0x000fc600078e02ca */
[----:B------:R-:W5:Y:S04]  /*bd70*/  LDL.64 R26, [R1+0x1c0] ;  /* 0x0001c000011a7983 */ /* 0x000f680000100a00 */
[----:B------:R-:W5:Y:S04]  /*bd80*/  LDL.64 R28, [R1+0x1b8] ;  /* 0x0001b800011c7983 */ /* 0x000f680000100a00 */
[----:B------:R-:W5:Y:S04]  /*bd90*/  LDL.64 R46, [R1+0x208] ;  /* 0x00020800012e7983 */ /* 0x000f680000100a00 */
[----:B------:R-:W5:Y:S04]  /*bda0*/  LDL.64 R36, [R1+0x1b0] ;  /* 0x0001b00001247983 */ /* 0x000f680000100a00 */
[----:B------:R-:W5:Y:S04]  /*bdb0*/  LDL.64 R30, [R1+0x1a8] ;  /* 0x0001a800011e7983 */ /* 0x000f680000100a00 */
[----:B------:R-:W5:Y:S04]  /*bdc0*/  LDL.64 R34, [R1+0x200] ;  /* 0x0002000001227983 */ /* 0x000f680000100a00 */
[----:B-1----:R-:W5:Y:S04]  /*bdd0*/  LDL.64 R72, [R1+0x1f8] ;  /* 0x0001f80001487983 */ /* 0x002f680000100a00 */
[----:B------:R3:W5:Y:S04]  /*bde0*/  LDG.E.U16 R32, desc[UR12][R6.64] ;  /* 0x0000000c06207981 */ /* 0x000768000c1e1500 */
[----:B------:R-:W5:Y:S04]  /*bdf0*/  LDL.64 R70, [R1+0x1a0] ;  /* 0x0001a00001467983 */ /* 0x000f680000100a00 */
        /* <DEDUP_REMOVED lines=9> */
[----:B------:R-:W5:Y:S01]  /*be90*/  LDL.64 R52, [R1+0x150] ;  /* 0x0001500001347983 */ /* 0x000f620000100a00 */
[----:B--2---:R-:W-:-:S04]  /*bea0*/  IMAD.WIDE R18, R2, 0x2, R18 ;  /* 0x0000000202127825 */ /* 0x004fc800078e0212 */
[C---:B---3--:R-:W-:Y:S01]  /*beb0*/  IMAD.WIDE R6, R2.reuse, 0x2, R38 ;  /* 0x0000000202067825 */ /* 0x048fe200078e0226 */
[----:B------:R-:W2:Y:S03]  /*bec0*/  LDG.E.U16 R42, desc[UR12][R18.64] ;  /* 0x0000000c122a7981 */ /* 0x000ea6000c1e1500 */
[C---:B----4-:R-:W-:Y:S01]  /*bed0*/  IMAD.WIDE R8, R2.reuse, 0x2, R8 ;  /* 0x0000000202087825 */ /* 0x050fe200078e0208 */
[----:B------:R-:W3:Y:S04]  /*bee0*/  LDL.64 R38, [R1+0x1f0] ;  /* 0x0001f00001267983 */ /* 0x000ee80000100a00 */
[----:B------:R5:W4:Y:S04]  /*bef0*/  LDG.E.U16 R5, desc[UR12][R8.64] ;  /* 0x0000000c08057981 */ /* 0x000b28000c1e1500 */
[----:B------:R-:W2:Y:S01]  /*bf00*/  LDL.64 R18, [R1+0x1e8] ;  /* 0x0001e80001127983 */ /* 0x000ea20000100a00 */
[----:B-----5:R-:W-:-:S03]  /*bf10*/  IMAD.WIDE R8, R2, 0x2, R50 ;  /* 0x0000000202087825 */ /* 0x020fc600078e0232 */
[----:B------:R-:W5:Y:S01]  /*bf20*/  LDL.64 R50, [R1+0x148] ;  /* 0x0001480001327983 */ /* 0x000f620000100a00 */
[----:B------:R-:W-:-:S04]  /*bf30*/  IMAD.WIDE R10, R2, 0x2, R204 ;  /* 0x00000002020a7825 */ /* 0x000fc800078e02cc */
[C---:B------:R-:W-:Y:S02]  /*bf40*/  IMAD.WIDE R16, R2.reuse, 0x2, R16 ;  /* 0x0000000202107825 */ /* 0x040fe400078e0210 */
[----:B------:R-:W4:Y:S02]  /*bf50*/  LDG.E.U16 R10, desc[UR12][R10.64] ;  /* 0x0000000c0a0a7981 */ /* 0x000f24000c1e1500 */
[C---:B------:R-:W-:Y:S02]  /*bf60*/  IMAD.WIDE R12, R2.reuse, 0x2, R12 ;  /* 0x00000002020c7825 */ /* 0x040fe400078e020c */
[----:B------:R-:W4:Y:S02]  /*bf70*/  LDG.E.U16 R40, desc[UR12][R16.64] ;  /* 0x0000000c10287981 */ /* 0x000f24000c1e1500 */
[C---:B------:R-:W-:Y:S02]  /*bf80*/  IMAD.WIDE R22, R2.reuse, 0x2, R22 ;  /* 0x0000000202167825 */ /* 0x040fe400078e0216 */
[----:B------:R1:W4:Y:S02]  /*bf90*/  LDG.E.U16 R21, desc[UR12][R12.64] ;  /* 0x0000000c0c157981 */ /* 0x000324000c1e1500 */
[----:B------:R-:W-:-:S02]  /*bfa0*/  IMAD.WIDE R24, R2, 0x2, R24 ;  /* 0x0000000202187825 */ /* 0x000fc400078e0218 */
[----:B------:R0:W4:Y:S02]  /*bfb0*/  LDG.E.U16 R41, desc[UR12][R22.64] ;  /* 0x0000000c16297981 */ /* 0x000124000c1e1500 */
[C---:B------:R-:W-:Y:S02]  /*bfc0*/  IMAD.WIDE R14, R2.reuse, 0x2, R14 ;  /* 0x00000002020e7825 */ /* 0x040fe400078e020e */
[----:B------:R-:W4:Y:S02]  /*bfd0*/  LDG.E.U16 R43, desc[UR12][R24.64] ;  /* 0x0000000c182b7981 */ /* 0x000f24000c1e1500 */
[C---:B------:R-:W-:Y:S02]  /*bfe0*/  IMAD.WIDE R26, R2.reuse, 0x2, R26 ;  /* 0x00000002021a7825 */ /* 0x040fe400078e021a */
[----:B------:R0:W4:Y:S02]  /*bff0*/  LDG.E.U16 R11, desc[UR12][R6.64] ;  /* 0x0000000c060b7981 */ /* 0x000124000c1e1500 */
[----:B------:R-:W-:-:S02]  /*c000*/  IMAD.WIDE R28, R2, 0x2, R28 ;  /* 0x00000002021c7825 */ /* 0x000fc400078e021c */
[----:B------:R-:W4:Y:S02]  /*c010*/  LDG.E.U16 R33, desc[UR12][R14.64] ;  /* 0x0000000c0e217981 */ /* 0x000f24000c1e1500 */
[C---:B-1----:R-:W-:Y:S02]  /*c020*/  IMAD.WIDE R12, R2.reuse, 0x2, R46 ;  /* 0x00000002020c7825 */ /* 0x042fe400078e022e */
[----:B------:R1:W4:Y:S02]  /*c030*/  LDG.E.U16 R44, desc[UR12][R26.64] ;  /* 0x0000000c1a2c7981 */ /* 0x000324000c1e1500 */
[C---:B0-----:R-:W-:Y:S02]  /*c040*/  IMAD.WIDE R22, R2.reuse, 0x2, R36 ;  /* 0x0000000202167825 */ /* 0x041fe400078e0224 */
[----:B------:R-:W4:Y:S02]  /*c050*/  LDG.E.U16 R45, desc[UR12][R28.64] ;  /* 0x0000000c1c2d7981 */ /* 0x000f24000c1e1500 */
        /* <DEDUP_REMOVED lines=16> */
[C---:B-1----:R-:W-:Y:S02]  /*c160*/  IMAD.WIDE R16, R2.reuse, 0x2, R62 ;  /* 0x0000000202107825 */ /* 0x042fe400078e023e */
[----:B------:R-:W4:Y:S02]  /*c170*/  LDG.E.U16 R22, desc[UR12][R22.64] ;  /* 0x0000000c16167981 */ /* 0x000f24000c1e1500 */
[----:B------:R-:W-:-:S02]  /*c180*/  IMAD.WIDE R30, R2, 0x2, R60 ;  /* 0x00000002021e7825 */ /* 0x000fc400078e023c */
[----:B------:R-:W4:Y:S02]  /*c190*/  LDG.E.U16 R28, desc[UR12][R28.64] ;  /* 0x0000000c1c1c7981 */ /* 0x000f24000c1e1500 */
[C---:B0-----:R-:W-:Y:S02]  /*c1a0*/  IMAD.WIDE R24, R2.reuse, 0x2, R58 ;  /* 0x0000000202187825 */ /* 0x041fe400078e023a */
[----:B------:R-:W4:Y:S02]  /*c1b0*/  LDG.E.U16 R12, desc[UR12][R12.64] ;  /* 0x0000000c0c0c7981 */ /* 0x000f24000c1e1500 */
[C---:B------:R-:W-:Y:S02]  /*c1c0*/  IMAD.WIDE R8, R2.reuse, 0x2, R52 ;  /* 0x0000000202087825 */ /* 0x040fe400078e0234 */
[----:B------:R-:W4:Y:S04]  /*c1d0*/  LDG.E.U16 R16, desc[UR12][R16.64] ;  /* 0x0000000c10107981 */ /* 0x000f28000c1e1500 */
[----:B------:R-:W4:Y:S04]  /*c1e0*/  LDG.E.U16 R30, desc[UR12][R30.64] ;  /* 0x0000000c1e1e7981 */ /* 0x000f28000c1e1500 */
[----:B------:R-:W4:Y:S04]  /*c1f0*/  LDG.E.U16 R24, desc[UR12][R24.64] ;  /* 0x0000000c18187981 */ /* 0x000f28000c1e1500 */
[----:B------:R-:W4:Y:S01]  /*c200*/  LDG.E.U16 R9, desc[UR12][R8.64] ;  /* 0x0000000c08097981 */ /* 0x000f22000c1e1500 */
[----:B---3--:R-:W-:-:S05]  /*c210*/  IMAD.WIDE R14, R2, 0x2, R38 ;  /* 0x00000002020e7825 */ /* 0x008fca00078e0226 */
[----:B------:R0:W3:Y:S01]  /*c220*/  LDG.E.U16 R38, desc[UR12][R14.64] ;  /* 0x0000000c0e267981 */ /* 0x0000e2000c1e1500 */
[----:B--2---:R-:W-:-:S05]  /*c230*/  IMAD.WIDE R18, R2, 0x2, R18 ;  /* 0x0000000202127825 */ /* 0x004fca00078e0212 */
[----:B------:R1:W2:Y:S01]  /*c240*/  LDG.E.U16 R39, desc[UR12][R18.64] ;  /* 0x0000000c12277981 */ /* 0x0002a2000c1e1500 */
[----:B0-----:R-:W-:-:S04]  /*c250*/  IMAD.WIDE R14, R2, 0x2, R56 ;  /* 0x00000002020e7825 */ /* 0x001fc800078e0238 */
[C---:B-----5:R-:W-:Y:S02]  /*c260*/  IMAD.WIDE R6, R2.reuse, 0x2, R50 ;  /* 0x0000000202067825 */ /* 0x060fe400078e0232 */
[----:B------:R-:W5:Y:S02]  /*c270*/  LDG.E.U16 R15, desc[UR12][R14.64] ;  /* 0x0000000c0e0f7981 */ /* 0x000f64000c1e1500 */
[----:B-1----:R-:W-:Y:S02]  /*c280*/  IMAD.WIDE R18, R2, 0x2, R54 ;  /* 0x0000000202127825 */ /* 0x002fe400078e0236 */
[----:B------:R-:W5:Y:S04]  /*c290*/  LDG.E.U16 R7, desc[UR12][R6.64] ;  /* 0x0000000c06077981 */ /* 0x000f68000c1e1500 */
[----:B------:R-:W5:Y:S01]  /*c2a0*/  LDG.E.U16 R19, desc[UR12][R18.64] ;  /* 0x0000000c12137981 */ /* 0x000f62000c1e1500 */
[----:B------:R-:W-:-:S02]  /*c2b0*/  LOP3.LUT R49, R201, 0x10, RZ, 0x3c, !PT ;  /* 0x00000010c9317812 */ /* 0x000fc400078e3cff */
[C---:B------:R-:W-:Y:S01]  /*c2c0*/  LOP3.LUT R50, R201.reuse, 0x20, RZ, 0x3c, !PT ;  /* 0x00000020c9327812 */ /* 0x040fe200078e3cff */
[----:B----4-:R-:W-:Y:S04]  /*c2d0*/  STS.U16 [R201+UR4+0x12000], R10 ;  /* 0x0120000ac9007988 */ /* 0x010fe80008000404 */
[----:B------:R-:W-:Y:S04]  /*c2e0*/  STS.U16 [R201+UR4+0x13000], R32 ;  /* 0x01300020c9007988 */ /* 0x000fe80008000404 */
[----:B------:R-:W-:Y:S04]  /*c2f0*/  STS.U16 [R201+UR4+0x12400], R40 ;  /* 0x01240028c9007988 */ /* 0x000fe80008000404 */
[----:B------:R-:W-:Y:S04]  /*c300*/  STS.U16 [R201+UR4+0x13400], R42 ;  /* 0x0134002ac9007988 */ /* 0x000fe80008000404 */
[----:B------:R-:W-:Y:S04]  /*c310*/  STS.U16 [R49+UR4+0x12080], R5 ;  /* 0x0120800531007988 */ /* 0x000fe80008000404 */
[----:B------:R-:W-:Y:S04]  /*c320*/  STS.U16 [R49+UR4+0x13080], R21 ;  /* 0x0130801531007988 */ /* 0x000fe80008000404 */
[----:B------:R-:W-:Y:S04]  /*c330*/  STS.U16 [R49+UR4+0x12480], R41 ;  /* 0x0124802931007988 */ /* 0x000fe80008000404 */
[----:B------:R0:W-:Y:S01]  /*c340*/  STS.U16 [R49+UR4+0x13480], R43 ;  /* 0x0134802b31007988 */ /* 0x0001e20008000404 */
[----:B------:R-:W-:-:S03]  /*c350*/  LOP3.LUT R27, R201, 0x40, RZ, 0x3c, !PT ;  /* 0x00000040c91b7812 */ /* 0x000fc600078e3cff */
[----:B------:R1:W-:Y:S04]  /*c360*/  STS.U16 [R50+UR4+0x12100], R11 ;  /* 0x0121000b32007988 */ /* 0x0003e80008000404 */
[----:B------:R1:W-:Y:S01]  /*c370*/  STS.U16 [R50+UR4+0x13100], R33 ;  /* 0x0131002132007988 */ /* 0x0003e20008000404 */
[----:B0-----:R-:W-:-:S03]  /*c380*/  LOP3.LUT R49, R201, 0x30, RZ, 0x3c, !PT ;  /* 0x00000030c9317812 */ /* 0x001fc600078e3cff */
[----:B------:R1:W-:Y:S04]  /*c390*/  STS.U16 [R50+UR4+0x12500], R44 ;  /* 0x0125002c32007988 */ /* 0x0003e80008000404 */
[----:B------:R1:W-:Y:S01]  /*c3a0*/  STS.U16 [R50+UR4+0x13500], R45 ;  /* 0x0135002d32007988 */ /* 0x0003e20008000404 */
[----:B------:R-:W-:-:S03]  /*c3b0*/  LOP3.LUT R17, R201, 0x50, RZ, 0x3c, !PT ;  /* 0x00000050c9117812 */ /* 0x000fc600078e3cff */
[----:B------:R1:W-:Y:S01]  /*c3c0*/  STS.U16 [R49+UR4+0x12180], R34 ;  /* 0x0121802231007988 */ /* 0x0003e20008000404 */
[----:B------:R-:W-:-:S03]  /*c3d0*/  UMOV UR68, 0x1 ;  /* 0x0000000100447882 */ /* 0x000fc60000000000 */
[----:B------:R1:W-:Y:S04]  /*c3e0*/  STS.U16 [R49+UR4+0x13180], R35 ;  /* 0x0131802331007988 */ /* 0x0003e80008000404 */
[----:B------:R1:W-:Y:S01]  /*c3f0*/  STS.U16 [R49+UR4+0x12580], R46 ;  /* 0x0125802e31007988 */ /* 0x0003e20008000404 */
[----:B------:R-:W-:-:S04]  /*c400*/  @!UP1 UIADD3 UR68, UPT, UPT, -UR68, 0x100000, URZ ;  /* 0x0010000044449890 */ /* 0x000fc8000fffe1ff */
[----:B------:R-:W-:Y:S02]  /*c410*/  @!UP1 USHF.L.U32 UR69, UR68, 0xb, URZ ;  /* 0x0000000b44459899 */ /* 0x000fe400080006ff */
[----:B------:R-:W-:Y:S01]  /*c420*/  @!UP1 USHF.L.U32 UR68, UR68, 0x1, URZ ;  /* 0x0000000144449899 */ /* 0x000fe200080006ff */
[----:B------:R1:W-:Y:S01]  /*c430*/  STS.U16 [R49+UR4+0x13580], R47 ;  /* 0x0135802f31007988 */ /* 0x0003e20008000404 */
[----:B------:R-:W-:-:S03]  /*c440*/  LOP3.LUT R13, R201, 0x60, RZ, 0x3c, !PT ;  /* 0x00000060c90d7812 */ /* 0x000fc600078e3cff */
[----:B------:R1:W-:Y:S04]  /*c450*/  STS.U16 [R27+UR4+0x12200], R36 ;  /* 0x012200241b007988 */ /* 0x0003e80008000404 */
[----:B------:R1:W-:Y:S04]  /*c460*/  STS.U16 [R27+UR4+0x13200], R37 ;  /* 0x013200251b007988 */ /* 0x0003e80008000404 */
[----:B------:R1:W-:Y:S04]  /*c470*/  STS.U16 [R27+UR4+0x12600], R48 ;  /* 0x012600301b007988 */ /* 0x0003e80008000404 */
[----:B------:R1:W-:Y:S01]  /*c480*/  STS.U16 [R27+UR4+0x13600], R26 ;  /* 0x0136001a1b007988 */ /* 0x0003e20008000404 */
[----:B------:R-:W-:-:S03]  /*c490*/  VOTEU.ALL UP3, P6 ;  /* 0x0000000000ff7886 */ /* 0x000fc60003060000 */
[----:B---3--:R1:W-:Y:S04]  /*c4a0*/  STS.U16 [R17+UR4+0x12280], R38 ;  /* 0x0122802611007988 */ /* 0x0083e80008000404 */
[----:B--2---:R1:W-:Y:S04]  /*c4b0*/  STS.U16 [R17+UR4+0x13280], R39 ;  /* 0x0132802711007988 */ /* 0x0043e80008000404 */
[----:B------:R1:W-:Y:S04]  /*c4c0*/  STS.U16 [R17+UR4+0x12680], R22 ;  /* 0x0126801611007988 */ /* 0x0003e80008000404 */
[----:B------:R1:W-:Y:S04]  /*c4d0*/  STS.U16 [R17+UR4+0x13680], R28 ;  /* 0x0136801c11007988 */ /* 0x0003e80008000404 */
[----:B------:R1:W-:Y:S04]  /*c4e0*/  STS.U16 [R13+UR4+0x12300], R12 ;  /* 0x0123000c0d007988 */ /* 0x0003e80008000404 */
[----:B------:R1:W-:Y:S04]  /*c4f0*/  STS.U16 [R13+UR4+0x13300], R16 ;  /* 0x013300100d007988 */ /* 0x0003e80008000404 */
[----:B------:R1:W-:Y:S04]  /*c500*/  STS.U16 [R13+UR4+0x12700], R30 ;  /* 0x0127001e0d007988 */ /* 0x0003e80008000404 */
[----:B------:R1:W-:Y:S04]  /*c510*/  STS.U16 [R13+UR4+0x13700], R24 ;  /* 0x013700180d007988 */ /* 0x0003e80008000404 */
[----:B-----5:R1:W-:Y:S04]  /*c520*/  STS.U16 [R252+UR4+0x12380], R15 ;  /* 0x0123800ffc007988 */ /* 0x0203e80008000404 */
[----:B------:R1:W-:Y:S04]  /*c530*/  STS.U16 [R252+UR4+0x13380], R19 ;  /* 0x01338013fc007988 */ /* 0x0003e80008000404 */
[----:B------:R1:W-:Y:S04]  /*c540*/  STS.U16 [R252+UR4+0x12780], R9 ;  /* 0x01278009fc007988 */ /* 0x0003e80008000404 */
[----:B------:R1:W-:Y:S01]  /*c550*/  STS.U16 [R252+UR4+0x13780], R7 ;  /* 0x01378007fc007988 */ /* 0x0003e20008000404 */
[----:B------:R0:W-:Y:S06]  /*c560*/  MEMBAR.ALL.CTA ;  /* 0x0000000000007992 */ /* 0x0001ec0000008000 */
[----:B0-----:R-:W-:Y:S04]  /*c570*/  FENCE.VIEW.ASYNC.S ;  /* 0x00000000000073c6 */ /* 0x001fe80000000000 */
[----:B------:R-:W0:Y:S02]  /*c580*/  FENCE.VIEW.ASYNC.S ;  /* 0x00000000000073c6 */ /* 0x000e240000000000 */
[----:B0-----:R1:W0:Y:S02]  /*c590*/  @!UP3 SYNCS.EXCH.64 URZ, [UR4+0x16010], UR68 ;  /* 0x0160104404ffb5b2 */ /* 0x0012240008000100 */
[----:B0-----:R-:W-:Y:S06]  /*c5a0*/  BAR.SYNC.DEFER_BLOCKING 0x0 ;  /* 0x0000000000007b1d */ /* 0x001fec0000010000 */
[----:B-1----:R-:W-:Y:S05]  /*c5b0*/  BRA.U UP2, `(.L_x_17) ;  /* 0x0000000102c07547 */ /* 0x002fea000b800000 */
[----:B------:R-:W-:Y:S01]  /*c5c0*/  R2UR UR76, R216 ;  /* 0x00000000d84c72ca */ /* 0x000fe200000e0000 */
[----:B------:R-:W-:Y:S01]  /*c5d0*/  UMOV UR67, 0x40004040 ;  /* 0x4000404000437882 */ /* 0x000fe20000000000 */
[----:B------:R-:W-:Y:S01]  /*c5e0*/  R2UR UR77, R217 ;  /* 0x00000000d94d72ca */ /* 0x000fe200000e0000 */
[----:B------:R-:W-:Y:S01]  /*c5f0*/  UMOV UR68, 0x0 ;  /* 0x0000000000447882 */ /* 0x000fe20000000000 */
[----:B------:R-:W-:Y:S01]  /*c600*/  UMOV UR69, 0x8048010 ;  /* 0x0804801000457882 */ /* 0x000fe20000000000 */
[----:B------:R-:W-:Y:S01]  /*c610*/  UMOV UR11, 0x40004040 ;  /* 0x40004040000b7882 */ /* 0x000fe20000000000 */
[----:B------:R-:W-:Y:S01]  /*c620*/  UMOV UR72, 0x0 ;  /* 0x0000000000487882 */ /* 0x000fe20000000000 */
[----:B------:R0:W-:Y:S01]  /*c630*/  UTCHMMA gdesc[UR66], gdesc[UR10], tmem[UR7], tmem[UR68], idesc[UR69], !UPT ;  /* 0x00ff440a420075ea */ /* 0x0001e2000f800007 */
[----:B------:R-:W-:Y:S01]  /*c640*/  UMOV UR73, 0x8048010 ;  /* 0x0804801000497882 */ /* 0x000fe20000000000 */
[----:B------:R-:W-:Y:S01]  /*c650*/  ELECT P0, URZ, PT ;  /* 0x0000000000ff782f */ /* 0x000fe20003800000 */
[----:B------:R1:W-:Y:S01]  /*c660*/  UTCHMMA gdesc[UR14], gdesc[UR16], tmem[UR7], tmem[UR72], idesc[UR73], UPT ;  /* 0x00ff48100e0075ea */ /* 0x0003e2000b800007 */
[----:B------:R-:W-:Y:S01]  /*c670*/  UMOV UR74, 0x0 ;  /* 0x00000000004a7882 */ /* 0x000fe20000000000 */
[----:B------:R-:W-:Y:S01]  /*c680*/  UMOV UR75, 0x8048010 ;  /* 0x08048010004b7882 */ /* 0x000fe20000000000 */
[----:B------:R-:W-:Y:S01]  /*c690*/  HFMA2 R7, -RZ, RZ, 0, 0 ;  /* 0x00000000ff077431 */ /* 0x000fe200000001ff */
[----:B------:R-:W-:Y:S01]  /*c6a0*/  MOV R6, UR4 ;  /* 0x0000000400067c02 */ /* 0x000fe20008000f00 */
[----:B------:R2:W-:Y:S01]  /*c6b0*/  UTCHMMA gdesc[UR18], gdesc[UR76], tmem[UR7], tmem[UR74], idesc[UR75], UPT ;  /* 0x00ff4a4c120075ea */ /* 0x0005e2000b800007 */
[----:B0-----:R-:W-:-:S02]  /*c6c0*/  R2UR UR68, R214 ;  /* 0x00000000d64472ca */ /* 0x001fc400000e0000 */
[----:B------:R-:W-:Y:S02]  /*c6d0*/  R2UR UR69, R215 ;  /* 0x00000000d74572ca */ /* 0x000fe400000e0000 */
[----:B-1----:R-:W-:Y:S02]  /*c6e0*/  R2UR UR72, R208 ;  /* 0x00000000d04872ca */ /* 0x002fe400000e0000 */
[----:B------:R-:W-:Y:S02]  /*c6f0*/  R2UR UR73, R209 ;  /* 0x00000000d14972ca */ /* 0x000fe400000e0000 */
[----:B--2---:R-:W-:Y:S01]  /*c700*/  R2UR UR74, R212 ;  /* 0x00000000d44a72ca */ /* 0x004fe200000e0000 */
[----:B------:R-:W-:Y:S01]  /*c710*/  UMOV UR76, 0x0 ;  /* 0x00000000004c7882 */ /* 0x000fe20000000000 */
[----:B------:R-:W-:Y:S01]  /*c720*/  R2UR UR75, R213 ;  /* 0x00000000d54b72ca */ /* 0x000fe200000e0000 */
[----:B------:R-:W-:Y:S01]  /*c730*/  UMOV UR77, 0x8048010 ;  /* 0x08048010004d7882 */ /* 0x000fe20000000000 */
[----:B------:R-:W-:-:S03]  /*c740*/  IADD3 R6, PT, PT, R6, 0x16010, RZ ;  /* 0x0001601006067810 */ /* 0x000fc60007ffe0ff */
[----:B------:R0:W-:Y:S01]  /*c750*/  UTCHMMA gdesc[UR20], gdesc[UR68], tmem[UR7], tmem[UR76], idesc[UR77], UPT ;  /* 0x00ff4c44140075ea */ /* 0x0001e2000b800007 */
[----:B------:R-:W-:-:S04]  /*c760*/  @P0 MOV R6, R6 ;  /* 0x0000000600060202 */ /* 0x000fc80000000f00 */
[----:B------:R-:W-:Y:S01]  /*c770*/  @P0 R2UR UR11, R6 ;  /* 0x00000000060b02ca */ /* 0x000fe200000e0000 */
[----:B0-----:R-:W-:Y:S01]  /*c780*/  UMOV UR68, 0x0 ;  /* 0x0000000000447882 */ /* 0x001fe20000000000 */
[----:B------:R-:W-:Y:S02]  /*c790*/  UMOV UR69, 0x8048010 ;  /* 0x0804801000457882 */ /* 0x000fe40000000000 */
[----:B------:R0:W-:Y:S02]  /*c7a0*/  UTCHMMA gdesc[UR22], gdesc[UR72], tmem[UR7], tmem[UR68], idesc[UR69], UPT ;  /* 0x00ff4448160075ea */ /* 0x0001e4000b800007 */
[----:B0-----:R-:W-:Y:S01]  /*c7b0*/  UMOV UR72, 0x0 ;  /* 0x0000000000487882 */ /* 0x001fe20000000000 */
[----:B------:R-:W-:Y:S02]  /*c7c0*/  UMOV UR73, 0x8048010 ;  /* 0x0804801000497882 */ /* 0x000fe40000000000 */
[----:B------:R0:W-:Y:S01]  /*c7d0*/  UTCHMMA gdesc[UR24], gdesc[UR74], tmem[UR7], tmem[UR72], idesc[UR73], UPT ;  /* 0x00ff484a180075ea */ /* 0x0001e2000b800007 */
[----:B------:R1:W-:Y:S01]  /*c7e0*/  UTCHMMA gdesc[UR26], gdesc[UR46], tmem[UR7], tmem[UR68], idesc[UR69], UPT ;  /* 0x00ff442e1a0075ea */ /* 0x0003e2000b800007 */
[----:B------:R1:W-:Y:S01]  /*c7f0*/  UTCHMMA gdesc[UR28], gdesc[UR48], tmem[UR7], tmem[UR72], idesc[UR73], UPT ;  /* 0x00ff48301c0075ea */ /* 0x0003e2000b800007 */
[----:B0-----:R-:W-:Y:S01]  /*c800*/  UMOV UR74, 0x0 ;  /* 0x00000000004a7882 */ /* 0x001fe20000000000 */
[----:B------:R-:W-:-:S02]  /*c810*/  UMOV UR75, 0x8048010 ;  /* 0x08048010004b7882 */ /* 0x000fc40000000000 */
[----:B------:R1:W-:Y:S01]  /*c820*/  UTCHMMA gdesc[UR30], gdesc[UR50], tmem[UR7], tmem[UR74], idesc[UR75], UPT ;  /* 0x00ff4a321e0075ea */ /* 0x0003e2000b800007 */
[----:B------:R1:W-:Y:S01]  /*c830*/  UTCHMMA gdesc[UR32], gdesc[UR52], tmem[UR7], tmem[UR76], idesc[UR77], UPT ;  /* 0x00ff4c34200075ea */ /* 0x0003e2000b800007 */
[----:B------:R1:W-:Y:S01]  /*c840*/  UTCHMMA gdesc[UR34], gdesc[UR54], tmem[UR7], tmem[UR68], idesc[UR69], UPT ;  /* 0x00ff4436220075ea */ /* 0x0003e2000b800007 */
[----:B------:R1:W-:Y:S01]  /*c850*/  UTCHMMA gdesc[UR36], gdesc[UR56], tmem[UR7], tmem[UR72], idesc[UR73], UPT ;  /* 0x00ff4838240075ea */ /* 0x0003e2000b800007 */
[----:B------:R1:W-:Y:S01]  /*c860*/  UTCHMMA gdesc[UR38], gdesc[UR58], tmem[UR7], tmem[UR68], idesc[UR69], UPT ;  /* 0x00ff443a260075ea */ /* 0x0003e2000b800007 */
[----:B------:R1:W-:Y:S01]  /*c870*/  UTCHMMA gdesc[UR40], gdesc[UR60], tmem[UR7], tmem[UR72], idesc[UR73], UPT ;  /* 0x00ff483c280075ea */ /* 0x0003e2000b800007 */
[----:B------:R1:W-:Y:S01]  /*c880*/  UTCHMMA gdesc[UR42], gdesc[UR62], tmem[UR7], tmem[UR74], idesc[UR75], UPT ;  /* 0x00ff4a3e2a0075ea */ /* 0x0003e2000b800007 */
[----:B------:R1:W-:Y:S01]  /*c890*/  UTCHMMA gdesc[UR44], gdesc[UR64], tmem[UR7], tmem[UR76], idesc[UR77], UPT ;  /* 0x00ff4c402c0075ea */ /* 0x0003e2000b800007 */
[----:B------:R1:W-:Y:S01]  /*c8a0*/  UTCBAR [UR11], URZ ;  /* 0x000000ff0b0073e9 */ /* 0x0003e200080000ff */
[----:B------:R-:W-:Y:S01]  /*c8b0*/  NOP ;  /* 0x0000000000007918 */ /* 0x000fe20000000000 */
.L_x_17:
[----:B------:R-:W0:Y:S01]  /*c8c0*/  SYNCS.PHASECHK.TRANS64.TRYWAIT P0, [UR4+0x16010], RZ ;  /* 0x016010ffff0075a7 */ /* 0x000e220008001104 */
[----:B------:R-:W-:Y:S01]  /*c8d0*/  SHF.L.U32 R21, R4, 0x1f, RZ ;  /* 0x0000001f04157819 */ /* 0x000fe200000006ff */
[----:B0-----:R-:W-:Y:S06]  /*c8e0*/  @!P0 BRA `(.L_x_18) ;  /* 0x000000cc00608947 */ /* 0x001fec0003800000 */
.L_x_26:
[----:B------:R-:W2:Y:S04]  /*c8f0*/  LDL.64 R24, [R1+0x140] ;  /* 0x0001400001187983 */ /* 0x000ea80000100a00 */
[----:B------:R-:W3:Y:S01]  /*c900*/  LDL.64 R22, [R1+0x138] ;  /* 0x0001380001167983 */ /* 0x000ee20000100a00 */
[----:B------:R-:W-:Y:S06]  /*c910*/  BAR.SYNC.DEFER_BLOCKING 0x0 ;  /* 0x0000000000007b1d */ /* 0x000fec0000010000 */
[----:B------:R-:W0:Y:S01]  /*c920*/  LDTM.x16 R4, tmem[UR6+0x100] ;  /* 0x00010006000479ee */ /* 0x000e220008240000 */
[----:B------:R-:W0:Y:S01]  /*c930*/  @!P6 SYNCS.CCTL.IV [UR4+0x16010] ;  /* 0x01601000ff00e9b1 */ /* 0x000e220008000004 */
[----:B------:R-:W-:Y:S01]  /*c940*/  NOP ;  /* 0x0000000000007918 */ /* 0x000fe20000000000 */
[----:B0-----:R-:W0:Y:S01]  /*c950*/  SYNCS.PHASECHK.TRANS64.TRYWAIT P0, [R20+URZ], R21 ;  /* 0x00000015140075a7 */ /* 0x001e2200080011ff */
[----:B--2---:R-:W-:-:S04]  /*c960*/  IMAD.WIDE R32, R3, 0x2, R24 ;  /* 0x0000000203207825 */ /* 0x004fc800078e0218 */
[----:B---3--:R-:W-:Y:S01]  /*c970*/  IMAD.WIDE R34, R3, 0x2, R22 ;  /* 0x0000000203227825 */ /* 0x008fe200078e0216 */
[----:B0-----:R-:W-:Y:S06]  /*c980*/  @!P0 BRA `(.L_x_19) ;  /* 0x000000cc00448947 */ /* 0x001fec0003800000 */
.L_x_27:
[----:B------:R-:W2:Y:S04]  /*c990*/  LDL.64 R36, [R1+0x130] ;  /* 0x0001300001247983 */ /* 0x000ea80000100a00 */
        /* <DEDUP_REMOVED lines=12> */
[C---:B------:R-:W-:Y:S01]  /*ca60*/  IMAD.WIDE R62, R3.reuse, 0x2, R250 ;  /* 0x00000002033e7825 */ /* 0x040fe200078e02fa */
[----:B-1----:R-:W0:Y:S02]  /*ca70*/  LDCU UR11, c[0x0][0x3a8] ;  /* 0x00007500ff0b77ac */ /* 0x002e240008000800 */
[----:B------:R1:W4:Y:S01]  /*ca80*/  LDG.E.U16 R32, desc[UR12][R32.64] ;  /* 0x0000000c20207981 */ /* 0x000322000c1e1500 */
[----:B------:R-:W-:-:S03]  /*ca90*/  IMAD.WIDE R64, R3, 0x2, R248 ;  /* 0x0000000203407825 */ /* 0x000fc600078e02f8 */
[----:B------:R0:W4:Y:S01]  /*caa0*/  LDG.E.U16 R34, desc[UR12][R34.64] ;  /* 0x0000000c22227981 */ /* 0x000122000c1e1500 */
[----:B------:R-:W-:-:S03]  /*cab0*/  IMAD.WIDE R66, R3, 0x2, R246 ;  /* 0x0000000203427825 */ /* 0x000fc600078e02f6 */
[----:B------:R-:W4:Y:S01]  /*cac0*/  LDG.E.U16 R62, desc[UR12][R62.64] ;  /* 0x0000000c3e3e7981 */ /* 0x000f22000c1e1500 */
        /* <DEDUP_REMOVED lines=17> */
[----:B------:R-:W4:Y:S04]  /*cbe0*/  LDG.E.U16 R86, desc[UR12][R70.64] ;  /* 0x0000000c46567981 */ /* 0x000f28000c1e1500 */
[----:B------:R-:W4:Y:S04]  /*cbf0*/  LDG.E.U16 R88, desc[UR12][R68.64] ;  /* 0x0000000c44587981 */ /* 0x000f28000c1e1500 */
[----:B------:R-:W4:Y:S01]  /*cc00*/  LDG.E.U16 R92, desc[UR12][R20.64] ;  /* 0x0000000c145c7981 */ /* 0x000f22000c1e1500 */
[----:B-1----:R-:W-:Y:S01]  /*cc10*/  IADD3 R33, P4, PT, R197, 0x12, RZ ;  /* 0x00000012c5217810 */ /* 0x002fe20007f9e0ff */
[----:B0-----:R-:W-:Y:S01]  /*cc20*/  FMUL R5, R5, UR11 ;  /* 0x0000000b05057c20 */ /* 0x001fe20008400000 */
[----:B------:R-:W-:Y:S01]  /*cc30*/  IADD3 R35, P0, PT, R197, 0x13, RZ ;  /* 0x00000013c5237810 */ /* 0x000fe20007f1e0ff */
[----:B------:R-:W-:Y:S01]  /*cc40*/  FMUL R6, R6, UR11 ;  /* 0x0000000b06067c20 */ /* 0x000fe20008400000 */
[C---:B--2---:R-:W-:Y:S01]  /*cc50*/  IMAD.WIDE R36, R3.reuse, 0x2, R36 ;  /* 0x0000000203247825 */ /* 0x044fe200078e0224 */
[----:B------:R-:W-:Y:S03]  /*cc60*/  STL [R1+0x280], R206 ;  /* 0x000280ce01007387 */ /* 0x000fe60000100800 */
[----:B---3--:R-:W-:-:S04]  /*cc70*/  IMAD.WIDE R38, R3, 0x2, R38 ;  /* 0x0000000203267825 */ /* 0x008fc800078e0226 */
[C---:B----4-:R-:W-:Y:S01]  /*cc80*/  IMAD.WIDE R40, R3.reuse, 0x2, R40 ;  /* 0x0000000203287825 */ /* 0x050fe200078e0228 */
[----:B------:R-:W2:Y:S03]  /*cc90*/  LDG.E.U16 R36, desc[UR12][R36.64] ;  /* 0x0000000c24247981 */ /* 0x000ea6000c1e1500 */
[C---:B------:R-:W-:Y:S01]  /*cca0*/  IMAD.WIDE R42, R3.reuse, 0x2, R42 ;  /* 0x00000002032a7825 */ /* 0x040fe200078e022a */
[----:B------:R-:W3:Y:S03]  /*ccb0*/  LDG.E.U16 R38, desc[UR12][R38.64] ;  /* 0x0000000c26267981 */ /* 0x000ee6000c1e1500 */
[C---:B------:R-:W-:Y:S01]  /*ccc0*/  IMAD.WIDE R44, R3.reuse, 0x2, R44 ;  /* 0x00000002032c7825 */ /* 0x040fe200078e022c */
[----:B------:R-:W4:Y:S03]  /*ccd0*/  LDG.E.U16 R40, desc[UR12][R40.64] ;  /* 0x0000000c28287981 */ /* 0x000f26000c1e1500 */
[C---:B------:R-:W-:Y:S01]  /*cce0*/  IMAD.WIDE R46, R3.reuse, 0x2, R46 ;  /* 0x00000002032e7825 */ /* 0x040fe200078e022e */
[----:B------:R-:W2:Y:S03]  /*ccf0*/  LDG.E.U16 R42, desc[UR12][R42.64] ;  /* 0x0000000c2a2a7981 */ /* 0x000ea6000c1e1500 */
        /* <DEDUP_REMOVED lines=21> */
[----:B------:R0:W2:Y:S03]  /*ce50*/  LDG.E.U16 R94, desc[UR12][R22.64] ;  /* 0x0000000c165e7981 */ /* 0x0000a6000c1e1500 */
[----:B------:R-:W-:Y:S01]  /*ce60*/  IMAD.WIDE R28, R3, 0x2, R218 ;  /* 0x00000002031c7825 */ /* 0x000fe200078e02da */
[----:B------:R-:W2:Y:S04]  /*ce70*/  LDG.E.U16 R96, desc[UR12][R24.64] ;  /* 0x0000000c18607981 */ /* 0x000ea8000c1e1500 */
[----:B------:R1:W2:Y:S04]  /*ce80*/  LDG.E.U16 R98, desc[UR12][R26.64] ;  /* 0x0000000c1a627981 */ /* 0x0002a8000c1e1500 */
[----:B------:R1:W2:Y:S01]  /*ce90*/  LDG.E.U16 R100, desc[UR12][R28.64] ;  /* 0x0000000c1c647981 */ /* 0x0002a2000c1e1500 */
[-C--:B0-----:R-:W-:Y:S01]  /*cea0*/  IADD3.X R22, PT, PT, RZ, R198.reuse, RZ, P4, !PT ;  /* 0x000000c6ff167210 */ /* 0x081fe200027fe4ff */
[----:B------:R-:W-:Y:S01]  /*ceb0*/  FMUL R8, R8, UR11 ;  /* 0x0000000b08087c20 */ /* 0x000fe20008400000 */
[----:B------:R-:W-:Y:S01]  /*cec0*/  FMUL R9, R9, UR11 ;  /* 0x0000000b09097c20 */ /* 0x000fe20008400000 */
[----:B------:R-:W-:Y:S01]  /*ced0*/  FMUL R11, R11, UR11 ;  /* 0x0000000b0b0b7c20 */ /* 0x000fe20008400000 */
[----:B------:R-:W-:Y:S01]  /*cee0*/  FMUL R7, R7, UR11 ;  /* 0x0000000b07077c20 */ /* 0x000fe20008400000 */
[----:B-1----:R-:W-:Y:S01]  /*cef0*/  IADD3 R27, P4, PT, R197, 0x16, RZ ;  /* 0x00000016c51b7810 */ /* 0x002fe20007f9e0ff */
[----:B------:R-:W-:Y:S01]  /*cf00*/  FMUL R13, R13, UR11 ;  /* 0x0000000b0d0d7c20 */ /* 0x000fe20008400000 */
[C---:B------:R-:W-:Y:S01]  /*cf10*/  IADD3 R31, P3, PT, R197.reuse, 0x1f, RZ ;  /* 0x0000001fc51f7810 */ /* 0x040fe20007f7e0ff */
[----:B------:R-:W-:Y:S01]  /*cf20*/  FMUL R10, R10, UR11 ;  /* 0x0000000b0a0a7c20 */ /* 0x000fe20008400000 */
[----:B------:R-:W-:Y:S01]  /*cf30*/  IADD3.X R55, PT, PT, RZ, R198, RZ, P4, !PT ;  /* 0x000000c6ff377210 */ /* 0x000fe200027fe4ff */
[----:B------:R-:W-:Y:S01]  /*cf40*/  FMUL R14, R14, UR11 ;  /* 0x0000000b0e0e7c20 */ /* 0x000fe20008400000 */
[----:B------:R-:W-:Y:S01]  /*cf50*/  IADD3 R37, P1, PT, R197, 0x14, RZ ;  /* 0x00000014c5257810 */ /* 0x000fe20007f3e0ff */
[----:B------:R-:W-:Y:S01]  /*cf60*/  FMUL R15, R15, UR11 ;  /* 0x0000000b0f0f7c20 */ /* 0x000fe20008400000 */
[----:B------:R-:W-:Y:S01]  /*cf70*/  IADD3 R21, P4, PT, R197, 0x1a, RZ ;  /* 0x0000001ac5157810 */ /* 0x000fe20007f9e0ff */
[----:B------:R-:W-:Y:S01]  /*cf80*/  FMUL R16, R16, UR11 ;  /* 0x0000000b10107c20 */ /* 0x000fe20008400000 */
[----:B------:R-:W-:Y:S01]  /*cf90*/  ISETP.GT.U32.AND P2, PT, R31, R200, PT ;  /* 0x000000c81f00720c */ /* 0x000fe20003f44070 */
[----:B------:R-:W-:Y:S01]  /*cfa0*/  FMUL R17, R17, UR11 ;  /* 0x0000000b11117c20 */ /* 0x000fe20008400000 */
[-C--:B------:R-:W-:Y:S01]  /*cfb0*/  IADD3.X R51, PT, PT, RZ, R198.reuse, RZ, P1, !PT ;  /* 0x000000c6ff337210 */ /* 0x080fe20000ffe4ff */
[----:B------:R-:W-:Y:S01]  /*cfc0*/  FMUL R18, R18, UR11 ;  /* 0x0000000b12127c20 */ /* 0x000fe20008400000 */
[----:B------:R-:W-:Y:S01]  /*cfd0*/  IADD3.X R24, PT, PT, RZ, R198, RZ, P4, !PT ;  /* 0x000000c6ff187210 */ /* 0x000fe200027fe4ff */
[----:B------:R-:W-:Y:S01]  /*cfe0*/  FMUL R19, R19, UR11 ;  /* 0x0000000b13137c20 */ /* 0x000fe20008400000 */
[C---:B------:R-:W-:Y:S01]  /*cff0*/  IADD3 R31, P5, PT, R197.reuse, 0x11, RZ ;  /* 0x00000011c51f7810 */ /* 0x040fe20007fbe0ff */
[----:B------:R-:W-:Y:S01]  /*d000*/  STS.U16 [R199+UR4+0x14000], R32 ;  /* 0x01400020c7007988 */ /* 0x000fe20008000404 */
[----:B------:R-:W-:-:S02]  /*d010*/  IADD3 R39, P1, PT, R197, 0x18, RZ ;  /* 0x00000018c5277810 */ /* 0x000fc40007f3e0ff */
[C---:B------:R-:W-:Y:S01]  /*d020*/  IADD3 R45, P4, PT, R197.reuse, 0x1d, RZ ;  /* 0x0000001dc52d7810 */ /* 0x040fe20007f9e0ff */
[----:B------:R-:W-:Y:S01]  /*d030*/  STS.U16 [R199+UR4+0x14100], R34 ;  /* 0x01410022c7007988 */ /* 0x000fe20008000404 */
[-C--:B------:R-:W-:Y:S02]  /*d040*/  IADD3.X R20, PT, PT, RZ, R198.reuse, RZ, P5, !PT ;  /* 0x000000c6ff147210 */ /* 0x080fe40002ffe4ff */
[-C--:B------:R-:W-:Y:S01]  /*d050*/  IADD3.X R59, PT, PT, RZ, R198.reuse, RZ, P1, !PT ;  /* 0x000000c6ff3b7210 */ /* 0x080fe20000ffe4ff */
[----:B------:R-:W-:Y:S01]  /*d060*/  STS.U16 [R199+UR4+0x14f00], R62 ;  /* 0x014f003ec7007988 */ /* 0x000fe20008000404 */
[----:B------:R-:W-:Y:S02]  /*d070*/  IADD3.X R30, PT, PT, RZ, R198, RZ, P4, !PT ;  /* 0x000000c6ff1e7210 */ /* 0x000fe400027fe4ff */
[C---:B------:R-:W-:Y:S01]  /*d080*/  IADD3 R25, P5, PT, R197.reuse, 0x15, RZ ;  /* 0x00000015c5197810 */ /* 0x040fe20007fbe0ff */
[----:B------:R-:W-:Y:S01]  /*d090*/  STS.U16 [R199+UR4+0x15000], R64 ;  /* 0x01500040c7007988 */ /* 0x000fe20008000404 */
[----:B------:R-:W-:-:S02]  /*d0a0*/  IADD3 R43, P1, PT, R197, 0x1c, RZ ;  /* 0x0000001cc52b7810 */ /* 0x000fc40007f3e0ff */
[----:B------:R-:W-:Y:S01]  /*d0b0*/  ISETP.GT.U32.AND P4, PT, R31, R200, PT ;  /* 0x000000c81f00720c */ /* 0x000fe20003f84070 */
[----:B------:R-:W-:Y:S01]  /*d0c0*/  STS.U16 [R199+UR4+0x15100], R66 ;  /* 0x01510042c7007988 */ /* 0x000fe20008000404 */
[-C--:B------:R-:W-:Y:S02]  /*d0d0*/  IADD3.X R53, PT, PT, RZ, R198.reuse, RZ, P5, !PT ;  /* 0x000000c6ff357210 */ /* 0x080fe40002ffe4ff */
[----:B------:R-:W-:Y:S01]  /*d0e0*/  IADD3.X R28, PT, PT, RZ, R198, RZ, P1, !PT ;  /* 0x000000c6ff1c7210 */ /* 0x000fe20000ffe4ff */
[----:B------:R-:W-:Y:S01]  /*d0f0*/  STS.U16 [R199+UR4+0x15200], R74 ;  /* 0x0152004ac7007988 */ /* 0x000fe20008000404 */
[----:B------:R-:W-:Y:S02]  /*d100*/  ISETP.GT.U32.AND.EX P4, PT, R20, RZ, PT, P4 ;  /* 0x000000ff1400720c */ /* 0x000fe40003f84140 */
[----:B------:R-:W-:Y:S01]  /*d110*/  IADD3 R41, P5, PT, R197, 0x19, RZ ;  /* 0x00000019c5297810 */ /* 0x000fe20007fbe0ff */
[----:B------:R-:W-:Y:S01]  /*d120*/  STS.U16 [R199+UR4+0x15300], R76 ;  /* 0x0153004cc7007988 */ /* 0x000fe20008000404 */
[----:B------:R-:W-:-:S02]  /*d130*/  ISETP.GT.U32.AND P1, PT, R45, R200, PT ;  /* 0x000000c82d00720c */ /* 0x000fc40003f24070 */
[----:B------:R-:W-:Y:S01]  /*d140*/  IADD3.X R45, PT, PT, RZ, R198, RZ, P3, !PT ;  /* 0x000000c6ff2d7210 */ /* 0x000fe20001ffe4ff */
[----:B------:R-:W-:Y:S01]  /*d150*/  STS.U16 [R199+UR4+0x15400], R78 ;  /* 0x0154004ec7007988 */ /* 0x000fe20008000404 */
[----:B------:R-:W-:Y:S02]  /*d160*/  ISETP.GT.U32.AND P3, PT, R33, R200, PT ;  /* 0x000000c82100720c */ /* 0x000fe40003f64070 */
[-C--:B------:R-:W-:Y:S01]  /*d170*/  IADD3.X R49, PT, PT, RZ, R198.reuse, RZ, P0, !PT ;  /* 0x000000c6ff317210 */ /* 0x080fe200007fe4ff */
[----:B------:R-:W-:Y:S01]  /*d180*/  STS.U16 [R199+UR4+0x15500], R80 ;  /* 0x01550050c7007988 */ /* 0x000fe20008000404 */
[----:B------:R-:W-:Y:S02]  /*d190*/  FSEL R5, R5, -INF , !P4 ;  /* 0xff80000005057808 */ /* 0x000fe40006000000 */
[----:B------:R-:W-:Y:S01]  /*d1a0*/  IADD3 R29, P0, PT, R197, 0x17, RZ ;  /* 0x00000017c51d7810 */ /* 0x000fe20007f1e0ff */
[----:B------:R-:W-:Y:S01]  /*d1b0*/  STS.U16 [R199+UR4+0x15600], R82 ;  /* 0x01560052c7007988 */ /* 0x000fe20008000404 */
[----:B------:R-:W-:-:S02]  /*d1c0*/  IADD3.X R61, PT, PT, RZ, R198, RZ, P5, !PT ;  /* 0x000000c6ff3d7210 */ /* 0x000fc40002ffe4ff */
[----:B------:R-:W-:Y:S01]  /*d1d0*/  ISETP.GT.U32.AND P4, PT, R37, R200, PT ;  /* 0x000000c82500720c */ /* 0x000fe20003f84070 */
[----:B------:R-:W-:Y:S01]  /*d1e0*/  STS.U16 [R199+UR4+0x15700], R84 ;  /* 0x01570054c7007988 */ /* 0x000fe20008000404 */
[----:B------:R-:W-:Y:S02]  /*d1f0*/  IADD3 R47, P5, PT, R197, 0x1e, RZ ;  /* 0x0000001ec52f7810 */ /* 0x000fe40007fbe0ff */
[----:B------:R-:W-:Y:S01]  /*d200*/  ISETP.GT.U32.AND.EX P3, PT, R22, RZ, PT, P3 ;  /* 0x000000ff1600720c */ /* 0x000fe20003f64130 */
[----:B------:R-:W-:Y:S01]  /*d210*/  STS.U16 [R199+UR4+0x15800], R86 ;  /* 0x01580056c7007988 */ /* 0x000fe20008000404 */
[----:B------:R-:W-:Y:S02]  /*d220*/  IADD3.X R57, PT, PT, RZ, R198, RZ, P0, !PT ;  /* 0x000000c6ff397210 */ /* 0x000fe400007fe4ff */
[----:B------:R-:W-:Y:S01]  /*d230*/  ISETP.GT.U32.AND.EX P4, PT, R51, RZ, PT, P4 ;  /* 0x000000ff3300720c */ /* 0x000fe20003f84140 */
[----:B------:R-:W-:Y:S01]  /*d240*/  STS.U16 [R199+UR4+0x15900], R88 ;  /* 0x01590058c7007988 */ /* 0x000fe20008000404 */
[----:B------:R-:W-:-:S02]  /*d250*/  IADD3 R23, P0, PT, R197, 0x1b, RZ ;  /* 0x0000001bc5177810 */ /* 0x000fc40007f1e0ff */
[----:B------:R-:W-:Y:S01]  /*d260*/  IADD3.X R31, PT, PT, RZ, R198, RZ, P5, !PT ;  /* 0x000000c6ff1f7210 */ /* 0x000fe20002ffe4ff */
[----:B------:R-:W-:Y:S01]  /*d270*/  STS.U16 [R199+UR4+0x15b00], R92 ;  /* 0x015b005cc7007988 */ /* 0x000fe20008000404 */
[----:B------:R-:W-:Y:S02]  /*d280*/  IADD3 R197, P5, PT, R197, 0x10, RZ ;  /* 0x00000010c5c57810 */ /* 0x000fe40007fbe0ff */
[----:B------:R-:W-:Y:S01]  /*d290*/  FSEL R6, R6, -INF , !P3 ;  /* 0xff80000006067808 */ /* 0x000fe20005800000 */
[----:B------:R-:W-:Y:S01]  /*d2a0*/  STL [R1+0x27c], R252 ;  /* 0x00027cfc01007387 */ /* 0x000fe20000100800 */
[----:B------:R-:W-:Y:S02]  /*d2b0*/  ISETP.GT.U32.AND P3, PT, R25, R200, PT ;  /* 0x000000c81900720c */ /* 0x000fe40003f64070 */
[----:B------:R-:W-:Y:S01]  /*d2c0*/  FSEL R8, R8, -INF , !P4 ;  /* 0xff80000008087808 */ /* 0x000fe20006000000 */
[----:B------:R-:W-:Y:S01]  /*d2d0*/  FMUL R20, R12, UR11 ;  /* 0x0000000b0c147c20 */ /* 0x000fe20008400000 */
[----:B------:R-:W-:Y:S01]  /*d2e0*/  IADD3.X R26, PT, PT, RZ, R198, RZ, P0, !PT ;  /* 0x000000c6ff1a7210 */ /* 0x000fe200007fe4ff */
[----:B------:R-:W-:Y:S01]  /*d2f0*/  STL [R1+0x278], R217 ;  /* 0x000278d901007387 */ /* 0x000fe20000100800 */
[----:B------:R-:W-:-:S02]  /*d300*/  ISETP.GT.U32.AND P4, PT, R29, R200, PT ;  /* 0x000000c81d00720c */ /* 0x000fc40003f84070 */
[----:B------:R-:W-:Y:S02]  /*d310*/  IADD3.X R198, PT, PT, RZ, R198, RZ, P5, !PT ;  /* 0x000000c6ffc67210 */ /* 0x000fe40002ffe4ff */
[----:B------:R-:W-:Y:S01]  /*d320*/  ISETP.GT.U32.AND.EX P3, PT, R53, RZ, PT, P3 ;  /* 0x000000ff3500720c */ /* 0x000fe20003f64130 */
[----:B------:R-:W-:Y:S01]  /*d330*/  FMUL R12, R4, UR11 ;  /* 0x0000000b040c7c20 */ /* 0x000fe20008400000 */
[----:B------:R-:W-:Y:S01]  /*d340*/  ISETP.GT.U32.AND P5, PT, R35, R200, PT ;  /* 0x000000c82300720c */ /* 0x000fe20003fa4070 */
[----:B------:R-:W-:Y:S01]  /*d350*/  STL [R1+0x274], R216 ;  /* 0x000274d801007387 */ /* 0x000fe20000100800 */
[----:B------:R-:W-:Y:S02]  /*d360*/  ISETP.GT.U32.AND.EX P4, PT, R57, RZ, PT, P4 ;  /* 0x000000ff3900720c */ /* 0x000fe40003f84140 */
[----:B------:R-:W-:Y:S01]  /*d370*/  ISETP.GT.U32.AND.EX P5, PT, R49, RZ, PT, P5 ;  /* 0x000000ff3100720c */ /* 0x000fe20003fa4150 */
[----:B------:R-:W-:Y:S01]  /*d380*/  STL [R1+0x270], R215 ;  /* 0x000270d701007387 */ /* 0x000fe20000100800 */
[----:B------:R-:W-:-:S02]  /*d390*/  FSEL R9, R9, -INF , !P3 ;  /* 0xff80000009097808 */ /* 0x000fc40005800000 */
[-C--:B------:R-:W-:Y:S01]  /*d3a0*/  ISETP.GT.U32.AND P3, PT, R41, R200.reuse, PT ;  /* 0x000000c82900720c */ /* 0x080fe20003f64070 */
[----:B------:R-:W-:Y:S01]  /*d3b0*/  STL [R1+0x26c], R214 ;  /* 0x00026cd601007387 */ /* 0x000fe20000100800 */
[----:B------:R-:W-:Y:S02]  /*d3c0*/  FSEL R11, R11, -INF , !P4 ;  /* 0xff8000000b0b7808 */ /* 0x000fe40006000000 */
[-C--:B------:R-:W-:Y:S01]  /*d3d0*/  ISETP.GT.U32.AND P4, PT, R197, R200.reuse, PT ;  /* 0x000000c8c500720c */ /* 0x080fe20003f84070 */
[----:B------:R-:W-:Y:S01]  /*d3e0*/  STL [R1+0x268], R213 ;  /* 0x000268d501007387 */ /* 0x000fe20000100800 */
[----:B------:R-:W-:Y:S02]  /*d3f0*/  FSEL R7, R7, -INF , !P5 ;  /* 0xff80000007077808 */ /* 0x000fe40006800000 */
[----:B------:R-:W-:Y:S01]  /*d400*/  ISETP.GT.U32.AND P5, PT, R27, R200, PT ;  /* 0x000000c81b00720c */ /* 0x000fe20003fa4070 */
[----:B------:R-:W-:Y:S01]  /*d410*/  STL [R1+0x264], R212 ;  /* 0x000264d401007387 */ /* 0x000fe20000100800 */
[----:B------:R-:W-:-:S02]  /*d420*/  ISETP.GT.U32.AND.EX P3, PT, R61, RZ, PT, P3 ;  /* 0x000000ff3d00720c */ /* 0x000fc40003f64130 */
[----:B------:R-:W-:Y:S01]  /*d430*/  ISETP.GT.U32.AND.EX P4, PT, R198, RZ, PT, P4 ;  /* 0x000000ffc600720c */ /* 0x000fe20003f84140 */
[----:B------:R-:W-:Y:S01]  /*d440*/  STL [R1+0x260], R211 ;  /* 0x000260d301007387 */ /* 0x000fe20000100800 */
[----:B------:R-:W-:Y:S02]  /*d450*/  ISETP.GT.U32.AND.EX P5, PT, R55, RZ, PT, P5 ;  /* 0x000000ff3700720c */ /* 0x000fe40003fa4150 */
[----:B------:R-:W-:Y:S01]  /*d460*/  FSEL R13, R13, -INF , !P3 ;  /* 0xff8000000d0d7808 */ /* 0x000fe20005800000 */
[----:B------:R-:W-:Y:S01]  /*d470*/  STL [R1+0x25c], R209 ;  /* 0x00025cd101007387 */ /* 0x000fe20000100800 */
[----:B------:R-:W-:Y:S02]  /*d480*/  ISETP.GT.U32.AND P3, PT, R23, R200, PT ;  /* 0x000000c81700720c */ /* 0x000fe40003f64070 */
[----:B------:R-:W-:Y:S01]  /*d490*/  FSEL R23, R12, -INF , !P4 ;  /* 0xff8000000c177808 */ /* 0x000fe20006000000 */
[----:B------:R-:W-:Y:S01]  /*d4a0*/  STL [R1+0x258], R208 ;  /* 0x000258d001007387 */ /* 0x000fe20000100800 */
[----:B------:R-:W-:-:S02]  /*d4b0*/  FSEL R10, R10, -INF , !P5 ;  /* 0xff8000000a0a7808 */ /* 0x000fc40006800000 */
[-C--:B------:R-:W-:Y:S01]  /*d4c0*/  ISETP.GT.U32.AND P5, PT, R39, R200.reuse, PT ;  /* 0x000000c82700720c */ /* 0x080fe20003fa4070 */
[----:B------:R-:W-:Y:S01]  /*d4d0*/  STL [R1+0x254], R207 ;  /* 0x000254cf01007387 */ /* 0x000fe20000100800 */
[----:B------:R-:W-:Y:S02]  /*d4e0*/  FMNMX3 R12, R23, R5, R6, !PT ;  /* 0x00000005170c7276 */ /* 0x000fe40007800006 */
[----:B------:R-:W-:Y:S01]  /*d4f0*/  ISETP.GT.U32.AND.EX P5, PT, R59, RZ, PT, P5 ;  /* 0x000000ff3b00720c */ /* 0x000fe20003fa4150 */
[----:B------:R-:W-:Y:S01]  /*d500*/  STL [R1+0x250], R205 ;  /* 0x000250cd01007387 */ /* 0x000fe20000100800 */
[----:B------:R-:W-:Y:S02]  /*d510*/  ISETP.GT.U32.AND P4, PT, R21, R200, PT ;  /* 0x000000c81500720c */ /* 0x000fe40003f84070 */
[----:B------:R-:W-:Y:S01]  /*d520*/  FMNMX3 R12, R12, R7, R8, !PT ;  /* 0x000000070c0c7276 */ /* 0x000fe20007800008 */
[----:B------:R-:W-:Y:S01]  /*d530*/  STL [R1+0x24c], R204 ;  /* 0x00024ccc01007387 */ /* 0x000fe20000100800 */
[----:B------:R-:W-:-:S02]  /*d540*/  FSEL R4, R20, -INF , !P5 ;  /* 0xff80000014047808 */ /* 0x000fc40006800000 */
[-C--:B------:R-:W-:Y:S01]  /*d550*/  ISETP.GT.U32.AND P5, PT, R43, R200.reuse, PT ;  /* 0x000000c82b00720c */ /* 0x080fe20003fa4070 */
[----:B------:R-:W-:Y:S01]  /*d560*/  STL [R1+0x248], R203 ;  /* 0x000248cb01007387 */ /* 0x000fe20000100800 */
[----:B------:R-:W-:Y:S02]  /*d570*/  ISETP.GT.U32.AND.EX P4, PT, R24, RZ, PT, P4 ;  /* 0x000000ff1800720c */ /* 0x000fe40003f84140 */
[----:B------:R-:W-:Y:S01]  /*d580*/  FMNMX3 R12, R12, R9, R10, !PT ;  /* 0x000000090c0c7276 */ /* 0x000fe2000780000a */
[----:B------:R-:W-:Y:S01]  /*d590*/  STL [R1+0x244], R202 ;  /* 0x000244ca01007387 */ /* 0x000fe20000100800 */
[----:B------:R-:W-:Y:S02]  /*d5a0*/  ISETP.GT.U32.AND P0, PT, R47, R200, PT ;  /* 0x000000c82f00720c */ /* 0x000fe40003f04070 */
[----:B------:R-:W-:Y:S01]  /*d5b0*/  ISETP.GT.U32.AND.EX P5, PT, R28, RZ, PT, P5 ;  /* 0x000000ff1c00720c */ /* 0x000fe20003fa4150 */
[----:B------:R-:W-:Y:S01]  /*d5c0*/  STL [R1+0x240], R201 ;  /* 0x000240c901007387 */ /* 0x000fe20000100800 */
[----:B------:R-:W-:-:S02]  /*d5d0*/  ISETP.GT.U32.AND.EX P3, PT, R26, RZ, PT, P3 ;  /* 0x000000ff1a00720c */ /* 0x000fc40003f64130 */
[----:B------:R-:W-:Y:S01]  /*d5e0*/  FSEL R14, R14, -INF , !P4 ;  /* 0xff8000000e0e7808 */ /* 0x000fe20006000000 */
[----:B------:R-:W-:Y:S01]  /*d5f0*/  STL [R1+0x238], R2 ;  /* 0x0002380201007387 */ /* 0x000fe20000100800 */
[----:B------:R-:W-:Y:S02]  /*d600*/  FMNMX3 R12, R12, R11, R4, !PT ;  /* 0x0000000b0c0c7276 */ /* 0x000fe40007800004 */
[----:B------:R-:W-:Y:S02]  /*d610*/  ISETP.GT.U32.AND.EX P0, PT, R31, RZ, PT, P0 ;  /* 0x000000ff1f00720c */ /* 0x000fe40003f04100 */
[----:B------:R-:W-:Y:S02]  /*d620*/  ISETP.GT.U32.AND.EX P1, PT, R30, RZ, PT, P1 ;  /* 0x000000ff1e00720c */ /* 0x000fe40003f24110 */
[----:B------:R-:W-:Y:S02]  /*d630*/  FSEL R15, R15, -INF , !P3 ;  /* 0xff8000000f0f7808 */ /* 0x000fe40005800000 */
[----:B------:R-:W-:-:S02]  /*d640*/  FSEL R16, R16, -INF , !P5 ;  /* 0xff80000010107808 */ /* 0x000fc40006800000 */
[----:B------:R-:W-:Y:S02]  /*d650*/  FMNMX3 R12, R12, R13, R14, !PT ;  /* 0x0000000d0c0c7276 */ /* 0x000fe4000780000e */
[----:B------:R-:W-:Y:S02]  /*d660*/  ISETP.GT.U32.AND.EX P2, PT, R45, RZ, PT, P2 ;  /* 0x000000ff2d00720c */ /* 0x000fe40003f44120 */
[----:B------:R-:W-:Y:S02]  /*d670*/  FSEL R17, R17, -INF , !P1 ;  /* 0xff80000011117808 */ /* 0x000fe40004800000 */
[----:B------:R-:W-:Y:S02]  /*d680*/  FSEL R18, R18, -INF , !P0 ;  /* 0xff80000012127808 */ /* 0x000fe40004000000 */
[----:B------:R-:W-:Y:S02]  /*d690*/  FMNMX3 R12, R12, R15, R16, !PT ;  /* 0x0000000f0c0c7276 */ /* 0x000fe40007800010 */
[----:B------:R-:W-:-:S02]  /*d6a0*/  FSEL R19, R19, -INF , !P2 ;  /* 0xff80000013137808 */ /* 0x000fc40005000000 */
[----:B------:R-:W-:-:S04]  /*d6b0*/  FMNMX3 R12, R12, R17, R18, !PT ;  /* 0x000000110c0c7276 */ /* 0x000fc80007800012 */
[----:B------:R-:W-:-:S05]  /*d6c0*/  FMNMX3 R196, R12, R19, R0, !PT ;  /* 0x000000130cc47276 */ /* 0x000fca0007800000 */
[--C-:B------:R-:W-:Y:S01]  /*d6d0*/  FADD R12, R5, -R196.reuse ;  /* 0x800000c4050c7221 */ /* 0x100fe20000000000 */
[--C-:B------:R-:W-:Y:S01]  /*d6e0*/  FADD R23, R23, -R196.reuse ;  /* 0x800000c417177221 */ /* 0x100fe20000000000 */
[--C-:B------:R-:W-:Y:S02]  /*d6f0*/  FADD R6, R6, -R196.reuse ;  /* 0x800000c406067221 */ /* 0x100fe40000000000 */
[----:B------:R-:W-:Y:S01]  /*d700*/  FMUL R12, R12, 1.4426950216293334961 ;  /* 0x3fb8aa3b0c0c7820 */ /* 0x000fe20000400000 */
[----:B------:R-:W-:Y:S01]  /*d710*/  FMUL R23, R23, 1.4426950216293334961 ;  /* 0x3fb8aa3b17177820 */ /* 0x000fe20000400000 */
[--C-:B------:R-:W-:Y:S01]  /*d720*/  FADD R7, R7, -R196.reuse ;  /* 0x800000c407077221 */ /* 0x100fe20000000000 */
[----:B------:R-:W-:Y:S02]  /*d730*/  FMUL R6, R6, 1.4426950216293334961 ;  /* 0x3fb8aa3b06067820 */ /* 0x000fe40000400000 */
[----:B------:R-:W-:Y:S01]  /*d740*/  MUFU.EX2 R5, R23 ;  /* 0x0000001700057308 */ /* 0x000fe20000000800 */
[----:B------:R-:W-:Y:S01]  /*d750*/  FMUL R7, R7, 1.4426950216293334961 ;  /* 0x3fb8aa3b07077820 */ /* 0x000fe20000400000 */
[----:B------:R-:W-:-:S06]  /*d760*/  FADD R8, R8, -R196 ;  /* 0x800000c408087221 */ /* 0x000fcc0000000000 */
[----:B------:R-:W0:Y:S01]  /*d770*/  MUFU.EX2 R12, R12 ;  /* 0x0000000c000c7308 */ /* 0x000e220000000800 */
[--C-:B------:R-:W-:Y:S01]  /*d780*/  FADD R9, R9, -R196.reuse ;  /* 0x800000c409097221 */ /* 0x100fe20000000000 */
[----:B------:R-:W-:Y:S01]  /*d790*/  FMUL R8, R8, 1.4426950216293334961 ;  /* 0x3fb8aa3b08087820 */ /* 0x000fe20000400000 */
[----:B------:R-:W-:-:S05]  /*d7a0*/  FADD R4, R4, -R196 ;  /* 0x800000c404047221 */ /* 0x000fca0000000000 */
[----:B------:R-:W1:Y:S01]  /*d7b0*/  MUFU.EX2 R21, R6 ;  /* 0x0000000600157308 */ /* 0x000e620000000800 */
[----:B------:R-:W-:Y:S01]  /*d7c0*/  FMUL R9, R9, 1.4426950216293334961 ;  /* 0x3fb8aa3b09097820 */ /* 0x000fe20000400000 */
[----:B------:R-:W-:Y:S01]  /*d7d0*/  FADD R10, R10, -R196 ;  /* 0x800000c40a0a7221 */ /* 0x000fe20000000000 */
[----:B------:R-:W-:-:S05]  /*d7e0*/  FMUL R4, R4, 1.4426950216293334961 ;  /* 0x3fb8aa3b04047820 */ /* 0x000fca0000400000 */
[----:B------:R-:W0:Y:S01]  /*d7f0*/  MUFU.EX2 R7, R7 ;  /* 0x0000000700077308 */ /* 0x000e220000000800 */
[--C-:B------:R-:W-:Y:S01]  /*d800*/  FADD R11, R11, -R196.reuse ;  /* 0x800000c40b0b7221 */ /* 0x100fe20000000000 */
[--C-:B------:R-:W-:Y:S01]  /*d810*/  FADD R13, R13, -R196.reuse ;  /* 0x800000c40d0d7221 */ /* 0x100fe20000000000 */
[--C-:B------:R-:W-:Y:S01]  /*d820*/  FADD R14, R14, -R196.reuse ;  /* 0x800000c40e0e7221 */ /* 0x100fe20000000000 */
[--C-:B------:R-:W-:Y:S01]  /*d830*/  FADD R15, R15, -R196.reuse ;  /* 0x800000c40f0f7221 */ /* 0x100fe20000000000 */
[----:B------:R-:W-:-:S03]  /*d840*/  FADD R16, R16, -R196 ;  /* 0x800000c410107221 */ /* 0x000fc60000000000 */
[----:B------:R-:W0:Y:S01]  /*d850*/  MUFU.EX2 R23, R8 ;  /* 0x0000000800177308 */ /* 0x000e220000000800 */
[--C-:B------:R-:W-:Y:S01]  /*d860*/  FADD R17, R17, -R196.reuse ;  /* 0x800000c411117221 */ /* 0x100fe20000000000 */
[--C-:B------:R-:W-:Y:S01]  /*d870*/  FADD R18, R18, -R196.reuse ;  /* 0x800000c412127221 */ /* 0x100fe20000000000 */
[----:B------:R-:W-:Y:S01]  /*d880*/  FADD R19, R19, -R196 ;  /* 0x800000c413137221 */ /* 0x000fe20000000000 */
[----:B------:R-:W-:Y:S01]  /*d890*/  FMUL R10, R10, 1.4426950216293334961 ;  /* 0x3fb8aa3b0a0a7820 */ /* 0x000fe20000400000 */
[----:B------:R-:W-:-:S03]  /*d8a0*/  FMUL R11, R11, 1.4426950216293334961 ;  /* 0x3fb8aa3b0b0b7820 */ /* 0x000fc60000400000 */
[----:B------:R-:W0:Y:S01]  /*d8b0*/  MUFU.EX2 R9, R9 ;  /* 0x0000000900097308 */ /* 0x000e220000000800 */
[----:B------:R-:W-:Y:S01]  /*d8c0*/  FMUL R13, R13, 1.4426950216293334961 ;  /* 0x3fb8aa3b0d0d7820 */ /* 0x000fe20000400000 */
[----:B------:R-:W-:Y:S01]  /*d8d0*/  FMUL R14, R14, 1.4426950216293334961 ;  /* 0x3fb8aa3b0e0e7820 */ /* 0x000fe20000400000 */
[----:B------:R-:W-:Y:S01]  /*d8e0*/  FMUL R15, R15, 1.4426950216293334961 ;  /* 0x3fb8aa3b0f0f7820 */ /* 0x000fe20000400000 */
[----:B------:R-:W-:Y:S01]  /*d8f0*/  FMUL R16, R16, 1.4426950216293334961 ;  /* 0x3fb8aa3b10107820 */ /* 0x000fe20000400000 */
[----:B------:R-:W-:-:S03]  /*d900*/  FMUL R17, R17, 1.4426950216293334961 ;  /* 0x3fb8aa3b11117820 */ /* 0x000fc60000400000 */
[----:B------:R0:W-:Y:S01]  /*d910*/  MUFU.EX2 R75, R4 ;  /* 0x00000004004b7308 */ /* 0x0001e20000000800 */
[----:B------:R-:W-:Y:S01]  /*d920*/  FMUL R18, R18, 1.4426950216293334961 ;  /* 0x3fb8aa3b12127820 */ /* 0x000fe20000400000 */
[----:B------:R-:W-:Y:S01]  /*d930*/  FMUL R19, R19, 1.4426950216293334961 ;  /* 0x3fb8aa3b13137820 */ /* 0x000fe20000400000 */
[----:B0-----:R-:W-:-:S05]  /*d940*/  FADD R4, R5, R12 ;  /* 0x0000000c05047221 */ /* 0x001fca0000000000 */
[----:B------:R-:W0:Y:S01]  /*d950*/  MUFU.EX2 R25, R10 ;  /* 0x0000000a00197308 */ /* 0x000e220000000800 */
[----:B-1----:R-:W-:-:S07]  /*d960*/  FADD R4, R21, R4 ;  /* 0x0000000415047221 */ /* 0x002fce0000000000 */
[----:B------:R-:W1:Y:S01]  /*d970*/  MUFU.EX2 R20, R11 ;  /* 0x0000000b00147308 */ /* 0x000e620000000800 */
[----:B------:R-:W-:-:S07]  /*d980*/  FADD R4, R7, R4 ;  /* 0x0000000407047221 */ /* 0x000fce0000000000 */
[----:B------:R-:W0:Y:S01]  /*d990*/  MUFU.EX2 R72, R13 ;  /* 0x0000000d00487308 */ /* 0x000e220000000800 */
[----:B------:R-:W-:-:S07]  /*d9a0*/  FADD R6, R23, R4 ;  /* 0x0000000417067221 */ /* 0x000fce0000000000 */
[----:B------:R-:W-:Y:S08]  /*d9b0*/  MUFU.EX2 R73, R14 ;  /* 0x0000000e00497308 */ /* 0x000ff00000000800 */
[----:B------:R-:W0:Y:S08]  /*d9c0*/  MUFU.EX2 R68, R15 ;  /* 0x0000000f00447308 */ /* 0x000e300000000800 */
[----:B------:R-:W-:Y:S08]  /*d9d0*/  MUFU.EX2 R69, R16 ;  /* 0x0000001000457308 */ /* 0x000ff00000000800 */
[----:B------:R-:W0:Y:S08]  /*d9e0*/  MUFU.EX2 R70, R17 ;  /* 0x0000001100467308 */ /* 0x000e300000000800 */
[----:B------:R-:W-:Y:S08]  /*d9f0*/  MUFU.EX2 R71, R18 ;  /* 0x0000001200477308 */ /* 0x000ff00000000800 */
[----:B------:R-:W2:Y:S01]  /*da00*/  MUFU.EX2 R210, R19 ;  /* 0x0000001300d27308 */ /* 0x000ea20000000800 */
[----:B------:R-:W-:Y:S01]  /*da10*/  F2FP.F16.F32.PACK_AB R4, R12, R5 ;  /* 0x000000050c04723e */ /* 0x000fe200000000ff */
[----:B------:R-:W-:Y:S01]  /*da20*/  FADD R12, R9, R6 ;  /* 0x00000006090c7221 */ /* 0x000fe20000000000 */
[----:B------:R-:W-:-:S03]  /*da30*/  F2FP.F16.F32.PACK_AB R5, R7, R21 ;  /* 0x000000150705723e */ /* 0x000fc600000000ff */
[----:B0-----:R-:W-:Y:S01]  /*da40*/  FADD R12, R25, R12 ;  /* 0x0000000c190c7221 */ /* 0x001fe20000000000 */
[----:B------:R-:W-:Y:S02]  /*da50*/  F2FP.F16.F32.PACK_AB R6, R9, R23 ;  /* 0x000000170906723e */ /* 0x000fe400000000ff */
[C---:B-1----:R-:W-:Y:S01]  /*da60*/  F2FP.F16.F32.PACK_AB R7, R20.reuse, R25 ;  /* 0x000000191407723e */ /* 0x042fe200000000ff */
[----:B------:R-:W-:Y:S01]  /*da70*/  FADD R12, R20, R12 ;  /* 0x0000000c140c7221 */ /* 0x000fe20000000000 */
[----:B------:R-:W-:Y:S02]  /*da80*/  F2FP.F16.F32.PACK_AB R8, R72, R75 ;  /* 0x0000004b4808723e */ /* 0x000fe400000000ff */
[----:B------:R-:W-:Y:S02]  /*da90*/  F2FP.F16.F32.PACK_AB R9, R68, R73 ;  /* 0x000000494409723e */ /* 0x000fe400000000ff */
[----:B------:R-:W-:Y:S02]  /*daa0*/  F2FP.F16.F32.PACK_AB R10, R70, R69 ;  /* 0x00000045460a723e */ /* 0x000fe400000000ff */
[----:B--2---:R-:W-:Y:S01]  /*dab0*/  F2FP.F16.F32.PACK_AB R11, R210, R71 ;  /* 0x00000047d20b723e */ /* 0x004fe200000000ff */
[----:B------:R-:W-:Y:S01]  /*dac0*/  STS.U16 [R199+UR4+0x14200], R36 ;  /* 0x01420024c7007988 */ /* 0x000fe20008000404 */
[----:B------:R-:W-:-:S02]  /*dad0*/  FADD R75, R75, R12 ;  /* 0x0000000c4b4b7221 */ /* 0x000fc40000000000 */
[----:B------:R-:W-:Y:S01]  /*dae0*/  STTM.x8 tmem[UR6+0x110], R4 ;  /* 0x00011004000079ed */ /* 0x000fe200081c0006 */
[----:B---3--:R-:W-:Y:S04]  /*daf0*/  STS.U16 [R199+UR4+0x14300], R38 ;  /* 0x01430026c7007988 */ /* 0x008fe80008000404 */
        /* <DEDUP_REMOVED lines=15> */
[----:B------:R1:W-:Y:S01]  /*dbf0*/  STS.U16 [R199+UR4+0x15f00], R100 ;  /* 0x015f0064c7007988 */ /* 0x0003e20008000404 */
[----:B------:R-:W2:Y:S02]  /*dc00*/  FENCE.VIEW.ASYNC.T ;  /* 0x00000000000073c6 */ /* 0x000ea40000000200 */
[----:B--2---:R-:W-:Y:S06]  /*dc10*/  BAR.SYNC.DEFER_BLOCKING 0x0 ;  /* 0x0000000000007b1d */ /* 0x004fec0000010000 */
[----:B0-----:R-:W-:Y:S01]  /*dc20*/  LDTM.x64 R4, tmem[UR6] ;  /* 0x00000006000479ee */ /* 0x001fe20008340000 */
[----:B------:R-:W0:Y:S01]  /*dc30*/  LDTM.x64 R132, tmem[UR6+0x40] ;  /* 0x00004006008479ee */ /* 0x000e220008340000 */
[----:B------:R-:W-:Y:S04]  /*dc40*/  STL.64 [R1+0x380], R198 ;  /* 0x000380c601007387 */ /* 0x000fe80000100a00 */
[----:B------:R-:W-:Y:S01]  /*dc50*/  STL.64 [R1+0x378], R196 ;  /* 0x000378c401007387 */ /* 0x000fe20000100a00 */
[----:B------:R-:W-:-:S04]  /*dc60*/  FADD R72, R72, R75 ;  /* 0x0000004b48487221 */ /* 0x000fc80000000000 */
[----:B------:R-:W-:Y:S01]  /*dc70*/  FADD R73, R73, R72 ;  /* 0x0000004849497221 */ /* 0x000fe20000000000 */
[----:B0-----:R-:W-:Y:S04]  /*dc80*/  STL.64 [R1+0x370], R194 ;  /* 0x000370c201007387 */ /* 0x001fe80000100a00 */
[----:B------:R-:W-:Y:S04]  /*dc90*/  STL.64 [R1+0x368], R192 ;  /* 0x000368c001007387 */ /* 0x000fe80000100a00 */
[----:B------:R-:W-:Y:S04]  /*dca0*/  STL.64 [R1+0x360], R190 ;  /* 0x000360be01007387 */ /* 0x000fe80000100a00 */
[----:B------:R-:W-:Y:S04]  /*dcb0*/  STL.64 [R1+0x358], R188 ;  /* 0x000358bc01007387 */ /* 0x000fe80000100a00 */
[----:B------:R-:W-:Y:S04]  /*dcc0*/  STL.64 [R1+0x350], R186 ;  /* 0x000350ba01007387 */ /* 0x000fe80000100a00 */
[----:B------:R-:W-:Y:S04]  /*dcd0*/  STL.64 [R1+0x348], R184 ;  /* 0x000348b801007387 */ /* 0x000fe80000100a00 */
[----:B------:R-:W-:Y:S04]  /*dce0*/  STL.64 [R1+0x340], R182 ;  /* 0x000340b601007387 */ /* 0x000fe80000100a00 */
[----:B------:R-:W-:Y:S01]  /*dcf0*/  STL.64 [R1+0x338], R180 ;  /* 0x000338b401007387 */ /* 0x000fe20000100a00 */
[----:B------:R-:W-:-:S03]  /*dd00*/  FADD R68, R68, R73 ;  /* 0x0000004944447221 */ /* 0x000fc60000000000 */
        /* <DEDUP_REMOVED lines=18> */
[----:B------:R-:W-:Y:S04]  /*de30*/  STL.64 [R1+0x2b8], R148 ;  /* 0x0002b89401007387 */ /* 0x000fe80000100a00 */
[----:B------:R-:W-:Y:S01]  /*de40*/  STL.64 [R1+0x2b0], R146 ;  /* 0x0002b09201007387 */ /* 0x000fe20000100a00 */
[----:B------:R-:W-:-:S03]  /*de50*/  FADD R210, R210, R71 ;  /* 0x00000047d2d27221 */ /* 0x000fc60000000000 */
[----:B------:R-:W-:Y:S01]  /*de60*/  STL.64 [R1+0x2a8], R144 ;  /* 0x0002a89001007387 */ /* 0x000fe20000100a00 */
[----:B------:R-:W-:-:S03]  /*de70*/  FADD R0, -R196, R0 ;  /* 0x00000000c4007221 */ /* 0x000fc60000000100 */
[----:B------:R-:W-:Y:S04]  /*de80*/  STL.64 [R1+0x2a0], R142 ;  /* 0x0002a08e01007387 */ /* 0x000fe80000100a00 */
[----:B------:R-:W-:Y:S04]  /*de90*/  STL.64 [R1+0x298], R140 ;  /* 0x0002988c01007387 */ /* 0x000fe80000100a00 */
[----:B------:R-:W-:Y:S04]  /*dea0*/  STL.64 [R1+0x290], R138 ;  /* 0x0002908a01007387 */ /* 0x000fe80000100a00 */
[----:B------:R0:W-:Y:S01]  /*deb0*/  STL.64 [R1+0x288], R136 ;  /* 0x0002888801007387 */ /* 0x0001e20000100a00 */
[----:B-1----:R-:W-:Y:S01]  /*dec0*/  LDTM.x64 R68, tmem[UR6+0x80] ;  /* 0x00008006004479ee */ /* 0x002fe20008340000 */
[----:B0-----:R-:W0:Y:S01]  /*ded0*/  LDTM.x64 R136, tmem[UR6+0xc0] ;  /* 0x0000c006008879ee */ /* 0x001e220008340000 */
[----:B------:R-:W-:Y:S01]  /*dee0*/  FMUL R0, R0, 1.4426950216293334961 ;  /* 0x3fb8aa3b00007820 */ /* 0x000fe20000400000 */
[----:B------:R-:W-:Y:S01]  /*def0*/  NOP ;  /* 0x0000000000007918 */ /* 0x000fe20000000000 */
[----:B0-----:R-:W-:Y:S04]  /*df00*/  STL.64 [R1], R136 ;  /* 0x0000008801007387 */ /* 0x001fe80000100a00 */
        /* <DEDUP_REMOVED lines=17> */
[----:B------:R-:W-:Y:S01]  /*e020*/  STL.64 [R1+0x90], R172 ;  /* 0x000090ac01007387 */ /* 0x000fe20000100a00 */
[----:B------:R-:W-:-:S03]  /*e030*/  MOV R201, R198 ;  /* 0x000000c600c97202 */ /* 0x000fc60000000f00 */
[----:B------:R-:W-:Y:S01]  /*e040*/  STL.64 [R1+0x98], R174 ;  /* 0x000098ae01007387 */ /* 0x000fe20000100a00 */
[----:B------:R-:W-:-:S03]  /*e050*/  MOV R2, R199 ;  /* 0x000000c700027202 */ /* 0x000fc60000000f00 */
[----:B------:R-:W-:Y:S01]  /*e060*/  STL.64 [R1+0xa0], R176 ;  /* 0x0000a0b001007387 */ /* 0x000fe20000100a00 */
[----:B------:R-:W-:-:S03]  /*e070*/  MOV R203, R196 ;  /* 0x000000c400cb7202 */ /* 0x000fc60000000f00 */
[----:B------:R-:W-:Y:S01]  /*e080*/  STL.64 [R1+0xa8], R178 ;  /* 0x0000a8b201007387 */ /* 0x000fe20000100a00 */
[----:B------:R-:W-:-:S03]  /*e090*/  MOV R202, R197 ;  /* 0x000000c500ca7202 */ /* 0x000fc60000000f00 */
[----:B------:R0:W-:Y:S01]  /*e0a0*/  STL.64 [R1+0xb0], R180 ;  /* 0x0000b0b401007387 */ /* 0x0001e20000100a00 */
[----:B------:R-:W-:Y:S02]  /*e0b0*/  MOV R205, R194 ;  /* 0x000000c200cd7202 */ /* 0x000fe40000000f00 */
[----:B------:R-:W-:Y:S01]  /*e0c0*/  MOV R204, R195 ;  /* 0x000000c300cc7202 */ /* 0x000fe20000000f00 */
[----:B------:R1:W5:Y:S01]  /*e0d0*/  LDL.LU.64 R198, [R1+0x380] ;  /* 0x0003800001c67983 */ /* 0x0003620000300a00 */
[----:B------:R-:W-:Y:S02]  /*e0e0*/  MOV R208, R192 ;  /* 0x000000c000d07202 */ /* 0x000fe40000000f00 */
[----:B------:R-:W-:Y:S01]  /*e0f0*/  MOV R207, R193 ;  /* 0x000000c100cf7202 */ /* 0x000fe20000000f00 */
[----:B------:R1:W5:Y:S01]  /*e100*/  LDL.LU.64 R196, [R1+0x378] ;  /* 0x0003780001c47983 */ /* 0x0003620000300a00 */
[----:B------:R-:W-:Y:S02]  /*e110*/  MOV R211, R190 ;  /* 0x000000be00d37202 */ /* 0x000fe40000000f00 */
[----:B------:R-:W-:Y:S01]  /*e120*/  MOV R209, R191 ;  /* 0x000000bf00d17202 */ /* 0x000fe20000000f00 */
[----:B------:R-:W2:Y:S01]  /*e130*/  LDL.LU.64 R194, [R1+0x370] ;  /* 0x0003700001c27983 */ /* 0x000ea20000300a00 */
[----:B------:R-:W-:-:S02]  /*e140*/  MOV R213, R188 ;  /* 0x000000bc00d57202 */ /* 0x000fc40000000f00 */
[----:B------:R-:W-:Y:S01]  /*e150*/  MOV R212, R189 ;  /* 0x000000bd00d47202 */ /* 0x000fe20000000f00 */
[----:B------:R-:W3:Y:S01]  /*e160*/  LDL.LU.64 R192, [R1+0x368] ;  /* 0x0003680001c07983 */ /* 0x000ee20000300a00 */
[----:B------:R-:W-:Y:S02]  /*e170*/  MOV R215, R186 ;  /* 0x000000ba00d77202 */ /* 0x000fe40000000f00 */
[----:B------:R-:W-:Y:S01]  /*e180*/  MOV R214, R187 ;  /* 0x000000bb00d67202 */ /* 0x000fe20000000f00 */
[----:B------:R-:W4:Y:S01]  /*e190*/  LDL.LU.64 R190, [R1+0x360] ;  /* 0x0003600001be7983 */ /* 0x000f220000300a00 */
[----:B------:R-:W-:Y:S02]  /*e1a0*/  MOV R217, R184 ;  /* 0x000000b800d97202 */ /* 0x000fe40000000f00 */
[----:B------:R-:W-:Y:S01]  /*e1b0*/  MOV R216, R185 ;  /* 0x000000b900d87202 */ /* 0x000fe20000000f00 */
[----:B------:R-:W2:Y:S01]  /*e1c0*/  LDL.LU.64 R188, [R1+0x358] ;  /* 0x0003580001bc7983 */ /* 0x000ea20000300a00 */
[----:B------:R-:W-:-:S02]  /*e1d0*/  MOV R206, R182 ;  /* 0x000000b600ce7202 */ /* 0x000fc40000000f00 */
[----:B------:R-:W-:Y:S01]  /*e1e0*/  MOV R252, R183 ;  /* 0x000000b700fc7202 */ /* 0x000fe20000000f00 */
[----:B------:R-:W2:Y:S01]  /*e1f0*/  LDL.LU.64 R186, [R1+0x350] ;  /* 0x0003500001ba7983 */ /* 0x000ea20000300a00 */
[----:B------:R-:W1:Y:S03]  /*e200*/  MUFU.EX2 R0, R0 ;  /* 0x0000000000007308 */ /* 0x000e660000000800 */
[----:B------:R-:W2:Y:S04]  /*e210*/  LDL.LU.64 R184, [R1+0x348] ;  /* 0x0003480001b87983 */ /* 0x000ea80000300a00 */
[----:B------:R-:W2:Y:S04]  /*e220*/  LDL.LU.64 R182, [R1+0x340] ;  /* 0x0003400001b67983 */ /* 0x000ea80000300a00 */
[----:B0-----:R-:W2:Y:S04]  /*e230*/  LDL.LU.64 R180, [R1+0x338] ;  /* 0x0003380001b47983 */ /* 0x001ea80000300a00 */
[----:B------:R-:W2:Y:S04]  /*e240*/  LDL.LU.64 R178, [R1+0x330] ;  /* 0x0003300001b27983 */ /* 0x000ea80000300a00 */
        /* <DEDUP_REMOVED lines=11> */
[----:B------:R-:W2:Y:S01]  /*e300*/  LDL.LU.64 R154, [R1+0x2d0] ;  /* 0x0002d000019a7983 */ /* 0x000ea20000300a00 */
[----:B-1----:R-:W-:-:S03]  /*e310*/  FMUL R22, R0, R22 ;  /* 0x0000001600167220 */ /* 0x002fc60000400000 */
[----:B------:R-:W2:Y:S01]  /*e320*/  LDL.LU.64 R152, [R1+0x2c8] ;  /* 0x0002c80001987983 */ /* 0x000ea20000300a00 */
[----:B------:R-:W-:-:S03]  /*e330*/  FMUL R4, R0, R4 ;  /* 0x0000000400047220 */ /* 0x000fc60000400000 */
[----:B------:R-:W2:Y:S01]  /*e340*/  LDL.LU.64 R150, [R1+0x2c0] ;  /* 0x0002c00001967983 */ /* 0x000ea20000300a00 */
[C---:B------:R-:W-:Y:S01]  /*e350*/  FMUL R5, R0.reuse, R5 ;  /* 0x0000000500057220 */ /* 0x040fe20000400000 */
[C---:B------:R-:W-:Y:S02]  /*e360*/  FMUL R6, R0.reuse, R6 ;  /* 0x0000000600067220 */ /* 0x040fe40000400000 */
[----:B------:R-:W2:Y:S01]  /*e370*/  LDL.LU.64 R148, [R1+0x2b8] ;  /* 0x0002b80001947983 */ /* 0x000ea20000300a00 */
[C---:B------:R-:W-:Y:S01]  /*e380*/  FMUL R7, R0.reuse, R7 ;  /* 0x0000000700077220 */ /* 0x040fe20000400000 */
[C---:B------:R-:W-:Y:S01]  /*e390*/  FMUL R8, R0.reuse, R8 ;  /* 0x0000000800087220 */ /* 0x040fe20000400000 */
[C---:B------:R-:W-:Y:S01]  /*e3a0*/  FMUL R9, R0.reuse, R9 ;  /* 0x0000000900097220 */ /* 0x040fe20000400000 */
[----:B------:R-:W2:Y:S01]  /*e3b0*/  LDL.LU.64 R146, [R1+0x2b0] ;  /* 0x0002b00001927983 */ /* 0x000ea20000300a00 */
        /* <DEDUP_REMOVED lines=57> */
[----:B------:R-:W2:Y:S04]  /*e750*/  LDL.LU.64 R144, [R1+0x2a8] ;  /* 0x0002a80001907983 */ /* 0x000ea80000300a00 */
[----:B------:R-:W2:Y:S04]  /*e760*/  LDL.LU.64 R142, [R1+0x2a0] ;  /* 0x0002a000018e7983 */ /* 0x000ea80000300a00 */
[----:B------:R-:W2:Y:S04]  /*e770*/  LDL.LU.64 R140, [R1+0x298] ;  /* 0x00029800018c7983 */ /* 0x000ea80000300a00 */
[----:B------:R-:W2:Y:S04]  /*e780*/  LDL.LU.64 R138, [R1+0x290] ;  /* 0x00029000018a7983 */ /* 0x000ea80000300a00 */
[----:B------:R-:W2:Y:S01]  /*e790*/  LDL.LU.64 R136, [R1+0x288] ;  /* 0x0002880001887983 */ /* 0x000ea20000300a00 */
[----:B------:R0:W-:Y:S03]  /*e7a0*/  STTM.x64 tmem[UR6], R4 ;  /* 0x00000004000079ed */ /* 0x0001e60008340006 */
[----:B0-----:R-:W2:Y:S04]  /*e7b0*/  LDL.LU R22, [R1] ;  /* 0x0000000001167983 */ /* 0x001ea80000300800 */
[----:B------:R-:W3:Y:S04]  /*e7c0*/  LDL.LU R23, [R1+0x4] ;  /* 0x0000040001177983 */ /* 0x000ee80000300800 */
[----:B------:R-:W4:Y:S04]  /*e7d0*/  LDL.LU R24, [R1+0x8] ;  /* 0x0000080001187983 */ /* 0x000f280000300800 */
        /* <DEDUP_REMOVED lines=42> */
[----:B------:R-:W4:Y:S01]  /*ea80*/  LDL.LU R67, [R1+0xb4] ;  /* 0x0000b40001437983 */ /* 0x000f220000300800 */
[C---:B--2---:R-:W-:Y:S01]  /*ea90*/  FMUL R4, R0.reuse, R22 ;  /* 0x0000001600047220 */ /* 0x044fe20000400000 */
[C---:B---3--:R-:W-:Y:S01]  /*eaa0*/  FMUL R5, R0.reuse, R23 ;  /* 0x0000001700057220 */ /* 0x048fe20000400000 */
[C---:B----4-:R-:W-:Y:S01]  /*eab0*/  FMUL R6, R0.reuse, R24 ;  /* 0x0000001800067220 */ /* 0x050fe20000400000 */
        /* <DEDUP_REMOVED lines=23> */
[----:B------:R-:W-:-:S02]  /*ec30*/  FMUL R50, R0, R206 ;  /* 0x000000ce00327220 */ /* 0x000fc40000400000 */
[----:B------:R-:W2:Y:S01]  /*ec40*/  LDL.LU R206, [R1+0x280] ;  /* 0x0002800001ce7983 */ /* 0x000ea20000300800 */
[C---:B------:R-:W-:Y:S01]  /*ec50*/  FMUL R33, R0.reuse, R51 ;  /* 0x0000003300217220 */ /* 0x040fe20000400000 */
[C---:B------:R-:W-:Y:S02]  /*ec60*/  FMUL R51, R0.reuse, R252 ;  /* 0x000000fc00337220 */ /* 0x040fe40000400000 */
[----:B------:R0:W5:Y:S01]  /*ec70*/  LDL.LU R252, [R1+0x27c] ;  /* 0x00027c0001fc7983 */ /* 0x0001620000300800 */
[C---:B------:R-:W-:Y:S01]  /*ec80*/  FMUL R34, R0.reuse, R52 ;  /* 0x0000003400227220 */ /* 0x040fe20000400000 */
[C---:B------:R-:W-:Y:S02]  /*ec90*/  FMUL R52, R0.reuse, R217 ;  /* 0x000000d900347220 */ /* 0x040fe40000400000 */
[----:B------:R0:W5:Y:S01]  /*eca0*/  LDL.LU R217, [R1+0x278] ;  /* 0x0002780001d97983 */ /* 0x0001620000300800 */
[C---:B------:R-:W-:Y:S01]  /*ecb0*/  FMUL R35, R0.reuse, R53 ;  /* 0x0000003500237220 */ /* 0x040fe20000400000 */
[----:B------:R-:W-:-:S02]  /*ecc0*/  FMUL R53, R0, R216 ;  /* 0x000000d800357220 */ /* 0x000fc40000400000 */
[----:B------:R0:W5:Y:S01]  /*ecd0*/  LDL.LU R216, [R1+0x274] ;  /* 0x0002740001d87983 */ /* 0x0001620000300800 */
        /* <DEDUP_REMOVED lines=22> */
[C---:B------:R-:W-:Y:S01]  /*ee40*/  FMUL R61, R0.reuse, R207 ;  /* 0x000000cf003d7220 */ /* 0x040fe20000400000 */
[C---:B------:R-:W-:Y:S01]  /*ee50*/  FMUL R29, R0.reuse, R47 ;  /* 0x0000002f001d7220 */ /* 0x040fe20000400000 */
        /* <DEDUP_REMOVED lines=149> */
[----:B------:R-:W-:Y:S03]  /*f7b0*/  STTM.x64 tmem[UR6+0x40], R132 ;  /* 0x00004084000079ed */ /* 0x000fe60008340006 */
[----:B------:R-:W-:Y:S01]  /*f7c0*/  STTM.x64 tmem[UR6+0x80], R68 ;  /* 0x00008044000079ed */ /* 0x000fe20008340006 */
[----:B------:R2:W-:Y:S01]  /*f7d0*/  STTM.x64 tmem[UR6+0xc0], R4 ;  /* 0x0000c004000079ed */ /* 0x0005e20008340006 */
[----:B------:R-:W1:Y:S02]  /*f7e0*/  FENCE.VIEW.ASYNC.T ;  /* 0x00000000000073c6 */ /* 0x000e640000000200 */
[----:B-1----:R-:W-:Y:S06]  /*f7f0*/  BAR.SYNC.DEFER_BLOCKING 0x0 ;  /* 0x0000000000007b1d */ /* 0x002fec0000010000 */
[----:B------:R1:W-:Y:S06]  /*f800*/  MEMBAR.ALL.CTA ;  /* 0x0000000000007992 */ /* 0x0003ec0000008000 */
[----:B-1----:R-:W1:Y:S01]  /*f810*/  FENCE.VIEW.ASYNC.S ;  /* 0x00000000000073c6 */ /* 0x002e620000000000 */
[----:B------:R-:W-:-:S04]  /*f820*/  ULEA UR11, UR9, UR4, 0x3 ;  /* 0x00000004090b7291 */ /* 0x000fc8000f8e18ff */
[----:B------:R-:W-:Y:S01]  /*f830*/  UIADD3 UR11, UPT, UPT, UR11, 0x16000, URZ ;  /* 0x000160000b0b7890 */ /* 0x000fe2000fffe0ff */
[----:B--2---:R-:W-:-:S05]  /*f840*/  MOV R4, R206 ;  /* 0x000000ce00047202 */ /* 0x004fca0000000f00 */
[----:B------:R-:W-:Y:S01]  /*f850*/  MOV R20, UR11 ;  /* 0x0000000b00147c02 */ /* 0x000fe20008000f00 */
[----:B-1----:R-:W-:Y:S06]  /*f860*/  BAR.SYNC.DEFER_BLOCKING 0x0 ;  /* 0x0000000000007b1d */ /* 0x002fec0000010000 */
[----:B0-----:R-:W-:Y:S05]  /*f870*/  BRA.U UP2, `(.L_x_20) ;  /* 0x0000000102287547 */ /* 0x001fea000b800000 */
[----:B------:R-:W-:Y:S01]  /*f880*/  ELECT P0, URZ, PT ;  /* 0x0000000000ff782f */ /* 0x000fe20003800000 */
[----:B------:R-:W-:Y:S01]  /*f890*/  HFMA2 R21, -RZ, RZ, 0, 0 ;  /* 0x00000000ff157431 */ /* 0x000fe200000001ff */
[----:B------:R-:W-:Y:S01]  /*f8a0*/  UMOV UR68, 0x0 ;  /* 0x0000000000447882 */ /* 0x000fe20000000000 */
[----:B------:R-:W-:Y:S01]  /*f8b0*/  UMOV UR69, 0x8400010 ;  /* 0x0840001000457882 */ /* 0x000fe20000000000 */
[----:B------:R-:W-:Y:S02]  /*f8c0*/  UMOV UR71, 0xc0004010 ;  /* 0xc000401000477882 */ /* 0x000fe40000000000 */
[----:B------:R0:W-:Y:S07]  /*f8d0*/  UTCHMMA tmem[UR8], gdesc[UR70], tmem[UR5], tmem[UR68], idesc[UR69], UPT ;  /* 0x00ff4446080079ea */ /* 0x0001ee000b800005 */
[----:B------:R-:W-:-:S04]  /*f8e0*/  @P0 MOV R5, R20 ;  /* 0x0000001400050202 */ /* 0x000fc80000000f00 */
[----:B------:R-:W-:-:S13]  /*f8f0*/  @P0 R2UR UR11, R5 ;  /* 0x00000000050b02ca */ /* 0x000fda00000e0000 */
[----:B------:R0:W-:Y:S01]  /*f900*/  UTCBAR [UR11], URZ ;  /* 0x000000ff0b0073e9 */ /* 0x0001e200080000ff */
[----:B------:R-:W-:Y:S01]  /*f910*/  NOP ;  /* 0x0000000000007918 */ /* 0x000fe20000000000 */
.L_x_20:
[----:B------:R-:W1:Y:S01]  /*f920*/  S2R R5, SR_CTAID.X ;  /* 0x0000000000057919 */ /* 0x000e620000002500 */
[----:B------:R-:W-:Y:S01]  /*f930*/  UIADD3 UR9, UPT, UPT, UR9, 0x1, URZ ;  /* 0x0000000109097890 */ /* 0x000fe2000fffe0ff */
[----:B-----5:R-:W-:Y:S01]  /*f940*/  R2UR UR67, R211 ;  /* 0x00000000d34372ca */ /* 0x020fe200000e0000 */
[----:B------:R-:W-:Y:S01]  /*f950*/  FFMA R207, R0, R207, R210 ;  /* 0x000000cf00cf7223 */ /* 0x000fe200000000d2 */
[----:B------:R-:W-:Y:S01]  /*f960*/  MOV R0, R196 ;  /* 0x000000c400007202 */ /* 0x000fe20000000f00 */
[----:B------:R-:W-:-:S04]  /*f970*/  UISETP.GT.AND UP3, UPT, UR9, 0x1, UPT ;  /* 0x000000010900788c */ /* 0x000fc8000bf64270 */
[----:B0-----:R-:W-:Y:S02]  /*f980*/  USEL UR11, URZ, 0x1, !UP3 ;  /* 0x00000001ff0b7887 */ /* 0x001fe4000d800000 */
[----:B------:R-:W-:-:S04]  /*f990*/  USEL UR9, UR9, URZ, !UP3 ;  /* 0x000000ff09097287 */ /* 0x000fc8000d800000 */
[----:B------:R-:W-:Y:S02]  /*f9a0*/  IADD3 R3, PT, PT, R3, UR67, RZ ;  /* 0x0000004303037c10 */ /* 0x000fe4000fffe0ff */
[----:B------:R-:W-:Y:S02]  /*f9b0*/  LOP3.LUT R206, R206, UR11, RZ, 0x3c, !PT ;  /* 0x0000000bcece7c12 */ /* 0x000fe4000f8e3cff */
[----:B-1----:R-:W-:-:S04]  /*f9c0*/  SHF.L.U32 R5, R5, 0x7, RZ ;  /* 0x0000000705057819 */ /* 0x002fc800000006ff */
[----:B------:R-:W-:-:S04]  /*f9d0*/  IADD3 R5, PT, PT, R5, 0x70, RZ ;  /* 0x0000007005057810 */ /* 0x000fc80007ffe0ff */
[----:B------:R-:W-:Y:S02]  /*f9e0*/  ISETP.GE.U32.AND P0, PT, R197, R5, PT ;  /* 0x00000005c500720c */ /* 0x000fe40003f06070 */
[----:B------:R-:W0:Y:S02]  /*f9f0*/  LDC R5, c[0x0][0x3c4] ;  /* 0x0000f100ff057b82 */ /* 0x000e240000000800 */
[----:B------:R-:W-:Y:S02]  /*fa00*/  ISETP.GE.U32.AND.EX P0, PT, R198, RZ, PT, P0 ;  /* 0x000000ffc600720c */ /* 0x000fe40003f06100 */
[----:B0-----:R-:W-:-:S04]  /*fa10*/  SHF.L.U32 R5, R5, 0x4, RZ ;  /* 0x0000000405057819 */ /* 0x001fc800000006ff */
[----:B------:R-:W-:-:S07]  /*fa20*/  IADD3 R2, PT, PT, R5, R2, RZ ;  /* 0x0000000205027210 */ /* 0x000fce0007ffe0ff */
[----:B------:R-:W-:Y:S05]  /*fa30*/  @!P0 BRA `(.L_x_21) ;  /* 0xffffffc000a48947 */ /* 0x000fea000383ffff */
[----:B------:R-:W0:Y:S01]  /*fa40*/  S2R R5, SR_CTAID.X ;  /* 0x0000000000057919 */ /* 0x000e220000002500 */
[----:B------:R-:W-:Y:S02]  /*fa50*/  MOV R0, R196 ;  /* 0x000000c400007202 */ /* 0x000fe40000000f00 */
[----:B0-----:R-:W-:-:S04]  /*fa60*/  SHF.L.U32 R5, R5, 0x7, RZ ;  /* 0x0000000705057819 */ /* 0x001fc800000006ff */
[----:B------:R-:W-:-:S04]  /*fa70*/  IADD3 R5, PT, PT, R5, 0x80, RZ ;  /* 0x0000008005057810 */ /* 0x000fc80007ffe0ff */
[----:B------:R-:W-:-:S13]  /*fa80*/  ISETP.GE.AND P0, PT, R5, 0x1, PT ;  /* 0x000000010500780c */ /* 0x000fda0003f06270 */
[----:B------:R-:W-:Y:S05]  /*fa90*/  @!P0 BRA `(.L_x_16) ;  /* 0x0000000000108947 */ /* 0x000fea0003800000 */
[----:B------:R-:W-:-:S04]  /*faa0*/  SHF.L.U32 R3, R4, 0x1f, RZ ;  /* 0x0000001f04037819 */ /* 0x000fc800000006ff */
[----:B------:R-:W0:Y:S02]  /*fab0*/  SYNCS.PHASECHK.TRANS64.TRYWAIT P0, [R20+URZ], R3 ;  /* 0x00000003140075a7 */ /* 0x000e2400080011ff */
[----:B0-----:R-:W-:Y:S05]  /*fac0*/  @!P0 BRA `(.L_x_22) ;  /* 0x0000009c00008947 */ /* 0x001fea0003800000 */
.L_x_28:
[----:B------:R-:W-:-:S07]  /*fad0*/  MOV R0, R196 ;  /* 0x000000c400007202 */ /* 0x000fce0000000f00 */
.L_x_16:
[----:B------:R-:W-:Y:S01]  /*fae0*/  BAR.SYNC.DEFER_BLOCKING 0x0 ;  /* 0x0000000000007b1d */ /* 0x000fe20000010000 */
[C---:B------:R-:W-:Y:S01]  /*faf0*/  FSETP.GT.AND P0, PT, |R207|.reuse, 8.50705917302346158658e+37, PT ;  /* 0x7e800000cf00780b */ /* 0x040fe20003f04200 */
[C---:B------:R-:W-:Y:S01]  /*fb00*/  FMUL R3, R207.reuse, 8388608 ;  /* 0x4b000000cf037820 */ /* 0x040fe20000400000 */
[C---:B------:R-:W-:Y:S01]  /*fb10*/  FSETP.GEU.AND P1, PT, R207.reuse, 1.175494350822287508e-38, PT ;  /* 0x00800000cf00780b */ /* 0x040fe20003f2e000 */
[----:B0-----:R-:W-:Y:S01]  /*fb20*/  HFMA2 R133, -RZ, RZ, 1.443359375, -0.2030029296875 ;  /* 0x3dc6b27fff857431 */ /* 0x001fe200000001ff */
[----:B------:R-:W-:-:S03]  /*fb30*/  FSETP.GEU.AND P3, PT, |R207|, 1.175494350822287508e-38, PT ;  /* 0x00800000cf00780b */ /* 0x000fc60003f6e200 */
[----:B------:R-:W0:Y:S01]  /*fb40*/  S2UR UR15, SR_CTAID.Y ;  /* 0x00000000000f79c3 */ /* 0x000e220000002600 */
[----:B------:R-:W-:Y:S01]  /*fb50*/  FSEL R3, R3, R207, !P1 ;  /* 0x000000cf03037208 */ /* 0x000fe20004800000 */
[----:B------:R-:W0:Y:S01]  /*fb60*/  LDCU.64 UR10, c[0x0][0x3e0] ;  /* 0x00007c00ff0a77ac */ /* 0x000e220008000a00 */
[----:B------:R-:W-:Y:S02]  /*fb70*/  FSEL R171, RZ, -23, P1 ;  /* 0xc1b80000ffab7808 */ /* 0x000fe40000800000 */
[C---:B------:R-:W-:Y:S01]  /*fb80*/  IADD3 R2, PT, PT, R3.reuse, -0x3f3504f3, RZ ;  /* 0xc0cafb0d03027810 */ /* 0x040fe20007ffe0ff */
[----:B------:R-:W3:Y:S01]  /*fb90*/  LDCU.64 UR8, c[0x0][0x3e0] ;  /* 0x00007c00ff0877ac */ /* 0x000ee20008000a00 */
[----:B------:R-:W-:Y:S01]  /*fba0*/  ISETP.GE.U32.AND P1, PT, R3, 0x7f800000, PT ;  /* 0x7f8000000300780c */ /* 0x000fe20003f26070 */
[----:B------:R-:W-:Y:S01]  /*fbb0*/  @P0 FMUL R207, R207, 0.25 ;  /* 0x3e800000cfcf0820 */ /* 0x000fe20000400000 */
[----:B------:R-:W-:Y:S02]  /*fbc0*/  LOP3.LUT R2, R2, 0xff800000, RZ, 0xc0, !PT ;  /* 0xff80000002027812 */ /* 0x000fe400078ec0ff */
[----:B------:R-:W-:Y:S01]  /*fbd0*/  FSETP.NEU.AND P2, PT, R3, RZ, PT ;  /* 0x000000ff0300720b */ /* 0x000fe20003f4d000 */
[----:B------:R-:W-:Y:S01]  /*fbe0*/  @!P3 FMUL R207, R207, 16777216 ;  /* 0x4b800000cfcfb820 */ /* 0x000fe20000400000 */
[----:B--2--5:R-:W-:-:S02]  /*fbf0*/  I2FP.F32.S32 R4, R2 ;  /* 0x0000000200047245 */ /* 0x024fc40000201400 */
[----:B------:R-:W-:Y:S02]  /*fc00*/  IADD3 R132, PT, PT, R3, -R2, RZ ;  /* 0x8000000203847210 */ /* 0x000fe40007ffe0ff */
[----:B------:R-:W2:Y:S01]  /*fc10*/  MUFU.RCP R2, R207 ;  /* 0x000000cf00027308 */ /* 0x000ea20000001000 */
[----:B------:R-:W4:Y:S02]  /*fc20*/  @!P6 SYNCS.CCTL.IV [UR4+0x16000] ;  /* 0x01600000ff00e9b1 */ /* 0x000f240008000004 */
[----:B----4-:R-:W-:Y:S01]  /*fc30*/  BAR.SYNC.DEFER_BLOCKING 0x0 ;  /* 0x0000000000007b1d */ /* 0x010fe20000010000 */
[----:B------:R-:W-:Y:S01]  /*fc40*/  FADD R132, R132, -1 ;  /* 0xbf80000084847421 */ /* 0x000fe20000000000 */
[----:B------:R-:W-:Y:S01]  /*fc50*/  FFMA.FTZ R171, R4, 1.1920928955078125e-07, R171 ;  /* 0x3400000004ab7823 */ /* 0x000fe200000100ab */
[----:B------:R-:W-:Y:S01]  /*fc60*/  @P1 MOV R177, 0x7f800000 ;  /* 0x7f80000000b11802 */ /* 0x000fe20000000f00 */
[----:B0-----:R-:W-:Y:S02]  /*fc70*/  UIMAD UR10, UR15, UR10, URZ ;  /* 0x0000000a0f0a72a4 */ /* 0x001fe4000f8e02ff */
[----:B-1----:R-:W0:Y:S01]  /*fc80*/  LDTM.x64 R68, tmem[UR6] ;  /* 0x00000006004479ee */ /* 0x002e220008340000 */
[----:B------:R-:W1:Y:S01]  /*fc90*/  LDTM.x64 R4, tmem[UR6+0x40] ;  /* 0x00004006000479ee */ /* 0x000e620008340000 */
[----:B------:R-:W4:Y:S01]  /*fca0*/  @!P6 SYNCS.CCTL.IV [UR4+0x16008] ;  /* 0x01600800ff00e9b1 */ /* 0x000f220008000004 */
[----:B0-----:R-:W-:Y:S01]  /*fcb0*/  @P0 FMUL R70, R70, 0.25 ;  /* 0x3e80000046460820 */ /* 0x001fe20000400000 */
[----:B------:R-:W-:Y:S01]  /*fcc0*/  @P0 FMUL R69, R69, 0.25 ;  /* 0x3e80000045450820 */ /* 0x000fe20000400000 */
[----:B------:R-:W-:Y:S01]  /*fcd0*/  @P0 FMUL R80, R80, 0.25 ;  /* 0x3e80000050500820 */ /* 0x000fe20000400000 */
[----:B------:R-:W-:Y:S01]  /*fce0*/  @P0 FMUL R81, R81, 0.25 ;  /* 0x3e80000051510820 */ /* 0x000fe20000400000 */
[----:B------:R-:W-:Y:S01]  /*fcf0*/  @!P3 FMUL R70, R70, 16777216 ;  /* 0x4b8000004646b820 */ /* 0x000fe20000400000 */
[----:B------:R-:W-:Y:S01]  /*fd00*/  @P0 FMUL R68, R68, 0.25 ;  /* 0x3e80000044440820 */ /* 0x000fe20000400000 */
[----:B------:R-:W-:Y:S01]  /*fd10*/  @!P3 FMUL R69, R69, 16777216 ;  /* 0x4b8000004545b820 */ /* 0x000fe20000400000 */
[----:B------:R-:W-:Y:S01]  /*fd20*/  @!P3 FMUL R80, R80, 16777216 ;  /* 0x4b8000005050b820 */ /* 0x000fe20000400000 */
[----:B------:R-:W-:Y:S01]  /*fd30*/  @P0 FMUL R82, R82, 0.25 ;  /* 0x3e80000052520820 */ /* 0x000fe20000400000 */
[----:B------:R-:W-:Y:S01]  /*fd40*/  @!P3 FMUL R81, R81, 16777216 ;  /* 0x4b8000005151b820 */ /* 0x000fe20000400000 */
[----:B------:R-:W-:Y:S01]  /*fd50*/  @P0 FMUL R84, R84, 0.25 ;  /* 0x3e80000054540820 */ /* 0x000fe20000400000 */
[----:B--2---:R-:W-:Y:S01]  /*fd60*/  FMUL R216, R2, R70 ;  /* 0x0000004602d87220 */ /* 0x004fe20000400000 */
[----:B------:R-:W-:Y:S01]  /*fd70*/  @!P3 FMUL R68, R68, 16777216 ;  /* 0x4b8000004444b820 */ /* 0x000fe20000400000 */
[C---:B------:R-:W-:Y:S01]  /*fd80*/  FMUL R220, R2.reuse, R69 ;  /* 0x0000004502dc7220 */ /* 0x040fe20000400000 */
[----:B------:R-:W-:Y:S01]  /*fd90*/  FMUL R70, R2, R80 ;  /* 0x0000005002467220 */ /* 0x000fe20000400000 */
[----:B------:R-:W-:Y:S01]  /*fda0*/  @!P3 FMUL R82, R82, 16777216 ;  /* 0x4b8000005252b820 */ /* 0x000fe20000400000 */
[----:B------:R-:W-:Y:S01]  /*fdb0*/  FMUL R69, R2, R81 ;  /* 0x0000005102457220 */ /* 0x000fe20000400000 */
[----:B------:R-:W-:Y:S01]  /*fdc0*/  @P0 FMUL R85, R85, 0.25 ;  /* 0x3e80000055550820 */ /* 0x000fe20000400000 */
[----:B------:R-:W-:Y:S01]  /*fdd0*/  @!P3 FMUL R84, R84, 16777216 ;  /* 0x4b8000005454b820 */ /* 0x000fe20000400000 */
[----:B------:R-:W-:Y:S01]  /*fde0*/  @P0 FMUL R86, R86, 0.25 ;  /* 0x3e80000056560820 */ /* 0x000fe20000400000 */
[C---:B------:R-:W-:Y:S01]  /*fdf0*/  FMUL R223, R2.reuse, R68 ;  /* 0x0000004402df7220 */ /* 0x040fe20000400000 */
[----:B------:R-:W-:Y:S01]  /*fe00*/  @P0 FMUL R87, R87, 0.25 ;  /* 0x3e80000057570820 */ /* 0x000fe20000400000 */
[----:B------:R-:W-:Y:S01]  /*fe10*/  FMUL R68, R2, R82 ;  /* 0x0000005202447220 */ /* 0x000fe20000400000 */
[----:B------:R0:W-:Y:S01]  /*fe20*/  STL [R1+0x34], R70 ;  /* 0x0000344601007387 */ /* 0x0001e20000100800 */
[----:B------:R-:W-:Y:S01]  /*fe30*/  @!P3 FMUL R85, R85, 16777216 ;  /* 0x4b8000005555b820 */ /* 0x000fe20000400000 */
[----:B------:R-:W-:Y:S01]  /*fe40*/  @!P3 FMUL R86, R86, 16777216 ;  /* 0x4b8000005656b820 */ /* 0x000fe20000400000 */
[----:B------:R-:W-:Y:S01]  /*fe50*/  @P0 FMUL R88, R88, 0.25 ;  /* 0x3e80000058580820 */ /* 0x000fe20000400000 */
[----:B------:R2:W-:Y:S01]  /*fe60*/  STL [R1+0x24], R69 ;  /* 0x0000244501007387 */ /* 0x0005e20000100800 */
[----:B------:R-:W-:Y:S01]  /*fe70*/  @!P3 FMUL R87, R87, 16777216 ;  /* 0x4b8000005757b820 */ /* 0x000fe20000400000 */
[----:B------:R-:W-:Y:S01]  /*fe80*/  @P0 FMUL R89, R89, 0.25 ;  /* 0x3e80000059590820 */ /* 0x000fe20000400000 */
[----:B------:R-:W-:Y:S01]  /*fe90*/  @P0 FMUL R90, R90, 0.25 ;  /* 0x3e8000005a5a0820 */ /* 0x000fe20000400000 */
[----:B------:R1:W-:Y:S01]  /*fea0*/  STL [R1+0xc], R68 ;  /* 0x00000c4401007387 */ /* 0x0003e20000100800 */
[----:B------:R-:W-:Y:S01]  /*feb0*/  @!P3 FMUL R88, R88, 16777216 ;  /* 0x4b8000005858b820 */ /* 0x000fe20000400000 */
[----:B0-----:R-:W-:Y:S01]  /*fec0*/  FMUL R70, R2, R86 ;  /* 0x0000005602467220 */ /* 0x001fe20000400000 */
[----:B------:R-:W-:Y:S01]  /*fed0*/  @!P3 FMUL R89, R89, 16777216 ;  /* 0x4b8000005959b820 */ /* 0x000fe20000400000 */
[----:B------:R-:W-:Y:S01]  /*fee0*/  @P0 FMUL R91, R91, 0.25 ;  /* 0x3e8000005b5b0820 */ /* 0x000fe20000400000 */
[----:B------:R-:W-:Y:S01]  /*fef0*/  @!P3 FMUL R90, R90, 16777216 ;  /* 0x4b8000005a5ab820 */ /* 0x000fe20000400000 */
[----:B--2---:R-:W-:Y:S01]  /*ff00*/  FMUL R69, R2, R84 ;  /* 0x0000005402457220 */ /* 0x004fe20000400000 */
[----:B------:R-:W-:Y:S01]  /*ff10*/  @P0 FMUL R92, R92, 0.25 ;  /* 0x3e8000005c5c0820 */ /* 0x000fe20000400000 */
[----:B------:R-:W-:Y:S01]  /*ff20*/  @P0 FMUL R93, R93, 0.25 ;  /* 0x3e8000005d5d0820 */ /* 0x000fe20000400000 */
[----:B------:R-:W-:Y:S01]  /*ff30*/  @!P3 FMUL R91, R91, 16777216 ;  /* 0x4b8000005b5bb820 */ /* 0x000fe20000400000 */
[----:B-1----:R-:W-:Y:S01]  /*ff40*/  FMUL R68, R2, R85 ;  /* 0x0000005502447220 */ /* 0x002fe20000400000 */
[----:B------:R0:W-:Y:S01]  /*ff50*/  STL [R1+0x44], R69 ;  /* 0x0000444501007387 */ /* 0x0001e20000100800 */
[----:B------:R-:W-:Y:S01]  /*ff60*/  @!P3 FMUL R92, R92, 16777216 ;  /* 0x4b8000005c5cb820 */ /* 0x000fe20000400000 */
[----:B------:R-:W-:Y:S01]  /*ff70*/  @!P3 FMUL R93, R93, 16777216 ;  /* 0x4b8000005d5db820 */ /* 0x000fe20000400000 */
[----:B------:R-:W-:Y:S01]  /*ff80*/  @P0 FMUL R94, R94, 0.25 ;  /* 0x3e8000005e5e0820 */ /* 0x000fe20000400000 */
[----:B------:R1:W-:Y:S01]  /*ff90*/  STL [R1+0x38], R68 ;  /* 0x0000384401007387 */ /* 0x0003e20000100800 */
[----:B------:R-:W-:Y:S01]  /*ffa0*/  @P0 FMUL R71, R71, 0.25 ;  /* 0x3e80000047470820 */ /* 0x000fe20000400000 */
[----:B------:R-:W-:Y:S01]  /*ffb0*/  @P0 FMUL R102, R102, 0.25 ;  /* 0x3e80000066660820 */ /* 0x000fe20000400000 */
[----:B------:R-:W-:Y:S01]  /*ffc0*/  @!P3 FMUL R94, R94, 16777216 ;  /* 0x4b8000005e5eb820 */ /* 0x000fe20000400000 */
[----:B------:R2:W-:Y:S01]  /*ffd0*/  STL [R1+0x48], R70 ;  /* 0x0000484601007387 */ /* 0x0005e20000100800 */
[----:B------:R-:W-:Y:S01]  /*ffe0*/  @P0 FMUL R103, R103, 0.25 ;  /* 0x3e80000067670820 */ /* 0x000fe20000400000 */
[----:B0-----:R-:W-:Y:S01]  /*fff0*/  FMUL R69, R2, R87 ;  /* 0x0000005702457220 */ /* 0x001fe20000400000 */
[----:B------:R-:W-:Y:S01]  /*10000*/  @!P3 FMUL R71, R71, 16777216 ;  /* 0x4b8000004747b820 */ /* 0x000fe20000400000 */
[----:B------:R-:W-:Y:S01]  /*10010*/  @!P3 FMUL R102, R102, 16777216 ;  /* 0x4b8000006666b820 */ /* 0x000fe20000400000 */
[----:B------:R-:W-:Y:S01]  /*10020*/  @!P3 FMUL R103, R103, 16777216 ;  /* 0x4b8000006767b820 */ /* 0x000fe20000400000 */
[----:B-1----:R-:W-:Y:S01]  /*10030*/  FMUL R68, R2, R88 ;  /* 0x0000005802447220 */ /* 0x002fe20000400000 */
[----:B------:R0:W-:Y:S01]  /*10040*/  STL [R1+0x40], R69 ;  /* 0x0000404501007387 */ /* 0x0001e20000100800 */
[----:B------:R-:W-:Y:S01]  /*10050*/  @P0 FMUL R104, R104, 0.25 ;  /* 0x3e80000068680820 */ /* 0x000fe20000400000 */
[----:B------:R-:W-:Y:S01]  /*10060*/  @P0 FMUL R105, R105, 0.25 ;  /* 0x3e80000069690820 */ /* 0x000fe20000400000 */
[C---:B--2---:R-:W-:Y:S01]  /*10070*/  FMUL R70, R2.reuse, R89 ;  /* 0x0000005902467220 */ /* 0x044fe20000400000 */
[----:B------:R1:W-:Y:S01]  /*10080*/  STL [R1+0x3c], R68 ;  /* 0x00003c4401007387 */ /* 0x0003e20000100800 */
[C---:B------:R-:W-:Y:S01]  /*10090*/  FMUL R215, R2.reuse, R71 ;  /* 0x0000004702d77220 */ /* 0x040fe20000400000 */
[----:B------:R-:W-:Y:S01]  /*100a0*/  FMUL R71, R2, R102 ;  /* 0x0000006602477220 */ /* 0x000fe20000400000 */
[----:B------:R-:W-:Y:S01]  /*100b0*/  @!P3 FMUL R104, R104, 16777216 ;  /* 0x4b8000006868b820 */ /* 0x000fe20000400000 */
[----:B------:R2:W-:Y:S01]  /*100c0*/  STL [R1+0x30], R70 ;  /* 0x0000304601007387 */ /* 0x0005e20000100800 */
[----:B------:R-:W-:Y:S01]  /*100d0*/  @!P3 FMUL R105, R105, 16777216 ;  /* 0x4b8000006969b820 */ /* 0x000fe20000400000 */
[----:B0-----:R-:W-:Y:S01]  /*100e0*/  FMUL R69, R2, R90 ;  /* 0x0000005a02457220 */ /* 0x001fe20000400000 */
[----:B------:R-:W-:Y:S01]  /*100f0*/  @P0 FMUL R116, R116, 0.25 ;  /* 0x3e80000074740820 */ /* 0x000fe20000400000 */
[----:B------:R-:W-:Y:S01]  /*10100*/  @P0 FMUL R72, R72, 0.25 ;  /* 0x3e80000048480820 */ /* 0x000fe20000400000 */
[----:B------:R-:W-:Y:S01]  /*10110*/  @P0 FMUL R73, R73, 0.25 ;  /* 0x3e80000049490820 */ /* 0x000fe20000400000 */
[----:B-1----:R-:W-:Y:S01]  /*10120*/  FMUL R68, R2, R91 ;  /* 0x0000005b02447220 */ /* 0x002fe20000400000 */
[----:B------:R0:W-:Y:S01]  /*10130*/  STL [R1+0x2c], R69 ;  /* 0x00002c4501007387 */ /* 0x0001e20000100800 */
[----:B------:R-:W-:Y:S01]  /*10140*/  @P0 FMUL R74, R74, 0.25 ;  /* 0x3e8000004a4a0820 */ /* 0x000fe20000400000 */
[----:B------:R-:W-:Y:S01]  /*10150*/  @P0 FMUL R75, R75, 0.25 ;  /* 0x3e8000004b4b0820 */ /* 0x000fe20000400000 */
[----:B--2---:R-:W-:Y:S01]  /*10160*/  FMUL R70, R2, R92 ;  /* 0x0000005c02467220 */ /* 0x004fe20000400000 */
[----:B------:R1:W-:Y:S01]  /*10170*/  STL [R1+0x20], R68 ;  /* 0x0000204401007387 */ /* 0x0003e20000100800 */
[----:B------:R-:W-:Y:S01]  /*10180*/  @P0 FMUL R76, R76, 0.25 ;  /* 0x3e8000004c4c0820 */ /* 0x000fe20000400000 */
[----:B------:R-:W-:Y:S01]  /*10190*/  @P0 FMUL R77, R77, 0.25 ;  /* 0x3e8000004d4d0820 */ /* 0x000fe20000400000 */
[----:B------:R-:W-:Y:S01]  /*101a0*/  @P0 FMUL R78, R78, 0.25 ;  /* 0x3e8000004e4e0820 */ /* 0x000fe20000400000 */
[----:B------:R2:W-:Y:S01]  /*101b0*/  STL [R1+0x1c], R70 ;  /* 0x00001c4601007387 */ /* 0x0005e20000100800 */
[----:B------:R-:W-:Y:S01]  /*101c0*/  @P0 FMUL R79, R79, 0.25 ;  /* 0x3e8000004f4f0820 */ /* 0x000fe20000400000 */
        /* <DEDUP_REMOVED lines=13> */
[----:B------:R-:W-:Y:S01]  /*102a0*/  STL [R1+0x28], R71 ;  /* 0x0000284701007387 */ /* 0x000fe20000100800 */
[----:B------:R-:W-:Y:S01]  /*102b0*/  @P0 FMUL R106, R106, 0.25 ;  /* 0x3e8000006a6a0820 */ /* 0x000fe20000400000 */
[----:B0-----:R-:W-:Y:S01]  /*102c0*/  FFMA.FTZ R69, R132, R133, -0.16845393180847167969 ;  /* 0xbe2c7f3084457423 */ /* 0x001fe20000010085 */
[----:B------:R-:W-:Y:S01]  /*102d0*/  @P0 FMUL R107, R107, 0.25 ;  /* 0x3e8000006b6b0820 */ /* 0x000fe20000400000 */
[----:B------:R-:W-:Y:S01]  /*102e0*/  @P0 FMUL R108, R108, 0.25 ;  /* 0x3e8000006c6c0820 */ /* 0x000fe20000400000 */
[----:B------:R-:W-:Y:S01]  /*102f0*/  @P0 FMUL R109, R109, 0.25 ;  /* 0x3e8000006d6d0820 */ /* 0x000fe20000400000 */
[----:B------:R-:W-:Y:S01]  /*10300*/  FFMA.FTZ R69, R132, R69, 0.1716887056827545166 ;  /* 0x3e2fcf2a84457423 */ /* 0x000fe20000010045 */
[----:B-1----:R-:W-:Y:S01]  /*10310*/  FMUL R68, R2, R103 ;  /* 0x0000006702447220 */ /* 0x002fe20000400000 */
[----:B------:R-:W-:Y:S01]  /*10320*/  @P0 FMUL R110, R110, 0.25 ;  /* 0x3e8000006e6e0820 */ /* 0x000fe20000400000 */
[----:B------:R-:W-:Y:S01]  /*10330*/  @P0 FMUL R111, R111, 0.25 ;  /* 0x3e8000006f6f0820 */ /* 0x000fe20000400000 */
[----:B------:R-:W-:Y:S01]  /*10340*/  FFMA.FTZ R69, R132, R69, -0.17900948226451873779 ;  /* 0xbe374e4384457423 */ /* 0x000fe20000010045 */
[----:B------:R-:W-:Y:S01]  /*10350*/  @P0 FMUL R112, R112, 0.25 ;  /* 0x3e80000070700820 */ /* 0x000fe20000400000 */
[----:B------:R0:W-:Y:S01]  /*10360*/  STL [R1+0x18], R68 ;  /* 0x0000184401007387 */ /* 0x0001e20000100800 */
[----:B------:R-:W-:Y:S01]  /*10370*/  @P0 FMUL R113, R113, 0.25 ;  /* 0x3e80000071710820 */ /* 0x000fe20000400000 */
[----:B------:R-:W-:Y:S01]  /*10380*/  FFMA.FTZ R69, R132, R69, 0.20512372255325317383 ;  /* 0x3e520bf484457423 */ /* 0x000fe20000010045 */
[----:B------:R-:W-:Y:S01]  /*10390*/  @P0 FMUL R114, R114, 0.25 ;  /* 0x3e80000072720820 */ /* 0x000fe20000400000 */
[----:B------:R-:W-:Y:S01]  /*103a0*/  @P0 FMUL R115, R115, 0.25 ;  /* 0x3e80000073730820 */ /* 0x000fe20000400000 */
[----:B------:R-:W-:Y:S01]  /*103b0*/  @P0 FMUL R117, R117, 0.25 ;  /* 0x3e80000075750820 */ /* 0x000fe20000400000 */
[----:B------:R-:W-:Y:S01]  /*103c0*/  FFMA.FTZ R69, R132, R69, -0.24046532809734344482 ;  /* 0xbe763c8b84457423 */ /* 0x000fe20000010045 */
[----:B------:R-:W-:Y:S01]  /*103d0*/  @P0 FMUL R118, R118, 0.25 ;  /* 0x3e80000076760820 */ /* 0x000fe20000400000 */
[----:B------:R-:W-:Y:S01]  /*103e0*/  @P0 FMUL R119, R119, 0.25 ;  /* 0x3e80000077770820 */ /* 0x000fe20000400000 */
[----:B------:R-:W-:Y:S01]  /*103f0*/  @P0 FMUL R120, R120, 0.25 ;  /* 0x3e80000078780820 */ /* 0x000fe20000400000 */
[----:B------:R-:W-:Y:S01]  /*10400*/  FFMA.FTZ R69, R132, R69, 0.28857114911079406738 ;  /* 0x3e93bf9984457423 */ /* 0x000fe20000010045 */
[----:B0-----:R-:W-:Y:S01]  /*10410*/  FMUL R68, R2, R105 ;  /* 0x0000006902447220 */ /* 0x001fe20000400000 */
[----:B------:R-:W-:Y:S01]  /*10420*/  @P0 FMUL R121, R121, 0.25 ;  /* 0x3e80000079790820 */ /* 0x000fe20000400000 */
[----:B------:R-:W-:Y:S01]  /*10430*/  @P0 FMUL R122, R122, 0.25 ;  /* 0x3e8000007a7a0820 */ /* 0x000fe20000400000 */
[----:B------:R-:W-:Y:S01]  /*10440*/  FFMA.FTZ R69, R132, R69, -0.36067417263984680176 ;  /* 0xbeb8aa4984457423 */ /* 0x000fe20000010045 */
[----:B------:R-:W-:Y:S01]  /*10450*/  @P0 FMUL R123, R123, 0.25 ;  /* 0x3e8000007b7b0820 */ /* 0x000fe20000400000 */
[----:B------:R-:W-:Y:S01]  /*10460*/  @P0 FMUL R124, R124, 0.25 ;  /* 0x3e8000007c7c0820 */ /* 0x000fe20000400000 */
[----:B------:R-:W-:Y:S01]  /*10470*/  @P0 FMUL R125, R125, 0.25 ;  /* 0x3e8000007d7d0820 */ /* 0x000fe20000400000 */
[----:B------:R-:W-:Y:S01]  /*10480*/  FFMA.FTZ R69, R132, R69, 0.48089820146560668945 ;  /* 0x3ef6384a84457423 */ /* 0x000fe20000010045 */
[----:B------:R-:W-:Y:S01]  /*10490*/  @P0 FMUL R126, R126, 0.25 ;  /* 0x3e8000007e7e0820 */ /* 0x000fe20000400000 */
[----:B------:R-:W-:Y:S01]  /*104a0*/  @P0 FMUL R127, R127, 0.25 ;  /* 0x3e8000007f7f0820 */ /* 0x000fe20000400000 */
[----:B------:R-:W-:Y:S01]  /*104b0*/  @P0 FMUL R128, R128, 0.25 ;  /* 0x3e80000080800820 */ /* 0x000fe20000400000 */
[----:B------:R-:W-:Y:S01]  /*104c0*/  FFMA.FTZ R69, R132, R69, -0.72134751081466674805 ;  /* 0xbf38aa3b84457423 */ /* 0x000fe20000010045 */
[----:B------:R-:W-:Y:S01]  /*104d0*/  @P0 FMUL R129, R129, 0.25 ;  /* 0x3e80000081810820 */ /* 0x000fe20000400000 */
[----:B------:R-:W-:Y:S01]  /*104e0*/  @P0 FMUL R130, R130, 0.25 ;  /* 0x3e80000082820820 */ /* 0x000fe20000400000 */
[----:B------:R-:W-:Y:S01]  /*104f0*/  @P0 FMUL R131, R131, 0.25 ;  /* 0x3e80000083830820 */ /* 0x000fe20000400000 */
[----:B------:R-:W-:Y:S01]  /*10500*/  @!P3 FMUL R116, R116, 16777216 ;  /* 0x4b8000007474b820 */ /* 0x000fe20000400000 */
[----:B------:R-:W-:Y:S01]  /*10510*/  FMUL R69, R132, R69 ;  /* 0x0000004584457220 */ /* 0x000fe20000400000 */
[----:B------:R-:W-:Y:S01]  /*10520*/  STL [R1+0x14], R70 ;  /* 0x0000144601007387 */ /* 0x000fe20000100800 */
[----:B------:R-:W-:Y:S01]  /*10530*/  @!P3 FMUL R72, R72, 16777216 ;  /* 0x4b8000004848b820 */ /* 0x000fe20000400000 */
[----:B------:R-:W-:Y:S01]  /*10540*/  @!P3 FMUL R73, R73, 16777216 ;  /* 0x4b8000004949b820 */ /* 0x000fe20000400000 */
[----:B------:R-:W-:Y:S01]  /*10550*/  @!P3 FMUL R74, R74, 16777216 ;  /* 0x4b8000004a4ab820 */ /* 0x000fe20000400000 */
[----:B------:R0:W-:Y:S01]  /*10560*/  STL [R1], R68 ;  /* 0x0000004401007387 */ /* 0x0001e20000100800 */
[----:B------:R-:W-:Y:S01]  /*10570*/  @!P3 FMUL R75, R75, 16777216 ;  /* 0x4b8000004b4bb820 */ /* 0x000fe20000400000 */
        /* <DEDUP_REMOVED lines=37> */
[----:B0-----:R-:W-:Y:S01]  /*107d0*/  FMUL R68, R2, R116 ;  /* 0x0000007402447220 */ /* 0x001fe20000400000 */
[----:B------:R-:W-:Y:S01]  /*107e0*/  FMUL R69, R132, R69 ;  /* 0x0000004584457220 */ /* 0x000fe20000400000 */
        /* <DEDUP_REMOVED lines=42> */
[----:B------:R-:W-:Y:S01]  /*10a90*/  FFMA.FTZ R173, R132, 1.4426950216293334961, R69 ;  /* 0x3fb8aa3b84ad7823 */ /* 0x000fe20000010045 */
[----:B------:R-:W-:Y:S01]  /*10aa0*/  @P0 FMUL R4, R4, 0.25 ;  /* 0x3e80000004040820 */ /* 0x000fe20000400000 */
[----:B0-----:R-:W0:Y:S01]  /*10ab0*/  LDTM.x64 R68, tmem[UR6+0x80] ;  /* 0x00008006004479ee */ /* 0x001e220008340000 */
[----:B------:R-:W-:Y:S01]  /*10ac0*/  @P0 FMUL R5, R5, 0.25 ;  /* 0x3e80000005050820 */ /* 0x000fe20000400000 */
        /* <DEDUP_REMOVED lines=190> */
[----:B0-----:R-:W-:Y:S01]  /*116b0*/  @P0 FMUL R118, R118, 0.25 ;  /* 0x3e80000076760820 */ /* 0x001fe20000400000 */
[----:B------:R-:W0:Y:S01]  /*116c0*/  LDTM.x64 R4, tmem[UR6+0xc0] ;  /* 0x0000c006000479ee */ /* 0x000e220008340000 */
[----:B------:R-:W-:Y:S01]  /*116d0*/  @P0 FMUL R119, R119, 0.25 ;  /* 0x3e80000077770820 */ /* 0x000fe20000400000 */
[----:B------:R-:W-:Y:S01]  /*116e0*/  @P0 FMUL R116, R116, 0.25 ;  /* 0x3e80000074740820 */ /* 0x000fe20000400000 */
[----:B------:R-:W-:Y:S01]  /*116f0*/  @P0 FMUL R117, R117, 0.25 ;  /* 0x3e80000075750820 */ /* 0x000fe20000400000 */
[----:B------:R-:W-:Y:S01]  /*11700*/  @!P3 FMUL R118, R118, 16777216 ;  /* 0x4b8000007676b820 */ /* 0x000fe20000400000 */
[----:B------:R-:W-:Y:S01]  /*11710*/  @!P3 FMUL R119, R119, 16777216 ;  /* 0x4b8000007777b820 */ /* 0x000fe20000400000 */
[----:B------:R-:W-:Y:S01]  /*11720*/  @!P3 FMUL R116, R116, 16777216 ;  /* 0x4b8000007474b820 */ /* 0x000fe20000400000 */
[----:B------:R-:W-:Y:S01]  /*11730*/  @!P3 FMUL R117, R117, 16777216 ;  /* 0x4b8000007575b820 */ /* 0x000fe20000400000 */
[C---:B------:R-:W-:Y:S01]  /*11740*/  FMUL R175, R2.reuse, R118 ;  /* 0x0000007602af7220 */ /* 0x040fe20000400000 */
[C---:B------:R-:W-:Y:S01]  /*11750*/  FMUL R176, R2.reuse, R119 ;  /* 0x0000007702b07220 */ /* 0x040fe20000400000 */
[----:B------:R-:W-:Y:S01]  /*11760*/  FADD R171, R171, R173 ;  /* 0x000000adabab7221 */ /* 0x000fe20000000000 */
[----:B------:R-:W1:Y:S01]  /*11770*/  LDC.64 R118, c[0x0][0x398] ;  /* 0x0000e600ff767b82 */ /* 0x000e620000000a00 */
[C---:B------:R-:W-:Y:S01]  /*11780*/  FMUL R173, R2.reuse, R116 ;  /* 0x0000007402ad7220 */ /* 0x040fe20000400000 */
[----:B------:R-:W-:Y:S01]  /*11790*/  FMUL R174, R2, R117 ;  /* 0x0000007502ae7220 */ /* 0x000fe20000400000 */
[----:B------:R-:W-:Y:S01]  /*117a0*/  @P1 FFMA.FTZ R171, R3, R177, +INF ;  /* 0x7f80000003ab1423 */ /* 0x000fe200000100b1 */
[----:B---3--:R-:W-:Y:S01]  /*117b0*/  UIMAD UR6, UR15, UR8, URZ ;  /* 0x000000080f0672a4 */ /* 0x008fe2000f8e02ff */
[----:B------:R-:W-:Y:S01]  /*117c0*/  @P0 FMUL R68, R68, 0.25 ;  /* 0x3e80000044440820 */ /* 0x000fe20000400000 */
[----:B------:R-:W-:Y:S01]  /*117d0*/  @P0 FMUL R69, R69, 0.25 ;  /* 0x3e80000045450820 */ /* 0x000fe20000400000 */
[----:B------:R-:W-:Y:S01]  /*117e0*/  @P0 FMUL R70, R70, 0.25 ;  /* 0x3e80000046460820 */ /* 0x000fe20000400000 */
[----:B------:R-:W2:Y:S01]  /*117f0*/  LDC.64 R116, c[0x0][0x398] ;  /* 0x0000e600ff747b82 */ /* 0x000ea20000000a00 */
[----:B------:R-:W-:Y:S01]  /*11800*/  @P0 FMUL R71, R71, 0.25 ;  /* 0x3e80000047470820 */ /* 0x000fe20000400000 */
[----:B------:R-:W-:Y:S01]  /*11810*/  @P0 FMUL R72, R72, 0.25 ;  /* 0x3e80000048480820 */ /* 0x000fe20000400000 */
[----:B------:R-:W-:Y:S01]  /*11820*/  @P0 FMUL R73, R73, 0.25 ;  /* 0x3e80000049490820 */ /* 0x000fe20000400000 */
[----:B------:R-:W-:Y:S01]  /*11830*/  @P0 FMUL R74, R74, 0.25 ;  /* 0x3e8000004a4a0820 */ /* 0x000fe20000400000 */
[----:B0-----:R-:W-:Y:S01]  /*11840*/  @P0 FMUL R21, R21, 0.25 ;  /* 0x3e80000015150820 */ /* 0x001fe20000400000 */
[----:B------:R-:W-:Y:S01]  /*11850*/  @P0 FMUL R20, R20, 0.25 ;  /* 0x3e80000014140820 */ /* 0x000fe20000400000 */
[----:B------:R-:W-:Y:S01]  /*11860*/  @P0 FMUL R22, R22, 0.25 ;  /* 0x3e80000016160820 */ /* 0x000fe20000400000 */
[----:B------:R-:W0:Y:S01]  /*11870*/  LDC R3, c[0x0][0x3e8] ;  /* 0x0000fa00ff037b82 */ /* 0x000e220000000800 */
[----:B------:R-:W-:Y:S01]  /*11880*/  @!P3 FMUL R21, R21, 16777216 ;  /* 0x4b8000001515b820 */ /* 0x000fe20000400000 */
[----:B------:R-:W-:Y:S01]  /*11890*/  @!P3 FMUL R20, R20, 16777216 ;  /* 0x4b8000001414b820 */ /* 0x000fe20000400000 */
[----:B------:R-:W-:Y:S01]  /*118a0*/  @P0 FMUL R23, R23, 0.25 ;  /* 0x3e80000017170820 */ /* 0x000fe20000400000 */
[----:B------:R-:W-:Y:S01]  /*118b0*/  @!P3 FMUL R22, R22, 16777216 ;  /* 0x4b8000001616b820 */ /* 0x000fe20000400000 */
[----:B------:R-:W-:Y:S01]  /*118c0*/  FMUL R178, R2, R21 ;  /* 0x0000001502b27220 */ /* 0x000fe20000400000 */
[----:B------:R-:W-:-:S02]  /*118d0*/  IMAD R21, R200, UR11, RZ ;  /* 0x0000000bc8157c24 */ /* 0x000fc4000f8e02ff */
[----:B------:R-:W-:Y:S01]  /*118e0*/  FMUL R177, R2, R20 ;  /* 0x0000001402b17220 */ /* 0x000fe20000400000 */
[----:B------:R-:W-:Y:S01]  /*118f0*/  USHF.L.U32 UR11, UR10, 0x1, URZ ;  /* 0x000000010a0b7899 */ /* 0x000fe200080006ff */
        /* <DEDUP_REMOVED lines=114> */
[----:B------:R-:W-:Y:S01]  /*12020*/  FMUL R179, R2, R22 ;  /* 0x0000001602b37220 */ /* 0x000fe20000400000 */
[----:B------:R-:W-:Y:S01]  /*12030*/  IMAD R20, R200, UR9, RZ ;  /* 0x00000009c8147c24 */ /* 0x000fe2000f8e02ff */
[----:B------:R-:W-:Y:S01]  /*12040*/  SHF.L.U32 R22, R21, 0x1, RZ ;  /* 0x0000000115167819 */ /* 0x000fe200000006ff */
[----:B------:R-:W-:Y:S01]  /*12050*/  USHF.L.U32 UR14, UR6, 0x1, URZ ;  /* 0x00000001060e7899 */ /* 0x000fe200080006ff */
[----:B------:R-:W-:Y:S01]  /*12060*/  @!P3 FMUL R68, R68, 16777216 ;  /* 0x4b8000004444b820 */ /* 0x000fe20000400000 */
[----:B------:R-:W-:Y:S01]  /*12070*/  UIMAD.WIDE UR8, UR10, 0x2, URZ ;  /* 0x000000020a0878a5 */ /* 0x000fe2000f8e02ff */
        /* <DEDUP_REMOVED lines=119> */
[----:B------:R-:W-:Y:S01]  /*127f0*/  FMUL R180, R2, R23 ;  /* 0x0000001702b47220 */ /* 0x000fe20000400000 */
[----:B------:R-:W-:Y:S01]  /*12800*/  FSEL R171, R171, -INF , P2 ;  /* 0xff800000abab7808 */ /* 0x000fe20001000000 */
[----:B------:R-:W-:Y:S01]  /*12810*/  IMAD.HI R21, R21, 0x2, RZ ;  /* 0x0000000215157827 */ /* 0x000fe200078e02ff */
[----:B------:R-:W-:Y:S01]  /*12820*/  SHF.L.U32 R23, R20, 0x1, RZ ;  /* 0x0000000114177819 */ /* 0x000fe200000006ff */
[----:B------:R-:W-:Y:S01]  /*12830*/  UIMAD.WIDE UR6, UR6, 0x2, URZ ;  /* 0x00000002060678a5 */ /* 0x000fe2000f8e02ff */
[----:B-1----:R-:W-:Y:S01]  /*12840*/  IADD3 R118, P3, P2, R22, UR11, R118 ;  /* 0x0000000b16767c10 */ /* 0x002fe2000fa7e076 */
[----:B------:R-:W-:Y:S01]  /*12850*/  IMAD.HI R20, R20, 0x2, RZ ;  /* 0x0000000214147827 */ /* 0x000fe200078e02ff */
[----:B--2---:R-:W-:-:S03]  /*12860*/  IADD3 R116, P0, P1, R23, UR14, R116 ;  /* 0x0000000e17747c10 */ /* 0x004fc6000f91e074 */
[----:B------:R-:W-:Y:S01]  /*12870*/  FMUL R181, R2, R24 ;  /* 0x0000001802b57220 */ /* 0x000fe20000400000 */
[----:B------:R-:W-:Y:S01]  /*12880*/  IADD3.X R119, PT, PT, R21, UR9, R119, P3, P2 ;  /* 0x0000000915777c10 */ /* 0x000fe20009fe4477 */
[----:B------:R-:W-:Y:S01]  /*12890*/  NOP ;  /* 0x0000000000007918 */ /* 0x000fe20000000000 */
[----:B0-----:R-:W-:Y:S01]  /*128a0*/  SHF.L.U32 R21, R3, 0x1, RZ ;  /* 0x0000000103157819 */ /* 0x001fe200000006ff */
[----:B------:R-:W-:Y:S01]  /*128b0*/  FFMA R0, R171, 0.69314718246459960938, R0 ;  /* 0x3f317218ab007823 */ /* 0x000fe20000000000 */
[----:B------:R-:W-:Y:S01]  /*128c0*/  IADD3.X R117, PT, PT, R20, UR7, R117, P0, P1 ;  /* 0x0000000714757c10 */ /* 0x000fe200087e2475 */
[----:B------:R-:W-:Y:S01]  /*128d0*/  IMAD R171, R3, 0xa, RZ ;  /* 0x0000000a03ab7824 */ /* 0x000fe200078e02ff */
[----:B------:R-:W-:Y:S01]  /*128e0*/  F2FP.F16.F32.PACK_AB R220, R220, R223 ;  /* 0x000000dfdcdc723e */ /* 0x000fe200000000ff */
[C---:B------:R-:W-:Y:S01]  /*128f0*/  FMUL R182, R2.reuse, R25 ;  /* 0x0000001902b67220 */ /* 0x040fe20000400000 */
[----:B------:R-:W-:Y:S01]  /*12900*/  IADD3 R22, P0, PT, R21, R116, RZ ;  /* 0x0000007415167210 */ /* 0x000fe20007f1e0ff */
[C---:B------:R-:W-:Y:S01]  /*12910*/  FMUL R68, R2.reuse, R68 ;  /* 0x0000004402447220 */ /* 0x040fe20000400000 */
[C---:B------:R-:W-:Y:S01]  /*12920*/  LEA R20, P1, R3.reuse, R116, 0x2 ;  /* 0x0000007403147211 */ /* 0x040fe200078210ff */
[----:B------:R0:W-:Y:S01]  /*12930*/  STG.E.U16 desc[UR12][R118.64], R220 ;  /* 0x000000dc76007986 */ /* 0x0001e2000c10150c */
[----:B------:R-:W-:Y:S01]  /*12940*/  LEA.HI.X.SX32 R23, R3, R117, 0x1, P0 ;  /* 0x0000007503177211 */ /* 0x000fe200000f0eff */
[----:B------:R-:W-:Y:S01]  /*12950*/  FMUL R69, R2, R69 ;  /* 0x0000004502457220 */ /* 0x000fe20000400000 */
[----:B------:R-:W-:Y:S01]  /*12960*/  PRMT R24, R220, 0x7632, R24 ;  /* 0x00007632dc187816 */ /* 0x000fe20000000018 */
[C---:B------:R-:W-:Y:S01]  /*12970*/  FMUL R70, R2.reuse, R70 ;  /* 0x0000004602467220 */ /* 0x040fe20000400000 */
[----:B------:R-:W-:Y:S01]  /*12980*/  F2FP.F16.F32.PACK_AB R215, R215, R216 ;  /* 0x000000d8d7d7723e */ /* 0x000fe200000000ff */
[C---:B------:R-:W-:Y:S01]  /*12990*/  FMUL R71, R2.reuse, R71 ;  /* 0x0000004702477220 */ /* 0x040fe20000400000 */
[----:B------:R-:W-:Y:S01]  /*129a0*/  LEA.HI.X.SX32 R21, R21, R117, 0x1, P1 ;  /* 0x0000007515157211 */ /* 0x000fe200008f0eff */
[----:B------:R1:W-:Y:S01]  /*129b0*/  STG.E.U16 desc[UR12][R22.64], R24 ;  /* 0x0000001816007986 */ /* 0x0003e2000c10150c */
[----:B------:R-:W-:Y:S01]  /*129c0*/  F2FP.F16.F32.PACK_AB R217, R217, R222 ;  /* 0x000000ded9d9723e */ /* 0x000fe200000000ff */
[C---:B------:R-:W-:Y:S01]  /*129d0*/  FMUL R72, R2.reuse, R72 ;  /* 0x0000004802487220 */ /* 0x040fe20000400000 */
[C---:B------:R-:W-:Y:S01]  /*129e0*/  LEA R25, R3.reuse, R3, 0x2 ;  /* 0x0000000303197211 */ /* 0x040fe200078e10ff */
[----:B0-----:R-:W-:Y:S01]  /*129f0*/  IMAD R119, R3, 0x6, RZ ;  /* 0x0000000603777824 */ /* 0x001fe200078e02ff */
[----:B------:R0:W-:Y:S01]  /*12a00*/  STG.E.U16 desc[UR12][R20.64], R215 ;  /* 0x000000d714007986 */ /* 0x0001e2000c10150c */
[----:B------:R-:W-:Y:S01]  /*12a10*/  PRMT R118, R215, 0x7632, R118 ;  /* 0x00007632d7767816 */ /* 0x000fe20000000076 */
[C---:B------:R-:W-:Y:S01]  /*12a20*/  FMUL R73, R2.reuse, R73 ;  /* 0x0000004902497220 */ /* 0x040fe20000400000 */
[C---:B------:R-:W-:Y:S01]  /*12a30*/  FMUL R74, R2.reuse, R74 ;  /* 0x0000004a024a7220 */ /* 0x040fe20000400000 */
[C---:B------:R-:W-:Y:S01]  /*12a40*/  FMUL R75, R2.reuse, R75 ;  /* 0x0000004b024b7220 */ /* 0x040fe20000400000 */
[C---:B------:R-:W-:Y:S01]  /*12a50*/  FMUL R76, R2.reuse, R76 ;  /* 0x0000004c024c7220 */ /* 0x040fe20000400000 */
[C---:B------:R-:W-:Y:S01]  /*12a60*/  FMUL R77, R2.reuse, R77 ;  /* 0x0000004d024d7220 */ /* 0x040fe20000400000 */
[C---:B-1----:R-:W-:Y:S01]  /*12a70*/  SHF.L.U32 R23, R3.reuse, 0x2, RZ ;  /* 0x0000000203177819 */ /* 0x042fe200000006ff */
[C---:B------:R-:W-:Y:S01]  /*12a80*/  FMUL R78, R2.reuse, R78 ;  /* 0x0000004e024e7220 */ /* 0x040fe20000400000 */
[-C--:B------:R-:W-:Y:S01]  /*12a90*/  LEA R22, P1, R3, R116.reuse, 0x3 ;  /* 0x0000007403167211 */ /* 0x080fe200078218ff */
[C---:B------:R-:W-:Y:S01]  /*12aa0*/  FMUL R79, R2.reuse, R79 ;  /* 0x0000004f024f7220 */ /* 0x040fe20000400000 */
[----:B------:R-:W-:Y:S01]  /*12ab0*/  IADD3 R24, P2, PT, R171, R116, RZ ;  /* 0x00000074ab187210 */ /* 0x000fe20007f5e0ff */
[C---:B0-----:R-:W-:Y:S01]  /*12ac0*/  IMAD R215, R3.reuse, 0xc, RZ ;  /* 0x0000000c03d77824 */ /* 0x041fe200078e02ff */
[----:B------:R-:W-:Y:S01]  /*12ad0*/  LEA R21, R3, R3, 0x1 ;  /* 0x0000000303157211 */ /* 0x000fe200078e08ff */
[C---:B------:R-:W-:Y:S01]  /*12ae0*/  FMUL R80, R2.reuse, R80 ;  /* 0x0000005002507220 */ /* 0x040fe20000400000 */
[----:B------:R-:W-:Y:S01]  /*12af0*/  IADD3 R20, P0, PT, R119, R116, RZ ;  /* 0x0000007477147210 */ /* 0x000fe20007f1e0ff */
[C---:B------:R-:W-:Y:S01]  /*12b00*/  FMUL R81, R2.reuse, R81 ;  /* 0x0000005102517220 */ /* 0x040fe20000400000 */
[C---:B------:R-:W-:Y:S01]  /*12b10*/  FMUL R82, R2.reuse, R82 ;  /* 0x0000005202527220 */ /* 0x040fe20000400000 */
[C---:B------:R-:W-:Y:S01]  /*12b20*/  FMUL R83, R2.reuse, R83 ;  /* 0x0000005302537220 */ /* 0x040fe20000400000 */
[----:B------:R-:W-:Y:S01]  /*12b30*/  LEA.HI.X.SX32 R21, R21, R117, 0x1, P0 ;  /* 0x0000007515157211 */ /* 0x000fe200000f0eff */
[C---:B------:R-:W-:Y:S01]  /*12b40*/  FMUL R84, R2.reuse, R84 ;  /* 0x0000005402547220 */ /* 0x040fe20000400000 */
[C---:B------:R-:W-:Y:S01]  /*12b50*/  FMUL R85, R2.reuse, R85 ;  /* 0x0000005502557220 */ /* 0x040fe20000400000 */
[C---:B------:R-:W-:Y:S01]  /*12b60*/  FMUL R86, R2.reuse, R86 ;  /* 0x0000005602567220 */ /* 0x040fe20000400000 */
[C---:B------:R-:W-:Y:S01]  /*12b70*/  FMUL R87, R2.reuse, R87 ;  /* 0x0000005702577220 */ /* 0x040fe20000400000 */
[----:B------:R0:W-:Y:S01]  /*12b80*/  STG.E.U16 desc[UR12][R20.64], R118 ;  /* 0x0000007614007986 */ /* 0x0001e2000c10150c */
        /* <DEDUP_REMOVED lines=11> */
[----:B0-----:R-:W-:Y:S01]  /*12c40*/  IADD3 R20, P0, PT, R215, R116, RZ ;  /* 0x00000074d7147210 */ /* 0x001fe20007f1e0ff */
        /* <DEDUP_REMOVED lines=87> */
[-C--:B------:R-:W-:Y:S01]  /*131c0*/  LEA.HI.X.SX32 R23, R23, R117.reuse, 0x1, P1 ;  /* 0x0000007517177211 */ /* 0x080fe200008f0eff */
[----:B------:R-:W-:Y:S01]  /*131d0*/  IMAD R216, R3, 0xe, RZ ;  /* 0x0000000e03d87824 */ /* 0x000fe200078e02ff */
[-C--:B------:R-:W-:Y:S01]  /*131e0*/  LEA.HI.X.SX32 R25, R25, R117.reuse, 0x1, P2 ;  /* 0x0000007519197211 */ /* 0x080fe200010f0eff */
[----:B------:R-:W0:Y:S01]  /*131f0*/  LDCU UR6, c[0x0][0x3ec] ;  /* 0x00007d80ff0677ac */ /* 0x000e220008000800 */
[----:B------:R-:W-:Y:S01]  /*13200*/  PRMT R67, R217, 0x7632, R67 ;  /* 0x00007632d9437816 */ /* 0x000fe20000000043 */
[----:B------:R1:W-:Y:S01]  /*13210*/  STG.E.U16 desc[UR12][R22.64], R217 ;  /* 0x000000d916007986 */ /* 0x0003e2000c10150c */
[----:B------:R-:W-:Y:S01]  /*13220*/  F2FP.F16.F32.PACK_AB R230, R230, R244 ;  /* 0x000000f4e6e6723e */ /* 0x000fe200000000ff */
[----:B------:R-:W-:Y:S01]  /*13230*/  IMAD R244, R3, 0x14, RZ ;  /* 0x0000001403f47824 */ /* 0x000fe200078e02ff */
[----:B------:R-:W-:Y:S01]  /*13240*/  LEA.HI.X.SX32 R21, R119, R117, 0x1, P0 ;  /* 0x0000007577157211 */ /* 0x000fe200000f0eff */
[----:B------:R2:W-:Y:S01]  /*13250*/  STG.E.U16 desc[UR12][R24.64], R67 ;  /* 0x0000004318007986 */ /* 0x0005e2000c10150c */
[----:B------:R-:W-:-:S02]  /*13260*/  F2FP.F16.F32.PACK_AB R225, R225, R229 ;  /* 0x000000e5e1e1723e */ /* 0x000fc400000000ff */
[----:B------:R-:W-:Y:S01]  /*13270*/  F2FP.F16.F32.PACK_AB R246, R246, R251 ;  /* 0x000000fbf6f6723e */ /* 0x000fe200000000ff */
[----:B------:R3:W-:Y:S01]  /*13280*/  STG.E.U16 desc[UR12][R20.64], R230 ;  /* 0x000000e614007986 */ /* 0x0007e2000c10150c */
[----:B-1----:R-:W-:-:S03]  /*13290*/  LEA R23, R3, -R3, 0x3 ;  /* 0x8000000303177211 */ /* 0x002fc600078e18ff */
[----:B------:R-:W4:Y:S01]  /*132a0*/  LDL.LU R251, [R1+0x34] ;  /* 0x0000340001fb7983 */ /* 0x000f220000300800 */
[-C--:B------:R-:W-:Y:S02]  /*132b0*/  IADD3 R22, P1, PT, R216, R116.reuse, RZ ;  /* 0x00000074d8167210 */ /* 0x080fe40007f3e0ff */
[C---:B--2---:R-:W-:Y:S02]  /*132c0*/  SHF.L.U32 R25, R3.reuse, 0x3, RZ ;  /* 0x0000000303197819 */ /* 0x044fe400000006ff */
[CC--:B------:R-:W-:Y:S01]  /*132d0*/  LEA R24, P2, R3.reuse, R116.reuse, 0x4 ;  /* 0x0000007403187211 */ /* 0x0c0fe200078420ff */
[C---:B---3--:R-:W-:Y:S01]  /*132e0*/  IMAD R20, R3.reuse, 0x12, RZ ;  /* 0x0000001203147824 */ /* 0x048fe200078e02ff */
[----:B------:R-:W-:Y:S02]  /*132f0*/  LEA R21, R3, R3, 0x3 ;  /* 0x0000000303157211 */ /* 0x000fe400078e18ff */
[----:B------:R-:W-:Y:S02]  /*13300*/  LEA.HI.X.SX32 R23, R23, R117, 0x1, P1 ;  /* 0x0000007517177211 */ /* 0x000fe400008f0eff */
[----:B------:R-:W-:-:S02]  /*13310*/  IADD3 R20, P0, PT, R20, R116, RZ ;  /* 0x0000007414147210 */ /* 0x000fc40007f1e0ff */
[----:B------:R-:W-:Y:S02]  /*13320*/  PRMT R67, R230, 0x7632, R67 ;  /* 0x00007632e6437816 */ /* 0x000fe40000000043 */
[-C--:B------:R-:W-:Y:S02]  /*13330*/  LEA.HI.X.SX32 R25, R25, R117.reuse, 0x1, P2 ;  /* 0x0000007519197211 */ /* 0x080fe400010f0eff */
[----:B------:R-:W-:Y:S01]  /*13340*/  LEA.HI.X.SX32 R21, R21, R117, 0x1, P0 ;  /* 0x0000007515157211 */ /* 0x000fe200000f0eff */
[----:B------:R1:W-:Y:S01]  /*13350*/  STG.E.U16 desc[UR12][R22.64], R67 ;  /* 0x0000004316007986 */ /* 0x0003e2000c10150c */
[----:B------:R-:W-:-:S03]  /*13360*/  PRMT R118, R225, 0x7632, R118 ;  /* 0x00007632e1767816 */ /* 0x000fc60000000076 */
[----:B------:R-:W-:Y:S04]  /*13370*/  STG.E.U16 desc[UR12][R24.64], R225 ;  /* 0x000000e118007986 */ /* 0x000fe8000c10150c */
[----:B------:R2:W-:Y:S01]  /*13380*/  STG.E.U16 desc[UR12][R20.64], R118 ;  /* 0x0000007614007986 */ /* 0x0005e2000c10150c */
[----:B-1----:R-:W-:-:S03]  /*13390*/  IADD3 R22, P1, PT, R244, R116, RZ ;  /* 0x00000074f4167210 */ /* 0x002fc60007f3e0ff */
[----:B------:R-:W3:Y:S04]  /*133a0*/  LDL.LU R244, [R1+0x30] ;  /* 0x0000300001f47983 */ /* 0x000ee80000300800 */
[----:B--2---:R-:W4:Y:S04]  /*133b0*/  LDL.LU R20, [R1+0x24] ;  /* 0x0000240001147983 */ /* 0x004f280000300800 */
[----:B------:R-:W2:Y:S01]  /*133c0*/  LDL.LU R21, [R1+0xc] ;  /* 0x00000c0001157983 */ /* 0x000ea20000300800 */
[C---:B------:R-:W-:Y:S02]  /*133d0*/  IMAD R24, R3.reuse, 0x16, RZ ;  /* 0x0000001603187824 */ /* 0x040fe400078e02ff */
[----:B------:R-:W-:-:S03]  /*133e0*/  IMAD R25, R3, 0xb, RZ ;  /* 0x0000000b03197824 */ /* 0x000fc600078e02ff */
[----:B------:R-:W-:Y:S02]  /*133f0*/  IADD3 R24, P2, PT, R24, R116, RZ ;  /* 0x0000007418187210 */ /* 0x000fe40007f5e0ff */
[-C--:B------:R-:W-:Y:S02]  /*13400*/  LEA.HI.X.SX32 R23, R171, R117.reuse, 0x1, P1 ;  /* 0x00000075ab177211 */ /* 0x080fe400008f0eff */
[----:B------:R-:W-:Y:S02]  /*13410*/  LEA.HI.X.SX32 R25, R25, R117, 0x1, P2 ;  /* 0x0000007519197211 */ /* 0x000fe400010f0eff */
[----:B------:R-:W-:Y:S01]  /*13420*/  PRMT R67, R246, 0x7632, R67 ;  /* 0x00007632f6437816 */ /* 0x000fe20000000043 */
[----:B------:R1:W-:Y:S04]  /*13430*/  STG.E.U16 desc[UR12][R22.64], R246 ;  /* 0x000000f616007986 */ /* 0x0003e8000c10150c */
[----:B------:R0:W-:Y:S01]  /*13440*/  STG.E.U16 desc[UR12][R24.64], R67 ;  /* 0x0000004318007986 */ /* 0x0001e2000c10150c */
[----:B-1----:R-:W-:-:S02]  /*13450*/  IMAD R246, R3, 0x1a, RZ ;  /* 0x0000001a03f67824 */ /* 0x002fc400078e02ff */
[C---:B------:R-:W-:Y:S01]  /*13460*/  IMAD R23, R3.reuse, 0xd, RZ ;  /* 0x0000000d03177824 */ /* 0x040fe200078e02ff */
[----:B0-----:R-:W3:Y:S01]  /*13470*/  LDL.LU R25, [R1+0x44] ;  /* 0x0000440001197983 */ /* 0x001ee20000300800 */
[C---:B------:R-:W-:Y:S01]  /*13480*/  IMAD R24, R3.reuse, 0x1c, RZ ;  /* 0x0000001c03187824 */ /* 0x040fe200078e02ff */
[----:B----4-:R-:W-:Y:S01]  /*13490*/  F2FP.F16.F32.PACK_AB R118, R20, R251 ;  /* 0x000000fb1476723e */ /* 0x010fe200000000ff */
[----:B------:R-:W-:Y:S02]  /*134a0*/  IMAD R251, R3, 0x18, RZ ;  /* 0x0000001803fb7824 */ /* 0x000fe400078e02ff */
[----:B------:R-:W4:Y:S01]  /*134b0*/  LDL.LU R3, [R1+0x48] ;  /* 0x0000480001037983 */ /* 0x000f220000300800 */
[----:B--2---:R-:W-:-:S03]  /*134c0*/  F2FP.F16.F32.PACK_AB R252, R252, R21 ;  /* 0x00000015fcfc723e */ /* 0x004fc600000000ff */
[----:B------:R-:W3:Y:S01]  /*134d0*/  LDL.LU R21, [R1+0x38] ;  /* 0x0000380001157983 */ /* 0x000ee20000300800 */
[----:B------:R-:W-:-:S03]  /*134e0*/  IADD3 R20, P0, PT, R251, R116, RZ ;  /* 0x00000074fb147210 */ /* 0x000fc60007f1e0ff */
[----:B------:R-:W4:Y:S01]  /*134f0*/  LDL.LU R251, [R1+0x40] ;  /* 0x0000400001fb7983 */ /* 0x000f220000300800 */
[----:B------:R-:W-:Y:S02]  /*13500*/  IADD3 R22, P1, PT, R246, R116, RZ ;  /* 0x00000074f6167210 */ /* 0x000fe40007f3e0ff */
[C---:B------:R-:W-:Y:S02]  /*13510*/  PRMT R119, R118.reuse, 0x7610, R119 ;  /* 0x0000761076777816 */ /* 0x040fe40000000077 */
[----:B------:R-:W-:Y:S02]  /*13520*/  LEA.HI.X.SX32 R23, R23, R117, 0x1, P1 ;  /* 0x0000007517177211 */ /* 0x000fe400008f0eff */
[----:B------:R-:W-:Y:S02]  /*13530*/  PRMT R118, R118, 0x7632, R118 ;  /* 0x0000763276767816 */ /* 0x000fe40000000076 */
[----:B---3--:R-:W-:Y:S02]  /*13540*/  F2FP.F16.F32.PACK_AB R67, R21, R25 ;  /* 0x000000191543723e */ /* 0x008fe400000000ff */
[----:B------:R-:W-:-:S05]  /*13550*/  LEA.HI.X.SX32 R21, R215, R117, 0x1, P0 ;  /* 0x00000075d7157211 */ /* 0x000fca00000f0eff */
[----:B------:R0:W-:Y:S04]  /*13560*/  STG.E.U16 desc[UR12][R20.64], R119 ;  /* 0x0000007714007986 */ /* 0x0001e8000c10150c */
[----:B------:R1:W-:Y:S04]  /*13570*/  STG.E.U16 desc[UR12][R22.64], R118 ;  /* 0x0000007616007986 */ /* 0x0003e8000c10150c */
[----:B0-----:R-:W2:Y:S04]  /*13580*/  LDL.LU R20, [R1+0x1c] ;  /* 0x00001c0001147983 */ /* 0x001ea80000300800 */
[----:B------:R-:W3:Y:S04]  /*13590*/  LDL.LU R21, [R1+0x4] ;  /* 0x0000040001157983 */ /* 0x000ee80000300800 */
[----:B-1----:R-:W2:Y:S04]  /*135a0*/  LDL.LU R22, [R1+0x2c] ;  /* 0x00002c0001167983 */ /* 0x002ea80000300800 */
[----:B------:R-:W2:Y:S01]  /*135b0*/  LDL.LU R23, [R1+0x8] ;  /* 0x0000080001177983 */ /* 0x000ea20000300800 */
[----:B----4-:R-:W-:-:S02]  /*135c0*/  F2FP.F16.F32.PACK_AB R220, R251, R3 ;  /* 0x00000003fbdc723e */ /* 0x010fc400000000ff */
[----:B------:R-:W0:Y:S01]  /*135d0*/  LDC R3, c[0x0][0x3e8] ;  /* 0x0000fa00ff037b82 */ /* 0x000e220000000800 */
[----:B------:R-:W-:-:S04]  /*135e0*/  IADD3 R24, P2, PT, R24, R116, RZ ;  /* 0x0000007418187210 */ /* 0x000fc80007f5e0ff */
[----:B------:R-:W-:-:S05]  /*135f0*/  LEA.HI.X.SX32 R25, R216, R117, 0x1, P2 ;  /* 0x00000075d8197211 */ /* 0x000fca00010f0eff */
[----:B------:R1:W-:Y:S01]  /*13600*/  STG.E.U16 desc[UR12][R24.64], R252 ;  /* 0x000000fc18007986 */ /* 0x0003e2000c10150c */
[----:B------:R-:W-:-:S03]  /*13610*/  F2FP.F16.F32.PACK_AB R216, R227, R235 ;  /* 0x000000ebe3d8723e */ /* 0x000fc600000000ff */
[----:B-1----:R-:W4:Y:S04]  /*13620*/  LDL.LU R24, [R1+0x3c] ;  /* 0x00003c0001187983 */ /* 0x002f280000300800 */
[----:B------:R-:W4:Y:S01]  /*13630*/  LDL.LU R25, [R1+0x20] ;  /* 0x0000200001197983 */ /* 0x000f220000300800 */
[----:B0-----:R-:W-:Y:S01]  /*13640*/  IMAD R227, R3, 0x1e, RZ ;  /* 0x0000001e03e37824 */ /* 0x001fe200078e02ff */
[----:B------:R-:W-:Y:S02]  /*13650*/  F2FP.F16.F32.PACK_AB R223, R236, R243 ;  /* 0x000000f3ecdf723e */ /* 0x000fe400000000ff */
[----:B------:R-:W-:Y:S02]  /*13660*/  F2FP.F16.F32.PACK_AB R214, R214, R226 ;  /* 0x000000e2d6d6723e */ /* 0x000fe400000000ff */
[----:B------:R-:W-:-:S02]  /*13670*/  PRMT R118, R252, 0x7632, R118 ;  /* 0x00007632fc767816 */ /* 0x000fc40000000076 */
[----:B---3--:R-:W-:Y:S02]  /*13680*/  F2FP.F16.F32.PACK_AB R222, R245, R21 ;  /* 0x00000015f5de723e */ /* 0x008fe400000000ff */
[----:B------:R-:W-:Y:S01]  /*13690*/  LEA R21, R3, -R3, 0x4 ;  /* 0x8000000303157211 */ /* 0x000fe200078e20ff */
[----:B------:R-:W3:Y:S04]  /*136a0*/  LDL.LU R245, [R1+0x10] ;  /* 0x0000100001f57983 */ /* 0x000ee80000300800 */
[----:B------:R-:W3:Y:S01]  /*136b0*/  LDL.LU R243, [R1+0x14] ;  /* 0x0000140001f37983 */ /* 0x000ee20000300800 */
[----:B--2---:R-:W-:Y:S02]  /*136c0*/  F2FP.F16.F32.PACK_AB R225, R23, R20 ;  /* 0x0000001417e1723e */ /* 0x004fe400000000ff */
[----:B------:R-:W-:Y:S01]  /*136d0*/  IADD3 R20, P0, PT, R227, R116, RZ ;  /* 0x00000074e3147210 */ /* 0x000fe20007f1e0ff */
[----:B------:R-:W3:Y:S03]  /*136e0*/  LDL.LU R226, [R1] ;  /* 0x0000000001e27983 */ /* 0x000ee60000300800 */
[----:B------:R-:W-:Y:S01]  /*136f0*/  LEA.HI.X.SX32 R21, R21, R117, 0x1, P0 ;  /* 0x0000007515157211 */ /* 0x000fe200000f0eff */
[----:B------:R-:W2:Y:S04]  /*13700*/  LDL.LU R252, [R1+0x28] ;  /* 0x0000280001fc7983 */ /* 0x000ea80000300800 */
[----:B------:R0:W-:Y:S04]  /*13710*/  STG.E.U16 desc[UR12][R20.64], R118 ;  /* 0x0000007614007986 */ /* 0x0001e8000c10150c */
[----:B0-----:R-:W2:Y:S01]  /*13720*/  LDL.LU R21, [R1+0x18] ;  /* 0x0000180001157983 */ /* 0x001ea20000300800 */
[----:B------:R-:W-:-:S02]  /*13730*/  SHF.L.U32 R23, R3, 0x4, RZ ;  /* 0x0000000403177819 */ /* 0x000fc400000006ff */
[----:B----4-:R-:W-:Y:S02]  /*13740*/  F2FP.F16.F32.PACK_AB R230, R25, R22 ;  /* 0x0000001619e6723e */ /* 0x010fe400000000ff */
[C---:B------:R-:W-:Y:S01]  /*13750*/  LEA R22, P1, R3.reuse, R116, 0x5 ;  /* 0x0000007403167211 */ /* 0x040fe200078228ff */
[----:B------:R-:W-:-:S03]  /*13760*/  IMAD R235, R3, 0x22, RZ ;  /* 0x0000002203eb7824 */ /* 0x000fc600078e02ff */
[----:B------:R-:W-:Y:S02]  /*13770*/  LEA.HI.X.SX32 R23, R23, R117, 0x1, P1 ;  /* 0x0000007517177211 */ /* 0x000fe400008f0eff */
[----:B------:R-:W-:Y:S02]  /*13780*/  PRMT R119, R67, 0x7632, R119 ;  /* 0x0000763243777816 */ /* 0x000fe40000000077 */
[----:B------:R-:W-:Y:S01]  /*13790*/  F2FP.F16.F32.PACK_AB R229, R244, R24 ;  /* 0x00000018f4e5723e */ /* 0x000fe200000000ff */
[----:B------:R0:W-:Y:S01]  /*137a0*/  STG.E.U16 desc[UR12][R22.64], R67 ;  /* 0x0000004316007986 */ /* 0x0001e2000c10150c */
[----:B------:R-:W-:Y:S02]  /*137b0*/  LEA R25, R3, R3, 0x4 ;  /* 0x0000000303197211 */ /* 0x000fe400078e20ff */
[----:B------:R-:W-:Y:S02]  /*137c0*/  IADD3 R24, P2, PT, R235, R116, RZ ;  /* 0x00000074eb187210 */ /* 0x000fe40007f5e0ff */
[----:B------:R-:W-:Y:S01]  /*137d0*/  F2FP.F16.F32.PACK_AB R118, R234, R241 ;  /* 0x000000f1ea76723e */ /* 0x000fe200000000ff */
[----:B------:R-:W-:Y:S01]  /*137e0*/  IMAD R234, R3, 0x28, RZ ;  /* 0x0000002803ea7824 */ /* 0x000fe200078e02ff */
[----:B------:R-:W-:-:S02]  /*137f0*/  LEA.HI.X.SX32 R25, R25, R117, 0x1, P2 ;  /* 0x0000007519197211 */ /* 0x000fc400010f0eff */
[----:B0-----:R-:W-:Y:S01]  /*13800*/  F2FP.F16.F32.PACK_AB R67, R219, R233 ;  /* 0x000000e9db43723e */ /* 0x001fe200000000ff */
[----:B------:R-:W-:Y:S01]  /*13810*/  IMAD R233, R3, 0x24, RZ ;  /* 0x0000002403e97824 */ /* 0x000fe200078e02ff */
[----:B------:R-:W-:Y:S01]  /*13820*/  F2FP.F16.F32.PACK_AB R213, R213, R218 ;  /* 0x000000dad5d5723e */ /* 0x000fe200000000ff */
[----:B------:R-:W-:-:S03]  /*13830*/  IMAD R218, R3, 0x13, RZ ;  /* 0x0000001303da7824 */ /* 0x000fc600078e02ff */
[-C--:B------:R-:W-:Y:S01]  /*13840*/  IADD3 R20, P0, PT, R233, R116.reuse, RZ ;  /* 0x00000074e9147210 */ /* 0x080fe20007f1e0ff */
[C---:B------:R-:W-:Y:S01]  /*13850*/  IMAD R244, R3.reuse, 0x14, RZ ;  /* 0x0000001403f47824 */ /* 0x040fe200078e02ff */
[----:B------:R0:W-:Y:S01]  /*13860*/  STG.E.U16 desc[UR12][R24.64], R119 ;  /* 0x0000007718007986 */ /* 0x0001e2000c10150c */
[----:B------:R-:W-:Y:S02]  /*13870*/  PRMT R236, R220, 0x7610, R236 ;  /* 0x00007610dcec7816 */ /* 0x000fe400000000ec */
[----:B------:R-:W-:Y:S01]  /*13880*/  F2FP.F16.F32.PACK_AB R210, R210, R211 ;  /* 0x000000d3d2d2723e */ /* 0x000fe200000000ff */
[----:B------:R-:W-:Y:S01]  /*13890*/  IMAD R211, R3, 0x2a, RZ ;  /* 0x0000002a03d37824 */ /* 0x000fe200078e02ff */
[----:B------:R-:W-:Y:S02]  /*138a0*/  F2FP.F16.F32.PACK_AB R215, R240, R249 ;  /* 0x000000f9f0d7723e */ /* 0x000fe400000000ff */
[----:B------:R-:W-:Y:S02]  /*138b0*/  PRMT R240, R220, 0x7632, R240 ;  /* 0x00007632dcf07816 */ /* 0x000fe400000000f0 */
[----:B------:R-:W-:Y:S01]  /*138c0*/  F2FP.F16.F32.PACK_AB R207, R207, R209 ;  /* 0x000000d1cfcf723e */ /* 0x000fe200000000ff */
[----:B------:R-:W-:Y:S01]  /*138d0*/  IMAD R209, R3, 0x2c, RZ ;  /* 0x0000002c03d17824 */ /* 0x000fe200078e02ff */
[----:B0-----:R-:W-:-:S02]  /*138e0*/  IADD3 R24, P2, PT, R234, R116, RZ ;  /* 0x00000074ea187210 */ /* 0x001fc40007f5e0ff */
[----:B------:R-:W-:Y:S01]  /*138f0*/  F2FP.F16.F32.PACK_AB R212, R212, R224 ;  /* 0x000000e0d4d4723e */ /* 0x000fe200000000ff */
[----:B------:R-:W-:Y:S01]  /*13900*/  IMAD R224, R3, 0x15, RZ ;  /* 0x0000001503e07824 */ /* 0x000fe200078e02ff */
[----:B------:R-:W-:Y:S02]  /*13910*/  LEA.HI.X.SX32 R25, R244, R117, 0x1, P2 ;  /* 0x00000075f4197211 */ /* 0x000fe400010f0eff */
[----:B------:R-:W-:Y:S01]  /*13920*/  F2FP.F16.F32.PACK_AB R203, R203, R205 ;  /* 0x000000cdcbcb723e */ /* 0x000fe200000000ff */
[C---:B------:R-:W-:Y:S01]  /*13930*/  IMAD R205, R3.reuse, 0x2e, RZ ;  /* 0x0000002e03cd7824 */ /* 0x040fe200078e02ff */
[----:B------:R-:W-:Y:S01]  /*13940*/  F2FP.F16.F32.PACK_AB R220, R232, R238 ;  /* 0x000000eee8dc723e */ /* 0x000fe200000000ff */
[----:B------:R-:W-:Y:S01]  /*13950*/  IMAD R232, R3, 0x17, RZ ;  /* 0x0000001703e87824 */ /* 0x000fe200078e02ff */
[----:B------:R-:W-:Y:S01]  /*13960*/  F2FP.F16.F32.PACK_AB R195, R195, R198 ;  /* 0x000000c6c3c3723e */ /* 0x000fe200000000ff */
[----:B------:R-:W-:Y:S01]  /*13970*/  IMAD R198, R3, 0x30, RZ ;  /* 0x0000003003c67824 */ /* 0x000fe200078e02ff */
[----:B------:R-:W-:Y:S01]  /*13980*/  F2FP.F16.F32.PACK_AB R199, R199, R201 ;  /* 0x000000c9c7c7723e */ /* 0x000fe200000000ff */
[C---:B------:R-:W-:Y:S01]  /*13990*/  IMAD R201, R3.reuse, 0x32, RZ ;  /* 0x0000003203c97824 */ /* 0x040fe200078e02ff */
[----:B------:R-:W-:Y:S01]  /*139a0*/  F2FP.F16.F32.PACK_AB R190, R190, R192 ;  /* 0x000000c0bebe723e */ /* 0x000fe200000000ff */
[C---:B------:R-:W-:Y:S01]  /*139b0*/  IMAD R251, R3.reuse, 0x18, RZ ;  /* 0x0000001803fb7824 */ /* 0x040fe200078e02ff */
[----:B------:R-:W-:Y:S01]  /*139c0*/  F2FP.F16.F32.PACK_AB R202, R202, R204 ;  /* 0x000000cccaca723e */ /* 0x000fe200000000ff */
[----:B------:R-:W-:Y:S01]  /*139d0*/  IMAD R192, R3, 0x34, RZ ;  /* 0x0000003403c07824 */ /* 0x000fe200078e02ff */
[----:B------:R-:W-:Y:S01]  /*139e0*/  F2FP.F16.F32.PACK_AB R132, R133, R132 ;  /* 0x000000848584723e */ /* 0x000fe200000000ff */
[----:B------:R-:W-:Y:S01]  /*139f0*/  IMAD R204, R3, 0x19, RZ ;  /* 0x0000001903cc7824 */ /* 0x000fe200078e02ff */
[----:B------:R-:W0:Y:S01]  /*13a00*/  LDC R133, c[0x0][0x3e8] ;  /* 0x0000fa00ff857b82 */ /* 0x000e220000000800 */
[----:B------:R-:W-:-:S02]  /*13a10*/  F2FP.F16.F32.PACK_AB R194, R194, R197 ;  /* 0x000000c5c2c2723e */ /* 0x000fc400000000ff */
[----:B------:R-:W-:Y:S01]  /*13a20*/  F2FP.F16.F32.PACK_AB R138, R139, R138 ;  /* 0x0000008a8b8a723e */ /* 0x000fe200000000ff */
[----:B------:R-:W-:Y:S01]  /*13a30*/  IMAD R139, R3, 0x36, RZ ;  /* 0x00000036038b7824 */ /* 0x000fe200078e02ff */
[----:B------:R-:W-:Y:S02]  /*13a40*/  PRMT R197, R225, 0x7632, R197 ;  /* 0x00007632e1c57816 */ /* 0x000fe400000000c5 */
[----:B------:R-:W-:Y:S01]  /*13a50*/  F2FP.F16.F32.PACK_AB R183, R183, R184 ;  /* 0x000000b8b7b7723e */ /* 0x000fe200000000ff */
[----:B------:R-:W-:Y:S01]  /*13a60*/  IMAD R184, R3, 0x38, RZ ;  /* 0x0000003803b87824 */ /* 0x000fe200078e02ff */
[----:B------:R-:W-:Y:S01]  /*13a70*/  F2FP.F16.F32.PACK_AB R187, R187, R188 ;  /* 0x000000bcbbbb723e */ /* 0x000fe200000000ff */
[----:B------:R-:W-:Y:S01]  /*13a80*/  IMAD R188, R3, 0x3a, RZ ;  /* 0x0000003a03bc7824 */ /* 0x000fe200078e02ff */
[----:B------:R-:W-:Y:S01]  /*13a90*/  F2FP.F16.F32.PACK_AB R185, R185, R186 ;  /* 0x000000bab9b9723e */ /* 0x000fe200000000ff */
[----:B------:R-:W-:Y:S01]  /*13aa0*/  IMAD R186, R3, 0x1b, RZ ;  /* 0x0000001b03ba7824 */ /* 0x000fe200078e02ff */
[----:B------:R-:W-:Y:S01]  /*13ab0*/  F2FP.F16.F32.PACK_AB R193, R193, R196 ;  /* 0x000000c4c1c1723e */ /* 0x000fe200000000ff */
[----:B------:R-:W-:Y:S01]  /*13ac0*/  IMAD R196, R3, 0x1d, RZ ;  /* 0x0000001d03c47824 */ /* 0x000fe200078e02ff */
[----:B------:R-:W-:-:S02]  /*13ad0*/  F2FP.F16.F32.PACK_AB R134, R135, R134 ;  /* 0x000000868786723e */ /* 0x000fc400000000ff */
[----:B------:R-:W-:Y:S02]  /*13ae0*/  PRMT R135, R222, 0x7632, R135 ;  /* 0x00007632de877816 */ /* 0x000fe40000000087 */
[----:B------:R-:W-:Y:S01]  /*13af0*/  F2FP.F16.F32.PACK_AB R146, R147, R146 ;  /* 0x000000929392723e */ /* 0x000fe200000000ff */
[----:B------:R-:W-:Y:S01]  /*13b00*/  IMAD R147, R3, 0x3c, RZ ;  /* 0x0000003c03937824 */ /* 0x000fe200078e02ff */
[----:B------:R-:W-:Y:S02]  /*13b10*/  F2FP.F16.F32.PACK_AB R136, R137, R136 ;  /* 0x000000888988723e */ /* 0x000fe400000000ff */
[----:B------:R-:W-:Y:S02]  /*13b20*/  PRMT R137, R223, 0x7632, R137 ;  /* 0x00007632df897816 */ /* 0x000fe40000000089 */
[----:B------:R-:W-:Y:S01]  /*13b30*/  F2FP.F16.F32.PACK_AB R144, R145, R144 ;  /* 0x000000909190723e */ /* 0x000fe200000000ff */
[----:B------:R-:W-:Y:S01]  /*13b40*/  IMAD R145, R3, 0x44, RZ ;  /* 0x0000004403917824 */ /* 0x000fe200078e02ff */
[----:B------:R-:W-:Y:S01]  /*13b50*/  F2FP.F16.F32.PACK_AB R148, R149, R148 ;  /* 0x000000949594723e */ /* 0x000fe200000000ff */
[----:B------:R-:W-:Y:S01]  /*13b60*/  IMAD R149, R3, 0x46, RZ ;  /* 0x0000004603957824 */ /* 0x000fe200078e02ff */
[----:B------:R-:W-:-:S02]  /*13b70*/  F2FP.F16.F32.PACK_AB R140, R141, R140 ;  /* 0x0000008c8d8c723e */ /* 0x000fc400000000ff */
[----:B------:R-:W-:Y:S02]  /*13b80*/  PRMT R141, R214, 0x7632, R141 ;  /* 0x00007632d68d7816 */ /* 0x000fe4000000008d */
[----:B------:R-:W-:Y:S02]  /*13b90*/  F2FP.F16.F32.PACK_AB R150, R151, R150 ;  /* 0x000000969796723e */ /* 0x000fe400000000ff */
[----:B------:R-:W-:Y:S01]  /*13ba0*/  F2FP.F16.F32.PACK_AB R170, R172, R170 ;  /* 0x000000aaacaa723e */ /* 0x000fe200000000ff */
[----:B------:R-:W-:Y:S01]  /*13bb0*/  IMAD R172, R3, 0x25, RZ ;  /* 0x0000002503ac7824 */ /* 0x000fe200078e02ff */
[----:B------:R-:W-:Y:S01]  /*13bc0*/  F2FP.F16.F32.PACK_AB R142, R143, R142 ;  /* 0x0000008e8f8e723e */ /* 0x000fe200000000ff */
[----:B------:R-:W-:Y:S01]  /*13bd0*/  IMAD R143, R3, 0x4c, RZ ;  /* 0x0000004c038f7824 */ /* 0x000fe200078e02ff */
[----:B------:R-:W-:Y:S02]  /*13be0*/  F2FP.F16.F32.PACK_AB R70, R71, R70 ;  /* 0x000000464746723e */ /* 0x000fe400000000ff */
[----:B------:R-:W-:Y:S01]  /*13bf0*/  F2FP.F16.F32.PACK_AB R68, R69, R68 ;  /* 0x000000444544723e */ /* 0x000fe200000000ff */
[----:B------:R-:W-:Y:S01]  /*13c00*/  IMAD R69, R3, 0x4e, RZ ;  /* 0x0000004e03457824 */ /* 0x000fe200078e02ff */
[----:B------:R-:W-:-:S02]  /*13c10*/  F2FP.F16.F32.PACK_AB R119, R242, R250 ;  /* 0x000000faf277723e */ /* 0x000fc400000000ff */
[----:B------:R-:W-:Y:S02]  /*13c20*/  F2FP.F16.F32.PACK_AB R76, R77, R76 ;  /* 0x0000004c4d4c723e */ /* 0x000fe400000000ff */
[----:B------:R-:W-:Y:S02]  /*13c30*/  PRMT R77, R119, 0x7632, R77 ;  /* 0x00007632774d7816 */ /* 0x000fe4000000004d */
[----:B------:R-:W-:Y:S01]  /*13c40*/  F2FP.F16.F32.PACK_AB R74, R75, R74 ;  /* 0x0000004a4b4a723e */ /* 0x000fe200000000ff */
[----:B------:R-:W-:Y:S01]  /*13c50*/  IMAD R75, R3, 0x54, RZ ;  /* 0x00000054034b7824 */ /* 0x000fe200078e02ff */
[----:B------:R-:W-:Y:S01]  /*13c60*/  F2FP.F16.F32.PACK_AB R72, R73, R72 ;  /* 0x000000484948723e */ /* 0x000fe200000000ff */
[----:B------:R-:W-:Y:S01]  /*13c70*/  IMAD R73, R3, 0x56, RZ ;  /* 0x0000005603497824 */ /* 0x000fe200078e02ff */
[----:B------:R-:W-:Y:S02]  /*13c80*/  F2FP.F16.F32.PACK_AB R78, R79, R78 ;  /* 0x0000004e4f4e723e */ /* 0x000fe400000000ff */
[----:B------:R-:W-:-:S02]  /*13c90*/  PRMT R79, R118, 0x7632, R79 ;  /* 0x00007632764f7816 */ /* 0x000fc4000000004f */
[----:B------:R-:W-:Y:S02]  /*13ca0*/  F2FP.F16.F32.PACK_AB R80, R81, R80 ;  /* 0x000000505150723e */ /* 0x000fe400000000ff */
        /* <DEDUP_REMOVED lines=12> */
[C---:B------:R-:W-:Y:S01]  /*13d70*/  IMAD R93, R3.reuse, 0x6c, RZ ;  /* 0x0000006c035d7824 */ /* 0x040fe200078e02ff */
[----:B---3--:R-:W-:Y:S01]  /*13d80*/  F2FP.F16.F32.PACK_AB R171, R226, R243 ;  /* 0x000000f3e2ab723e */ /* 0x008fe200000000ff */
[----:B------:R-:W-:-:S02]  /*13d90*/  IMAD R226, R3, 0x26, RZ ;  /* 0x0000002603e27824 */ /* 0x000fc400078e02ff */
[----:B------:R-:W-:-:S03]  /*13da0*/  IMAD R243, R3, 0x12, RZ ;  /* 0x0000001203f37824 */ /* 0x000fc600078e02ff */
[----:B------:R-:W-:-:S04]  /*13db0*/  IADD3 R22, P1, PT, R226, R116, RZ ;  /* 0x00000074e2167210 */ /* 0x000fc80007f3e0ff */
[----:B------:R-:W-:Y:S02]  /*13dc0*/  LEA.HI.X.SX32 R23, R218, R117, 0x1, P1 ;  /* 0x00000075da177211 */ /* 0x000fe400008f0eff */
[----:B------:R-:W-:Y:S02]  /*13dd0*/  F2FP.F16.F32.PACK_AB R219, R248, R245 ;  /* 0x000000f5f8db723e */ /* 0x000fe400000000ff */
[----:B--2---:R-:W-:Y:S02]  /*13de0*/  F2FP.F16.F32.PACK_AB R217, R21, R252 ;  /* 0x000000fc15d9723e */ /* 0x004fe400000000ff */
[----:B------:R-:W-:Y:S01]  /*13df0*/  LEA.HI.X.SX32 R21, R243, R117, 0x1, P0 ;  /* 0x00000075f3157211 */ /* 0x000fe200000f0eff */
[----:B------:R-:W-:-:S04]  /*13e00*/  IMAD R245, R3, 0x16, RZ ;  /* 0x0000001603f57824 */ /* 0x000fc800078e02ff */
[----:B------:R1:W-:Y:S04]  /*13e10*/  STG.E.U16 desc[UR12][R20.64], R236 ;  /* 0x000000ec14007986 */ /* 0x0003e8000c10150c */
[----:B------:R2:W-:Y:S04]  /*13e20*/  STG.E.U16 desc[UR12][R22.64], R240 ;  /* 0x000000f016007986 */ /* 0x0005e8000c10150c */
[----:B------:R3:W-:Y:S01]  /*13e30*/  STG.E.U16 desc[UR12][R24.64], R229 ;  /* 0x000000e518007986 */ /* 0x0007e2000c10150c */
[-C--:B-1----:R-:W-:Y:S02]  /*13e40*/  IADD3 R20, P0, PT, R211, R116.reuse, RZ ;  /* 0x00000074d3147210 */ /* 0x082fe40007f1e0ff */
[----:B--2---:R-:W-:-:S02]  /*13e50*/  IADD3 R22, P1, PT, R209, R116, RZ ;  /* 0x00000074d1167210 */ /* 0x004fc40007f3e0ff */
[-C--:B------:R-:W-:Y:S02]  /*13e60*/  LEA.HI.X.SX32 R21, R224, R117.reuse, 0x1, P0 ;  /* 0x00000075e0157211 */ /* 0x080fe400000f0eff */
[----:B---3--:R-:W-:Y:S02]  /*13e70*/  IADD3 R24, P2, PT, R205, R116, RZ ;  /* 0x00000074cd187210 */ /* 0x008fe40007f5e0ff */
[----:B------:R-:W-:Y:S02]  /*13e80*/  PRMT R224, R229, 0x7632, R224 ;  /* 0x00007632e5e07816 */ /* 0x000fe400000000e0 */
[-C--:B------:R-:W-:Y:S02]  /*13e90*/  LEA.HI.X.SX32 R23, R245, R117.reuse, 0x1, P1 ;  /* 0x00000075f5177211 */ /* 0x080fe400008f0eff */
[----:B------:R-:W-:Y:S01]  /*13ea0*/  LEA.HI.X.SX32 R25, R232, R117, 0x1, P2 ;  /* 0x00000075e8197211 */ /* 0x000fe200010f0eff */
[----:B------:R1:W-:Y:S01]  /*13eb0*/  STG.E.U16 desc[UR12][R20.64], R224 ;  /* 0x000000e014007986 */ /* 0x0003e2000c10150c */
[----:B------:R-:W-:-:S03]  /*13ec0*/  PRMT R229, R230, 0x7632, R229 ;  /* 0x00007632e6e57816 */ /* 0x000fc600000000e5 */
[----:B------:R2:W-:Y:S04]  /*13ed0*/  STG.E.U16 desc[UR12][R22.64], R230 ;  /* 0x000000e616007986 */ /* 0x0005e8000c10150c */
[----:B------:R3:W-:Y:S01]  /*13ee0*/  STG.E.U16 desc[UR12][R24.64], R229 ;  /* 0x000000e518007986 */ /* 0x0007e2000c10150c */
[-C--:B-1----:R-:W-:Y:S02]  /*13ef0*/  IADD3 R20, P0, PT, R198, R116.reuse, RZ ;  /* 0x00000074c6147210 */ /* 0x082fe40007f1e0ff */
[-C--:B--2---:R-:W-:Y:S02]  /*13f00*/  IADD3 R22, P1, PT, R201, R116.reuse, RZ ;  /* 0x00000074c9167210 */ /* 0x084fe40007f3e0ff */
[----:B------:R-:W-:Y:S02]  /*13f10*/  LEA.HI.X.SX32 R21, R251, R117, 0x1, P0 ;  /* 0x00000075fb157211 */ /* 0x000fe400000f0eff */
[----:B---3--:R-:W-:-:S02]  /*13f20*/  IADD3 R24, P2, PT, R192, R116, RZ ;  /* 0x00000074c0187210 */ /* 0x008fc40007f5e0ff */
[-C--:B------:R-:W-:Y:S01]  /*13f30*/  LEA.HI.X.SX32 R23, R204, R117.reuse, 0x1, P1 ;  /* 0x00000075cc177211 */ /* 0x080fe200008f0eff */
[----:B------:R1:W-:Y:S01]  /*13f40*/  STG.E.U16 desc[UR12][R20.64], R225 ;  /* 0x000000e114007986 */ /* 0x0003e2000c10150c */
[----:B------:R-:W-:Y:S01]  /*13f50*/  LEA.HI.X.SX32 R25, R246, R117, 0x1, P2 ;  /* 0x00000075f6197211 */ /* 0x000fe200010f0eff */
[----:B------:R-:W-:Y:S02]  /*13f60*/  IMAD R245, R3, 0x1c, RZ ;  /* 0x0000001c03f57824 */ /* 0x000fe400078e02ff */
[----:B------:R2:W-:Y:S04]  /*13f70*/  STG.E.U16 desc[UR12][R22.64], R197 ;  /* 0x000000c516007986 */ /* 0x0005e8000c10150c */
[----:B------:R3:W-:Y:S01]  /*13f80*/  STG.E.U16 desc[UR12][R24.64], R222 ;  /* 0x000000de18007986 */ /* 0x0007e2000c10150c */
[----:B-1----:R-:W-:-:S02]  /*13f90*/  IADD3 R20, P0, PT, R139, R116, RZ ;  /* 0x000000748b147210 */ /* 0x002fc40007f1e0ff */
[-C--:B--2---:R-:W-:Y:S02]  /*13fa0*/  IADD3 R22, P1, PT, R184, R116.reuse, RZ ;  /* 0x00000074b8167210 */ /* 0x084fe40007f3e0ff */
[-C--:B------:R-:W-:Y:S02]  /*13fb0*/  LEA.HI.X.SX32 R21, R186, R117.reuse, 0x1, P0 ;  /* 0x00000075ba157211 */ /* 0x080fe400000f0eff */
[----:B---3--:R-:W-:Y:S01]  /*13fc0*/  IADD3 R24, P2, PT, R188, R116, RZ ;  /* 0x00000074bc187210 */ /* 0x008fe20007f5e0ff */
[----:B------:R-:W-:Y:S01]  /*13fd0*/  IMAD R186, R3, 0x3e, RZ ;  /* 0x0000003e03ba7824 */ /* 0x000fe200078e02ff */
[-C--:B------:R-:W-:Y:S01]  /*13fe0*/  LEA.HI.X.SX32 R23, R245, R117.reuse, 0x1, P1 ;  /* 0x00000075f5177211 */ /* 0x080fe200008f0eff */
[----:B------:R1:W-:Y:S01]  /*13ff0*/  STG.E.U16 desc[UR12][R20.64], R135 ;  /* 0x0000008714007986 */ /* 0x0003e2000c10150c */
[----:B------:R-:W-:Y:S02]  /*14000*/  LEA.HI.X.SX32 R25, R196, R117, 0x1, P2 ;  /* 0x00000075c4197211 */ /* 0x000fe400010f0eff */
[C---:B------:R-:W-:Y:S01]  /*14010*/  LEA R196, R3.reuse, -R3, 0x5 ;  /* 0x8000000303c47211 */ /* 0x040fe200078e28ff */
[----:B------:R2:W-:Y:S01]  /*14020*/  STG.E.U16 desc[UR12][R22.64], R223 ;  /* 0x000000df16007986 */ /* 0x0005e2000c10150c */
[----:B------:R-:W-:-:S03]  /*14030*/  SHF.L.U32 R204, R3, 0x5, RZ ;  /* 0x0000000503cc7819 */ /* 0x000fc600000006ff */
[----:B------:R0:W-:Y:S01]  /*14040*/  STG.E.U16 desc[UR12][R24.64], R137 ;  /* 0x0000008918007986 */ /* 0x0001e2000c10150c */
[-C--:B-1----:R-:W-:Y:S02]  /*14050*/  IADD3 R20, P0, PT, R147, R116.reuse, RZ ;  /* 0x0000007493147210 */ /* 0x082fe40007f1e0ff */
[-C--:B--2---:R-:W-:Y:S01]  /*14060*/  IADD3 R22, P1, PT, R186, R116.reuse, RZ ;  /* 0x00000074ba167210 */ /* 0x084fe20007f3e0ff */
[----:B------:R-:W-:Y:S01]  /*14070*/  IMAD R135, R3, 0x42, RZ ;  /* 0x0000004203877824 */ /* 0x000fe200078e02ff */
[-C--:B------:R-:W-:Y:S02]  /*14080*/  LEA.HI.X.SX32 R21, R227, R117.reuse, 0x1, P0 ;  /* 0x00000075e3157211 */ /* 0x080fe400000f0eff */
[----:B0-----:R-:W-:Y:S02]  /*14090*/  LEA R24, P2, R133, R116, 0x6 ;  /* 0x0000007485187211 */ /* 0x001fe400078430ff */
[-C--:B------:R-:W-:Y:S02]  /*140a0*/  LEA.HI.X.SX32 R23, R196, R117.reuse, 0x1, P1 ;  /* 0x00000075c4177211 */ /* 0x080fe400008f0eff */
[----:B------:R-:W-:Y:S01]  /*140b0*/  PRMT R133, R216, 0x7632, R133 ;  /* 0x00007632d8857816 */ /* 0x000fe20000000085 */
[----:B------:R0:W-:Y:S01]  /*140c0*/  STG.E.U16 desc[UR12][R20.64], R216 ;  /* 0x000000d814007986 */ /* 0x0001e2000c10150c */
[----:B------:R-:W-:-:S02]  /*140d0*/  LEA.HI.X.SX32 R25, R204, R117, 0x1, P2 ;  /* 0x00000075cc197211 */ /* 0x000fc400010f0eff */
[C---:B------:R-:W-:Y:S01]  /*140e0*/  LEA R196, R3.reuse, R3, 0x5 ;  /* 0x0000000303c47211 */ /* 0x040fe200078e28ff */
[----:B------:R1:W-:Y:S01]  /*140f0*/  STG.E.U16 desc[UR12][R22.64], R133 ;  /* 0x0000008516007986 */ /* 0x0003e2000c10150c */
[----:B------:R-:W-:Y:S01]  /*14100*/  IMAD R204, R3, 0x23, RZ ;  /* 0x0000002303cc7824 */ /* 0x000fe200078e02ff */
[-C--:B0-----:R-:W-:Y:S02]  /*14110*/  IADD3 R20, P0, PT, R135, R116.reuse, RZ ;  /* 0x0000007487147210 */ /* 0x081fe40007f1e0ff */
[-C--:B-1----:R-:W-:Y:S01]  /*14120*/  IADD3 R22, P1, PT, R145, R116.reuse, RZ ;  /* 0x0000007491167210 */ /* 0x082fe20007f3e0ff */
[----:B------:R0:W-:Y:S01]  /*14130*/  STG.E.U16 desc[UR12][R24.64], R214 ;  /* 0x000000d618007986 */ /* 0x0001e2000c10150c */
[-C--:B------:R-:W-:Y:S01]  /*14140*/  LEA.HI.X.SX32 R21, R196, R117.reuse, 0x1, P0 ;  /* 0x00000075c4157211 */ /* 0x080fe200000f0eff */
[----:B------:R-:W-:Y:S01]  /*14150*/  IMAD R133, R3, 0x48, RZ ;  /* 0x0000004803857824 */ /* 0x000fe200078e02ff */
[----:B------:R-:W-:Y:S01]  /*14160*/  LEA.HI.X.SX32 R23, R235, R117, 0x1, P1 ;  /* 0x00000075eb177211 */ /* 0x000fe200008f0eff */
[----:B------:R-:W-:Y:S01]  /*14170*/  IMAD R137, R3, 0x4a, RZ ;  /* 0x0000004a03897824 */ /* 0x000fe200078e02ff */
[----:B------:R-:W-:Y:S01]  /*14180*/  PRMT R151, R217, 0x7632, R151 ;  /* 0x00007632d9977816 */ /* 0x000fe20000000097 */
[----:B------:R1:W-:Y:S01]  /*14190*/  STG.E.U16 desc[UR12][R20.64], R141 ;  /* 0x0000008d14007986 */ /* 0x0003e2000c10150c */
[----:B0-----:R-:W-:-:S03]  /*141a0*/  IADD3 R24, P2, PT, R149, R116, RZ ;  /* 0x0000007495187210 */ /* 0x001fc60007f5e0ff */
[----:B------:R0:W-:Y:S01]  /*141b0*/  STG.E.U16 desc[UR12][R22.64], R217 ;  /* 0x000000d916007986 */ /* 0x0001e2000c10150c */
[-C--:B------:R-:W-:Y:S02]  /*141c0*/  LEA.HI.X.SX32 R25, R204, R117.reuse, 0x1, P2 ;  /* 0x00000075cc197211 */ /* 0x080fe400010f0eff */
[-C--:B-1----:R-:W-:Y:S02]  /*141d0*/  IADD3 R20, P0, PT, R133, R116.reuse, RZ ;  /* 0x0000007485147210 */ /* 0x082fe40007f1e0ff */
[----:B------:R-:W-:Y:S01]  /*141e0*/  PRMT R71, R171, 0x7632, R71 ;  /* 0x00007632ab477816 */ /* 0x000fe20000000047 */
[----:B------:R1:W-:Y:S01]  /*141f0*/  STG.E.U16 desc[UR12][R24.64], R151 ;  /* 0x0000009718007986 */ /* 0x0003e2000c10150c */
[----:B------:R-:W-:Y:S02]  /*14200*/  LEA.HI.X.SX32 R21, R233, R117, 0x1, P0 ;  /* 0x00000075e9157211 */ /* 0x000fe400000f0eff */
[----:B0-----:R-:W-:Y:S01]  /*14210*/  IADD3 R22, P1, PT, R137, R116, RZ ;  /* 0x0000007489167210 */ /* 0x001fe20007f3e0ff */
[----:B------:R-:W-:-:S03]  /*14220*/  IMAD R141, R3, 0x50, RZ ;  /* 0x00000050038d7824 */ /* 0x000fc600078e02ff */
[----:B------:R-:W-:Y:S01]  /*14230*/  LEA.HI.X.SX32 R23, R172, R117, 0x1, P1 ;  /* 0x00000075ac177211 */ /* 0x000fe200008f0eff */
[----:B------:R0:W-:Y:S01]  /*14240*/  STG.E.U16 desc[UR12][R20.64], R171 ;  /* 0x000000ab14007986 */ /* 0x0001e2000c10150c */
[----:B-1----:R-:W-:-:S03]  /*14250*/  IADD3 R24, P2, PT, R143, R116, RZ ;  /* 0x000000748f187210 */ /* 0x002fc60007f5e0ff */
[----:B------:R1:W-:Y:S01]  /*14260*/  STG.E.U16 desc[UR12][R22.64], R71 ;  /* 0x0000004716007986 */ /* 0x0003e2000c10150c */
[C---:B------:R-:W-:Y:S01]  /*14270*/  IMAD R172, R3.reuse, 0x27, RZ ;  /* 0x0000002703ac7824 */ /* 0x040fe200078e02ff */
[-C--:B------:R-:W-:Y:S01]  /*14280*/  LEA.HI.X.SX32 R25, R226, R117.reuse, 0x1, P2 ;  /* 0x00000075e2197211 */ /* 0x080fe200010f0eff */
[----:B------:R-:W-:Y:S01]  /*14290*/  IMAD R196, R3, 0x29, RZ ;  /* 0x0000002903c47824 */ /* 0x000fe200078e02ff */
[-C--:B0-----:R-:W-:Y:S01]  /*142a0*/  IADD3 R20, P0, PT, R69, R116.reuse, RZ ;  /* 0x0000007445147210 */ /* 0x081fe20007f1e0ff */
[----:B-1----:R-:W-:Y:S01]  /*142b0*/  IMAD R71, R3, 0x52, RZ ;  /* 0x0000005203477824 */ /* 0x002fe200078e02ff */
[----:B------:R-:W-:Y:S01]  /*142c0*/  IADD3 R22, P1, PT, R141, R116, RZ ;  /* 0x000000748d167210 */ /* 0x000fe20007f3e0ff */
[----:B------:R0:W-:Y:S01]  /*142d0*/  STG.E.U16 desc[UR12][R24.64], R119 ;  /* 0x0000007718007986 */ /* 0x0001e2000c10150c */
[-C--:B------:R-:W-:Y:S02]  /*142e0*/  LEA.HI.X.SX32 R21, R172, R117.reuse, 0x1, P0 ;  /* 0x00000075ac157211 */ /* 0x080fe400000f0eff */
[----:B------:R-:W-:-:S03]  /*142f0*/  LEA.HI.X.SX32 R23, R234, R117, 0x1, P1 ;  /* 0x00000075ea177211 */ /* 0x000fc600008f0eff */
[----:B------:R1:W-:Y:S01]  /*14300*/  STG.E.U16 desc[UR12][R20.64], R77 ;  /* 0x0000004d14007986 */ /* 0x0003e2000c10150c */
[----:B0-----:R-:W-:-:S03]  /*14310*/  IADD3 R24, P2, PT, R71, R116, RZ ;  /* 0x0000007447187210 */ /* 0x001fc60007f5e0ff */
[----:B------:R0:W-:Y:S01]  /*14320*/  STG.E.U16 desc[UR12][R22.64], R118 ;  /* 0x0000007616007986 */ /* 0x0001e2000c10150c */
[----:B------:R-:W-:Y:S01]  /*14330*/  LEA.HI.X.SX32 R25, R196, R117, 0x1, P2 ;  /* 0x00000075c4197211 */ /* 0x000fe200010f0eff */
[----:B-1----:R-:W-:Y:S01]  /*14340*/  IMAD R77, R3, 0x58, RZ ;  /* 0x00000058034d7824 */ /* 0x002fe200078e02ff */
[----:B------:R-:W-:-:S03]  /*14350*/  IADD3 R20, P0, PT, R75, R116, RZ ;  /* 0x000000744b147210 */ /* 0x000fc60007f1e0ff */
[----:B------:R1:W-:Y:S01]  /*14360*/  STG.E.U16 desc[UR12][R24.64], R79 ;  /* 0x0000004f18007986 */ /* 0x0003e2000c10150c */
[----:B0-----:R-:W-:Y:S01]  /*14370*/  IMAD R118, R3, 0x2b, RZ ;  /* 0x0000002b03767824 */ /* 0x001fe200078e02ff */
[-C--:B------:R-:W-:Y:S02]  /*14380*/  IADD3 R22, P1, PT, R73, R116.reuse, RZ ;  /* 0x0000007449167210 */ /* 0x080fe40007f3e0ff */
[-C--:B------:R-:W-:Y:S02]  /*14390*/  LEA.HI.X.SX32 R21, R211, R117.reuse, 0x1, P0 ;  /* 0x00000075d3157211 */ /* 0x080fe400000f0eff */
[-C--:B------:R-:W-:Y:S02]  /*143a0*/  LEA.HI.X.SX32 R23, R118, R117.reuse, 0x1, P1 ;  /* 0x0000007576177211 */ /* 0x080fe400008f0eff */
[----:B-1----:R-:W-:Y:S02]  /*143b0*/  IADD3 R24, P2, PT, R77, R116, RZ ;  /* 0x000000744d187210 */ /* 0x002fe40007f5e0ff */
[----:B------:R-:W-:Y:S01]  /*143c0*/  PRMT R79, R67, 0x7610, R79 ;  /* 0x00007610434f7816 */ /* 0x000fe2000000004f */
[----:B------:R-:W-:Y:S01]  /*143d0*/  IMAD R67, R3, 0x5a, RZ ;  /* 0x0000005a03437824 */ /* 0x000fe200078e02ff */
[----:B------:R-:W-:Y:S01]  /*143e0*/  LEA.HI.X.SX32 R25, R209, R117, 0x1, P2 ;  /* 0x00000075d1197211 */ /* 0x000fe200010f0eff */
[----:B------:R-:W-:-:S02]  /*143f0*/  IMAD R118, R3, 0x2d, RZ ;  /* 0x0000002d03767824 */ /* 0x000fc400078e02ff */
[----:B------:R0:W-:Y:S04]  /*14400*/  STG.E.U16 desc[UR12][R20.64], R79 ;  /* 0x0000004f14007986 */ /* 0x0001e8000c10150c */
[----:B------:R1:W-:Y:S04]  /*14410*/  STG.E.U16 desc[UR12][R22.64], R81 ;  /* 0x0000005116007986 */ /* 0x0003e8000c10150c */
[----:B------:R2:W-:Y:S01]  /*14420*/  STG.E.U16 desc[UR12][R24.64], R213 ;  /* 0x000000d518007986 */ /* 0x0005e2000c10150c */
[----:B0-----:R-:W-:Y:S01]  /*14430*/  IMAD R79, R3, 0x5c, RZ ;  /* 0x0000005c034f7824 */ /* 0x001fe200078e02ff */
[----:B------:R-:W-:Y:S01]  /*14440*/  IADD3 R20, P0, PT, R67, R116, RZ ;  /* 0x0000007443147210 */ /* 0x000fe20007f1e0ff */
[----:B-1----:R-:W-:-:S03]  /*14450*/  IMAD R81, R3, 0x5e, RZ ;  /* 0x0000005e03517824 */ /* 0x002fc600078e02ff */
[-C--:B------:R-:W-:Y:S01]  /*14460*/  LEA.HI.X.SX32 R21, R118, R117.reuse, 0x1, P0 ;  /* 0x0000007576157211 */ /* 0x080fe200000f0eff */
[----:B------:R-:W-:Y:S01]  /*14470*/  IMAD R118, R3, 0x2f, RZ ;  /* 0x0000002f03767824 */ /* 0x000fe200078e02ff */
[-C--:B------:R-:W-:Y:S02]  /*14480*/  IADD3 R22, P1, PT, R79, R116.reuse, RZ ;  /* 0x000000744f167210 */ /* 0x080fe40007f3e0ff */
[----:B--2---:R-:W-:Y:S02]  /*14490*/  PRMT R25, R213, 0x7632, R25 ;  /* 0x00007632d5197816 */ /* 0x004fe40000000019 */
[----:B------:R-:W-:Y:S02]  /*144a0*/  IADD3 R24, P0, PT, R81, R116, RZ ;  /* 0x0000007451187210 */ /* 0x000fe40007f1e0ff */
[-C--:B------:R-:W-:Y:S01]  /*144b0*/  LEA.HI.X.SX32 R23, R205, R117.reuse, 0x1, P1 ;  /* 0x00000075cd177211 */ /* 0x080fe200008f0eff */
[----:B------:R0:W-:Y:S04]  /*144c0*/  STG.E.U16 desc[UR12][R20.64], R25 ;  /* 0x0000001914007986 */ /* 0x0001e8000c10150c */
[----:B------:R1:W-:Y:S01]  /*144d0*/  STG.E.U16 desc[UR12][R22.64], R215 ;  /* 0x000000d716007986 */ /* 0x0003e2000c10150c */
[----:B0-----:R-:W-:-:S02]  /*144e0*/  LEA.HI.X.SX32 R25, R118, R117, 0x1, P0 ;  /* 0x0000007576197211 */ /* 0x001fc400000f0eff */
[----:B------:R-:W-:Y:S02]  /*144f0*/  PRMT R21, R215, 0x7632, R21 ;  /* 0x00007632d7157816 */ /* 0x000fe40000000015 */
[----:B------:R-:W-:-:S03]  /*14500*/  IADD3 R20, P0, PT, R83, R116, RZ ;  /* 0x0000007453147210 */ /* 0x000fc60007f1e0ff */
[----:B------:R0:W-:Y:S01]  /*14510*/  STG.E.U16 desc[UR12][R24.64], R21 ;  /* 0x0000001518007986 */ /* 0x0001e2000c10150c */
[----:B-1----:R-:W-:Y:S01]  /*14520*/  IMAD R22, R3, 0x31, RZ ;  /* 0x0000003103167824 */ /* 0x002fe200078e02ff */
[----:B------:R-:W-:Y:S01]  /*14530*/  PRMT R23, R219, 0x7632, R23 ;  /* 0x00007632db177816 */ /* 0x000fe20000000017 */
[----:B0-----:R-:W-:Y:S01]  /*14540*/  IMAD R25, R3, 0x62, RZ ;  /* 0x0000006203197824 */ /* 0x001fe200078e02ff */
[----:B------:R-:W-:Y:S02]  /*14550*/  F2FP.F16.F32.PACK_AB R24, R5, R4 ;  /* 0x000000040518723e */ /* 0x000fe400000000ff */
[-C--:B------:R-:W-:Y:S02]  /*14560*/  LEA.HI.X.SX32 R21, R198, R117.reuse, 0x1, P0 ;  /* 0x00000075c6157211 */ /* 0x080fe400000f0eff */
[----:B------:R-:W-:Y:S01]  /*14570*/  IADD3 R4, P0, PT, R25, R116, RZ ;  /* 0x0000007419047210 */ /* 0x000fe20007f1e0ff */
[----:B------:R-:W-:Y:S02]  /*14580*/  IMAD R118, R3, 0x33, RZ ;  /* 0x0000003303767824 */ /* 0x000fe400078e02ff */
[----:B------:R0:W-:Y:S01]  /*14590*/  STG.E.U16 desc[UR12][R20.64], R219 ;  /* 0x000000db14007986 */ /* 0x0001e2000c10150c */
[----:B------:R-:W-:-:S02]  /*145a0*/  LEA.HI.X.SX32 R5, R22, R117, 0x1, P0 ;  /* 0x0000007516057211 */ /* 0x000fc400000f0eff */
[----:B------:R-:W-:Y:S02]  /*145b0*/  F2FP.F16.F32.PACK_AB R218, R239, R247 ;  /* 0x000000f7efda723e */ /* 0x000fe400000000ff */
[-C--:B------:R-:W-:Y:S01]  /*145c0*/  IADD3 R22, P0, PT, R87, R116.reuse, RZ ;  /* 0x0000007457167210 */ /* 0x080fe20007f1e0ff */
[----:B------:R1:W-:Y:S01]  /*145d0*/  STG.E.U16 desc[UR12][R4.64], R23 ;  /* 0x0000001704007986 */ /* 0x0003e2000c10150c */
[----:B0-----:R-:W-:-:S04]  /*145e0*/  IADD3 R20, P1, PT, R85, R116, RZ ;  /* 0x0000007455147210 */ /* 0x001fc80007f3e0ff */
[-C--:B------:R-:W-:Y:S02]  /*145f0*/  LEA.HI.X.SX32 R21, R201, R117.reuse, 0x1, P1 ;  /* 0x00000075c9157211 */ /* 0x080fe400008f0eff */
[----:B-1----:R-:W-:Y:S02]  /*14600*/  LEA.HI.X.SX32 R23, R118, R117, 0x1, P0 ;  /* 0x0000007576177211 */ /* 0x002fe400000f0eff */
[----:B------:R-:W-:Y:S02]  /*14610*/  PRMT R5, R218, 0x7632, R5 ;  /* 0x00007632da057816 */ /* 0x000fe40000000005 */
[----:B------:R-:W-:Y:S01]  /*14620*/  IADD3 R4, P0, PT, R89, R116, RZ ;  /* 0x0000007459047210 */ /* 0x000fe20007f1e0ff */
[----:B------:R-:W-:Y:S04]  /*14630*/  STG.E.U16 desc[UR12][R20.64], R218 ;  /* 0x000000da14007986 */ /* 0x000fe8000c10150c */
[----:B------:R0:W-:Y:S01]  /*14640*/  STG.E.U16 desc[UR12][R22.64], R5 ;  /* 0x0000000516007986 */ /* 0x0001e2000c10150c */
[----:B------:R-:W-:Y:S01]  /*14650*/  IMAD R118, R3, 0x35, RZ ;  /* 0x0000003503767824 */ /* 0x000fe200078e02ff */
[----:B------:R-:W-:-:S02]  /*14660*/  F2FP.F16.F32.PACK_AB R94, R95, R94 ;  /* 0x0000005e5f5e723e */ /* 0x000fc400000000ff */
[----:B0-----:R-:W-:Y:S02]  /*14670*/  LEA.HI.X.SX32 R5, R192, R117, 0x1, P0 ;  /* 0x00000075c0057211 */ /* 0x001fe400000f0eff */
[----:B------:R-:W-:-:S03]  /*14680*/  IADD3 R20, P1, PT, R91, R116, RZ ;  /* 0x000000745b147210 */ /* 0x000fc60007f3e0ff */
[----:B------:R0:W-:Y:S01]  /*14690*/  STG.E.U16 desc[UR12][R4.64], R220 ;  /* 0x000000dc04007986 */ /* 0x0001e2000c10150c */
[----:B------:R-:W-:Y:S01]  /*146a0*/  LEA.HI.X.SX32 R21, R118, R117, 0x1, P1 ;  /* 0x0000007576157211 */ /* 0x000fe200008f0eff */
[----:B------:R-:W-:Y:S01]  /*146b0*/  IMAD R95, R3, 0x6e, RZ ;  /* 0x0000006e035f7824 */ /* 0x000fe200078e02ff */
[----:B------:R-:W-:Y:S02]  /*146c0*/  PRMT R23, R220, 0x7632, R23 ;  /* 0x00007632dc177816 */ /* 0x000fe40000000017 */
[----:B------:R-:W-:Y:S02]  /*146d0*/  F2FP.F16.F32.PACK_AB R221, R221, R231 ;  /* 0x000000e7dddd723e */ /* 0x000fe400000000ff */
[----:B------:R-:W-:Y:S02]  /*146e0*/  F2FP.F16.F32.PACK_AB R96, R97, R96 ;  /* 0x000000606160723e */ /* 0x000fe400000000ff */
[----:B0-----:R-:W-:Y:S01]  /*146f0*/  IADD3 R4, P0, PT, R93, R116, RZ ;  /* 0x000000745d047210 */ /* 0x001fe20007f1e0ff */
[----:B------:R-:W-:-:S03]  /*14700*/  IMAD R97, R3, 0x70, RZ ;  /* 0x0000007003617824 */ /* 0x000fc600078e02ff */
[----:B------:R-:W-:Y:S01]  /*14710*/  LEA.HI.X.SX32 R5, R139, R117, 0x1, P0 ;  /* 0x000000758b057211 */ /* 0x000fe200000f0eff */
[----:B------:R0:W-:Y:S01]  /*14720*/  STG.E.U16 desc[UR12][R20.64], R23 ;  /* 0x0000001714007986 */ /* 0x0001e2000c10150c */
[----:B------:R-:W-:Y:S01]  /*14730*/  IMAD R22, R3, 0x37, RZ ;  /* 0x0000003703167824 */ /* 0x000fe200078e02ff */
[----:B------:R-:W-:Y:S01]  /*14740*/  F2FP.F16.F32.PACK_AB R98, R99, R98 ;  /* 0x000000626362723e */ /* 0x000fe200000000ff */
[----:B------:R-:W-:Y:S01]  /*14750*/  IMAD R99, R3, 0x72, RZ ;  /* 0x0000007203637824 */ /* 0x000fe200078e02ff */
[----:B------:R1:W-:Y:S01]  /*14760*/  STG.E.U16 desc[UR12][R4.64], R221 ;  /* 0x000000dd04007986 */ /* 0x0003e2000c10150c */
[----:B------:R-:W-:Y:S01]  /*14770*/  F2FP.F16.F32.PACK_AB R100, R101, R100 ;  /* 0x000000646564723e */ /* 0x000fe200000000ff */
[----:B------:R-:W-:Y:S01]  /*14780*/  IMAD R118, R3, 0x39, RZ ;  /* 0x0000003903767824 */ /* 0x000fe200078e02ff */
[-C--:B0-----:R-:W-:Y:S02]  /*14790*/  IADD3 R20, P0, PT, R95, R116.reuse, RZ ;  /* 0x000000745f147210 */ /* 0x081fe40007f1e0ff */
[----:B-1----:R-:W-:-:S02]  /*147a0*/  IADD3 R4, P1, PT, R97, R116, RZ ;  /* 0x0000007461047210 */ /* 0x002fc40007f3e0ff */
[-C--:B------:R-:W-:Y:S02]  /*147b0*/  LEA.HI.X.SX32 R21, R22, R117.reuse, 0x1, P0 ;  /* 0x0000007516157211 */ /* 0x080fe400000f0eff */
[----:B------:R-:W-:Y:S01]  /*147c0*/  PRMT R23, R221, 0x7632, R23 ;  /* 0x00007632dd177816 */ /* 0x000fe20000000017 */
[----:B------:R-:W-:Y:S01]  /*147d0*/  IMAD R101, R3, 0x74, RZ ;  /* 0x0000007403657824 */ /* 0x000fe200078e02ff */
[----:B------:R-:W-:Y:S02]  /*147e0*/  LEA.HI.X.SX32 R5, R184, R117, 0x1, P1 ;  /* 0x00000075b8057211 */ /* 0x000fe400008f0eff */
[----:B------:R-:W-:Y:S01]  /*147f0*/  IADD3 R22, P0, PT, R99, R116, RZ ;  /* 0x0000007463167210 */ /* 0x000fe20007f1e0ff */
[----:B------:R0:W-:Y:S04]  /*14800*/  STG.E.U16 desc[UR12][R20.64], R23 ;  /* 0x0000001714007986 */ /* 0x0001e8000c10150c */
[----:B------:R1:W-:Y:S01]  /*14810*/  STG.E.U16 desc[UR12][R4.64], R212 ;  /* 0x000000d404007986 */ /* 0x0003e2000c10150c */
[----:B------:R-:W-:Y:S01]  /*14820*/  F2FP.F16.F32.PACK_AB R102, R103, R102 ;  /* 0x000000666766723e */ /* 0x000fe200000000ff */
[----:B------:R-:W-:Y:S01]  /*14830*/  IMAD R103, R3, 0x76, RZ ;  /* 0x0000007603677824 */ /* 0x000fe200078e02ff */
[----:B------:R-:W-:-:S02]  /*14840*/  F2FP.F16.F32.PACK_AB R104, R105, R104 ;  /* 0x000000686968723e */ /* 0x000fc400000000ff */
[-C--:B0-----:R-:W-:Y:S02]  /*14850*/  LEA.HI.X.SX32 R23, R118, R117.reuse, 0x1, P0 ;  /* 0x0000007576177211 */ /* 0x081fe400000f0eff */
[----:B-1----:R-:W-:Y:S02]  /*14860*/  IADD3 R4, P0, PT, R101, R116, RZ ;  /* 0x0000007465047210 */ /* 0x002fe40007f1e0ff */
[----:B------:R-:W-:Y:S01]  /*14870*/  PRMT R21, R212, 0x7632, R21 ;  /* 0x00007632d4157816 */ /* 0x000fe20000000015 */
[----:B------:R-:W-:Y:S01]  /*14880*/  IMAD R105, R3, 0x78, RZ ;  /* 0x0000007803697824 */ /* 0x000fe200078e02ff */
[----:B------:R-:W-:Y:S02]  /*14890*/  LEA.HI.X.SX32 R5, R188, R117, 0x1, P0 ;  /* 0x00000075bc057211 */ /* 0x000fe400000f0eff */
[----:B------:R-:W-:Y:S02]  /*148a0*/  F2FP.F16.F32.PACK_AB R112, R113, R112 ;  /* 0x000000707170723e */ /* 0x000fe400000000ff */
[----:B------:R-:W0:Y:S01]  /*148b0*/  LDC R113, c[0x0][0x3e8] ;  /* 0x0000fa00ff717b82 */ /* 0x000e220000000800 */
[----:B------:R1:W-:Y:S01]  /*148c0*/  STG.E.U16 desc[UR12][R22.64], R21 ;  /* 0x0000001516007986 */ /* 0x0003e2000c10150c */
[----:B------:R-:W-:Y:S01]  /*148d0*/  IMAD R118, R3, 0x3b, RZ ;  /* 0x0000003b03767824 */ /* 0x000fe200078e02ff */
[----:B------:R-:W-:-:S02]  /*148e0*/  IADD3 R20, P1, PT, R103, R116, RZ ;  /* 0x0000007467147210 */ /* 0x000fc40007f3e0ff */
[----:B------:R2:W-:Y:S01]  /*148f0*/  STG.E.U16 desc[UR12][R4.64], R210 ;  /* 0x000000d204007986 */ /* 0x0005e2000c10150c */
[----:B------:R-:W-:Y:S01]  /*14900*/  F2FP.F16.F32.PACK_AB R108, R109, R108 ;  /* 0x0000006c6d6c723e */ /* 0x000fe200000000ff */
[----:B------:R-:W-:Y:S01]  /*14910*/  IMAD R109, R3, 0x7a, RZ ;  /* 0x0000007a036d7824 */ /* 0x000fe200078e02ff */
[----:B------:R-:W-:Y:S01]  /*14920*/  F2FP.F16.F32.PACK_AB R106, R107, R106 ;  /* 0x0000006a6b6a723e */ /* 0x000fe200000000ff */
[----:B------:R-:W-:Y:S01]  /*14930*/  IMAD R107, R3, 0x7c, RZ ;  /* 0x0000007c036b7824 */ /* 0x000fe200078e02ff */
[-C--:B-1----:R-:W-:Y:S02]  /*14940*/  LEA.HI.X.SX32 R21, R118, R117.reuse, 0x1, P1 ;  /* 0x0000007576157211 */ /* 0x082fe400008f0eff */
[----:B--2---:R-:W-:Y:S02]  /*14950*/  IADD3 R4, P0, PT, R105, R116, RZ ;  /* 0x0000007469047210 */ /* 0x004fe40007f1e0ff */
[----:B------:R-:W-:Y:S02]  /*14960*/  PRMT R23, R210, 0x7632, R23 ;  /* 0x00007632d2177816 */ /* 0x000fe40000000017 */
[----:B------:R-:W-:Y:S01]  /*14970*/  LEA.HI.X.SX32 R5, R147, R117, 0x1, P0 ;  /* 0x0000007593057211 */ /* 0x000fe200000f0eff */
[----:B------:R-:W-:Y:S01]  /*14980*/  IMAD R22, R3, 0x3d, RZ ;  /* 0x0000003d03167824 */ /* 0x000fe200078e02ff */
[----:B------:R-:W-:Y:S01]  /*14990*/  F2FP.F16.F32.PACK_AB R110, R111, R110 ;  /* 0x0000006e6f6e723e */ /* 0x000fe200000000ff */
[----:B------:R1:W-:Y:S01]  /*149a0*/  STG.E.U16 desc[UR12][R20.64], R23 ;  /* 0x0000001714007986 */ /* 0x0003e2000c10150c */
[----:B------:R-:W-:-:S03]  /*149b0*/  IMAD R111, R3, 0x7e, RZ ;  /* 0x0000007e036f7824 */ /* 0x000fc600078e02ff */
[----:B------:R2:W-:Y:S01]  /*149c0*/  STG.E.U16 desc[UR12][R4.64], R207 ;  /* 0x000000cf04007986 */ /* 0x0005e2000c10150c */
[----:B------:R-:W-:Y:S02]  /*149d0*/  LEA R118, R3, -R3, 0x6 ;  /* 0x8000000303767211 */ /* 0x000fe400078e30ff */
[-C--:B-1----:R-:W-:Y:S02]  /*149e0*/  IADD3 R20, P0, PT, R109, R116.reuse, RZ ;  /* 0x000000746d147210 */ /* 0x082fe40007f1e0ff */
[----:B--2---:R-:W-:Y:S02]  /*149f0*/  IADD3 R4, P1, PT, R107, R116, RZ ;  /* 0x000000746b047210 */ /* 0x004fe40007f3e0ff */
[-C--:B------:R-:W-:Y:S02]  /*14a00*/  LEA.HI.X.SX32 R21, R22, R117.reuse, 0x1, P0 ;  /* 0x0000007516157211 */ /* 0x080fe400000f0eff */
[----:B------:R-:W-:Y:S02]  /*14a10*/  PRMT R23, R207, 0x7632, R23 ;  /* 0x00007632cf177816 */ /* 0x000fe40000000017 */
[----:B------:R-:W-:-:S02]  /*14a20*/  LEA.HI.X.SX32 R5, R186, R117, 0x1, P1 ;  /* 0x00000075ba057211 */ /* 0x000fc400008f0eff */
[----:B------:R-:W-:Y:S01]  /*14a30*/  IADD3 R22, P0, PT, R111, R116, RZ ;  /* 0x000000746f167210 */ /* 0x000fe20007f1e0ff */
[----:B------:R1:W-:Y:S04]  /*14a40*/  STG.E.U16 desc[UR12][R20.64], R23 ;  /* 0x0000001714007986 */ /* 0x0003e8000c10150c */
[----:B------:R0:W-:Y:S01]  /*14a50*/  STG.E.U16 desc[UR12][R4.64], R203 ;  /* 0x000000cb04007986 */ /* 0x0001e2000c10150c */
[----:B------:R-:W-:Y:S02]  /*14a60*/  F2FP.F16.F32.PACK_AB R228, R228, R237 ;  /* 0x000000ede4e4723e */ /* 0x000fe400000000ff */
[----:B------:R-:W-:Y:S02]  /*14a70*/  F2FP.F16.F32.PACK_AB R114, R115, R114 ;  /* 0x000000727372723e */ /* 0x000fe400000000ff */
[----:B-1----:R-:W-:-:S02]  /*14a80*/  LEA.HI.X.SX32 R23, R118, R117, 0x1, P0 ;  /* 0x0000007576177211 */ /* 0x002fc400000f0eff */
[----:B------:R-:W-:Y:S02]  /*14a90*/  SHF.L.U32 R118, R3, 0x6, RZ ;  /* 0x0000000603767819 */ /* 0x000fe400000006ff */
[-C--:B0-----:R-:W-:Y:S01]  /*14aa0*/  LEA R4, P0, R113, R116.reuse, 0x7 ;  /* 0x0000007471047211 */ /* 0x081fe200078038ff */
[----:B------:R-:W-:Y:S01]  /*14ab0*/  IMAD R113, R3, 0x82, RZ ;  /* 0x0000008203717824 */ /* 0x000fe200078e02ff */
[----:B------:R-:W-:Y:S01]  /*14ac0*/  PRMT R21, R203, 0x7632, R21 ;  /* 0x00007632cb157816 */ /* 0x000fe20000000015 */
[C---:B------:R-:W-:Y:S01]  /*14ad0*/  IMAD R115, R3.reuse, 0x84, RZ ;  /* 0x0000008403737824 */ /* 0x040fe200078e02ff */
[----:B------:R-:W-:Y:S01]  /*14ae0*/  LEA.HI.X.SX32 R5, R118, R117, 0x1, P0 ;  /* 0x0000007576057211 */ /* 0x000fe200000f0eff */
[C---:B------:R-:W-:Y:S01]  /*14af0*/  IMAD R118, R3.reuse, 0x86, RZ ;  /* 0x0000008603767824 */ /* 0x040fe200078e02ff */
[----:B------:R-:W-:Y:S01]  /*14b00*/  LEA R172, R3, R3, 0x6 ;  /* 0x0000000303ac7211 */ /* 0x000fe200078e30ff */
[----:B------:R0:W-:Y:S01]  /*14b10*/  STG.E.U16 desc[UR12][R22.64], R21 ;  /* 0x0000001516007986 */ /* 0x0001e2000c10150c */
[----:B------:R-:W-:-:S03]  /*14b20*/  IADD3 R20, P0, PT, R113, R116, RZ ;  /* 0x0000007471147210 */ /* 0x000fc60007f1e0ff */
[----:B------:R1:W-:Y:S01]  /*14b30*/  STG.E.U16 desc[UR12][R4.64], R228 ;  /* 0x000000e404007986 */ /* 0x0003e2000c10150c */
[----:B------:R-:W-:Y:S01]  /*14b40*/  F2FP.F16.F32.PACK_AB R206, R206, R208 ;  /* 0x000000d0cece723e */ /* 0x000fe200000000ff */
[----:B------:R-:W-:Y:S01]  /*14b50*/  IMAD R119, R3, 0x88, RZ ;  /* 0x0000008803777824 */ /* 0x000fe200078e02ff */
[-C--:B0-----:R-:W-:Y:S02]  /*14b60*/  LEA.HI.X.SX32 R21, R172, R117.reuse, 0x1, P0 ;  /* 0x00000075ac157211 */ /* 0x081fe400000f0eff */
[-C--:B-1----:R-:W-:Y:S01]  /*14b70*/  IADD3 R4, P1, PT, R115, R116.reuse, RZ ;  /* 0x0000007473047210 */ /* 0x082fe20007f3e0ff */
[----:B------:R-:W-:Y:S01]  /*14b80*/  IMAD R172, R3, 0x43, RZ ;  /* 0x0000004303ac7824 */ /* 0x000fe200078e02ff */
[----:B------:R-:W-:Y:S02]  /*14b90*/  PRMT R23, R228, 0x7632, R23 ;  /* 0x00007632e4177816 */ /* 0x000fe40000000017 */
        /* <DEDUP_REMOVED lines=8> */
[-C--:B-1----:R-:W-:Y:S02]  /*14c20*/  IADD3 R4, P0, PT, R119, R116.reuse, RZ ;  /* 0x0000007477047210 */ /* 0x082fe40007f1e0ff */
[----:B------:R-:W-:Y:S01]  /*14c30*/  PRMT R21, R206, 0x7632, R21 ;  /* 0x00007632ce157816 */ /* 0x000fe20000000015 */
[----:B------:R-:W-:Y:S01]  /*14c40*/  IMAD R123, R3, 0x8c, RZ ;  /* 0x0000008c037b7824 */ /* 0x000fe200078e02ff */
[-C--:B------:R-:W-:Y:S01]  /*14c50*/  LEA.HI.X.SX32 R5, R145, R117.reuse, 0x1, P0 ;  /* 0x0000007591057211 */ /* 0x080fe200000f0eff */
[----:B------:R-:W-:Y:S01]  /*14c60*/  IMAD R172, R3, 0x45, RZ ;  /* 0x0000004503ac7824 */ /* 0x000fe200078e02ff */
[----:B------:R-:W-:Y:S01]  /*14c70*/  IADD3 R20, P1, PT, R121, R116, RZ ;  /* 0x0000007479147210 */ /* 0x000fe20007f3e0ff */
[----:B------:R0:W-:Y:S04]  /*14c80*/  STG.E.U16 desc[UR12][R22.64], R21 ;  /* 0x0000001516007986 */ /* 0x0001e8000c10150c */
[----:B------:R1:W-:Y:S01]  /*14c90*/  STG.E.U16 desc[UR12][R4.64], R202 ;  /* 0x000000ca04007986 */ /* 0x0003e2000c10150c */
[----:B------:R-:W-:Y:S01]  /*14ca0*/  F2FP.F16.F32.PACK_AB R124, R125, R124 ;  /* 0x0000007c7d7c723e */ /* 0x000fe200000000ff */
[----:B------:R-:W-:Y:S01]  /*14cb0*/  IMAD R125, R3, 0x8e, RZ ;  /* 0x0000008e037d7824 */ /* 0x000fe200078e02ff */
[----:B------:R-:W-:Y:S01]  /*14cc0*/  F2FP.F16.F32.PACK_AB R126, R127, R126 ;  /* 0x0000007e7f7e723e */ /* 0x000fe200000000ff */
[----:B------:R-:W-:Y:S01]  /*14cd0*/  IMAD R127, R3, 0x90, RZ ;  /* 0x00000090037f7824 */ /* 0x000fe200078e02ff */
[----:B0-----:R-:W-:-:S02]  /*14ce0*/  LEA.HI.X.SX32 R21, R172, R117, 0x1, P1 ;  /* 0x00000075ac157211 */ /* 0x001fc400008f0eff */
[----:B-1----:R-:W-:Y:S02]  /*14cf0*/  IADD3 R4, P0, PT, R123, R116, RZ ;  /* 0x000000747b047210 */ /* 0x002fe40007f1e0ff */
[----:B------:R-:W-:Y:S02]  /*14d00*/  PRMT R23, R202, 0x7632, R23 ;  /* 0x00007632ca177816 */ /* 0x000fe40000000017 */
[----:B------:R-:W-:Y:S01]  /*14d10*/  LEA.HI.X.SX32 R5, R149, R117, 0x1, P0 ;  /* 0x0000007595057211 */ /* 0x000fe200000f0eff */
[----:B------:R-:W-:Y:S01]  /*14d20*/  IMAD R22, R3, 0x47, RZ ;  /* 0x0000004703167824 */ /* 0x000fe200078e02ff */
[----:B------:R-:W-:Y:S01]  /*14d30*/  F2FP.F16.F32.PACK_AB R128, R129, R128 ;  /* 0x000000808180723e */ /* 0x000fe200000000ff */
[----:B------:R0:W-:Y:S01]  /*14d40*/  STG.E.U16 desc[UR12][R20.64], R23 ;  /* 0x0000001714007986 */ /* 0x0001e2000c10150c */
[----:B------:R-:W-:-:S03]  /*14d50*/  IMAD R129, R3, 0x92, RZ ;  /* 0x0000009203817824 */ /* 0x000fc600078e02ff */
[----:B------:R1:W-:Y:S01]  /*14d60*/  STG.E.U16 desc[UR12][R4.64], R199 ;  /* 0x000000c704007986 */ /* 0x0003e2000c10150c */
[----:B------:R-:W-:Y:S01]  /*14d70*/  F2FP.F16.F32.PACK_AB R130, R131, R130 ;  /* 0x000000828382723e */ /* 0x000fe200000000ff */
[----:B------:R-:W-:Y:S01]  /*14d80*/  IMAD R172, R3, 0x49, RZ ;  /* 0x0000004903ac7824 */ /* 0x000fe200078e02ff */
[-C--:B0-----:R-:W-:Y:S02]  /*14d90*/  IADD3 R20, P0, PT, R125, R116.reuse, RZ ;  /* 0x000000747d147210 */ /* 0x081fe40007f1e0ff */
[----:B-1----:R-:W-:Y:S02]  /*14da0*/  IADD3 R4, P1, PT, R127, R116, RZ ;  /* 0x000000747f047210 */ /* 0x002fe40007f3e0ff */
[-C--:B------:R-:W-:Y:S02]  /*14db0*/  LEA.HI.X.SX32 R21, R22, R117.reuse, 0x1, P0 ;  /* 0x0000007516157211 */ /* 0x080fe400000f0eff */
[----:B------:R-:W-:Y:S01]  /*14dc0*/  PRMT R23, R199, 0x7632, R23 ;  /* 0x00007632c7177816 */ /* 0x000fe20000000017 */
[----:B------:R-:W-:Y:S01]  /*14dd0*/  IMAD R131, R3, 0x94, RZ ;  /* 0x0000009403837824 */ /* 0x000fe200078e02ff */
[----:B------:R-:W-:-:S02]  /*14de0*/  LEA.HI.X.SX32 R5, R133, R117, 0x1, P1 ;  /* 0x0000007585057211 */ /* 0x000fc400008f0eff */
[-C--:B------:R-:W-:Y:S01]  /*14df0*/  IADD3 R22, P0, PT, R129, R116.reuse, RZ ;  /* 0x0000007481167210 */ /* 0x080fe20007f1e0ff */
[----:B------:R0:W-:Y:S04]  /*14e00*/  STG.E.U16 desc[UR12][R20.64], R23 ;  /* 0x0000001714007986 */ /* 0x0001e8000c10150c */
[----:B------:R1:W-:Y:S01]  /*14e10*/  STG.E.U16 desc[UR12][R4.64], R195 ;  /* 0x000000c304007986 */ /* 0x0003e2000c10150c */
[----:B------:R-:W-:Y:S01]  /*14e20*/  IMAD R133, R3, 0x96, RZ ;  /* 0x0000009603857824 */ /* 0x000fe200078e02ff */
[-C--:B0-----:R-:W-:Y:S02]  /*14e30*/  LEA.HI.X.SX32 R23, R172, R117.reuse, 0x1, P0 ;  /* 0x00000075ac177211 */ /* 0x081fe400000f0eff */
[-C--:B-1----:R-:W-:Y:S02]  /*14e40*/  IADD3 R4, P0, PT, R131, R116.reuse, RZ ;  /* 0x0000007483047210 */ /* 0x082fe40007f1e0ff */
[----:B------:R-:W-:Y:S01]  /*14e50*/  PRMT R21, R195, 0x7632, R21 ;  /* 0x00007632c3157816 */ /* 0x000fe20000000015 */
[----:B------:R-:W-:Y:S01]  /*14e60*/  IMAD R135, R3, 0x98, RZ ;  /* 0x0000009803877824 */ /* 0x000fe200078e02ff */
[----:B------:R-:W-:Y:S01]  /*14e70*/  LEA.HI.X.SX32 R5, R137, R117, 0x1, P0 ;  /* 0x0000007589057211 */ /* 0x000fe200000f0eff */
[----:B------:R-:W-:Y:S01]  /*14e80*/  IMAD R172, R3, 0x4b, RZ ;  /* 0x0000004b03ac7824 */ /* 0x000fe200078e02ff */
[----:B------:R-:W-:Y:S01]  /*14e90*/  IADD3 R20, P1, PT, R133, R116, RZ ;  /* 0x0000007485147210 */ /* 0x000fe20007f3e0ff */
[----:B------:R0:W-:Y:S04]  /*14ea0*/  STG.E.U16 desc[UR12][R22.64], R21 ;  /* 0x0000001516007986 */ /* 0x0001e8000c10150c */
[----:B------:R1:W-:Y:S01]  /*14eb0*/  STG.E.U16 desc[UR12][R4.64], R190 ;  /* 0x000000be04007986 */ /* 0x0003e2000c10150c */
[----:B------:R-:W-:Y:S01]  /*14ec0*/  F2FP.F16.F32.PACK_AB R152, R153, R152 ;  /* 0x000000989998723e */ /* 0x000fe200000000ff */
[----:B------:R-:W-:-:S02]  /*14ed0*/  IMAD R137, R3, 0x9a, RZ ;  /* 0x0000009a03897824 */ /* 0x000fc400078e02ff */
[----:B------:R-:W-:Y:S01]  /*14ee0*/  IMAD R153, R3, 0x9c, RZ ;  /* 0x0000009c03997824 */ /* 0x000fe200078e02ff */
[-C--:B0-----:R-:W-:Y:S02]  /*14ef0*/  LEA.HI.X.SX32 R21, R172, R117.reuse, 0x1, P1 ;  /* 0x00000075ac157211 */ /* 0x081fe400008f0eff */
[----:B-1----:R-:W-:Y:S02]  /*14f00*/  IADD3 R4, P0, PT, R135, R116, RZ ;  /* 0x0000007487047210 */ /* 0x002fe40007f1e0ff */
[----:B------:R-:W-:Y:S02]  /*14f10*/  PRMT R23, R190, 0x7632, R23 ;  /* 0x00007632be177816 */ /* 0x000fe40000000017 */
[----:B------:R-:W-:Y:S01]  /*14f20*/  LEA.HI.X.SX32 R5, R143, R117, 0x1, P0 ;  /* 0x000000758f057211 */ /* 0x000fe200000f0eff */
[C---:B------:R-:W-:Y:S02]  /*14f30*/  IMAD R22, R3.reuse, 0x4d, RZ ;  /* 0x0000004d03167824 */ /* 0x040fe400078e02ff */
[----:B------:R0:W-:Y:S01]  /*14f40*/  STG.E.U16 desc[UR12][R20.64], R23 ;  /* 0x0000001714007986 */ /* 0x0001e2000c10150c */
[----:B------:R-:W-:-:S03]  /*14f50*/  IMAD R139, R3, 0x9e, RZ ;  /* 0x0000009e038b7824 */ /* 0x000fc600078e02ff */
[----:B------:R1:W-:Y:S01]  /*14f60*/  STG.E.U16 desc[UR12][R4.64], R194 ;  /* 0x000000c204007986 */ /* 0x0003e2000c10150c */
[----:B------:R-:W-:Y:S01]  /*14f70*/  IMAD R172, R3, 0x4f, RZ ;  /* 0x0000004f03ac7824 */ /* 0x000fe200078e02ff */
[-C--:B0-----:R-:W-:Y:S02]  /*14f80*/  IADD3 R20, P0, PT, R137, R116.reuse, RZ ;  /* 0x0000007489147210 */ /* 0x081fe40007f1e0ff */
[-C--:B-1----:R-:W-:Y:S02]  /*14f90*/  IADD3 R4, P1, PT, R153, R116.reuse, RZ ;  /* 0x0000007499047210 */ /* 0x082fe40007f3e0ff */
[-C--:B------:R-:W-:Y:S02]  /*14fa0*/  LEA.HI.X.SX32 R21, R22, R117.reuse, 0x1, P0 ;  /* 0x0000007516157211 */ /* 0x080fe400000f0eff */
[----:B------:R-:W-:Y:S02]  /*14fb0*/  PRMT R23, R194, 0x7632, R23 ;  /* 0x00007632c2177816 */ /* 0x000fe40000000017 */
[----:B------:R-:W-:Y:S01]  /*14fc0*/  LEA.HI.X.SX32 R5, R69, R117, 0x1, P1 ;  /* 0x0000007545057211 */ /* 0x000fe200008f0eff */
[----:B------:R-:W-:Y:S01]  /*14fd0*/  IMAD R69, R3, 0xa0, RZ ;  /* 0x000000a003457824 */ /* 0x000fe200078e02ff */
        /* <DEDUP_REMOVED lines=8> */
[----:B------:R-:W-:Y:S02]  /*15060*/  PRMT R21, R193, 0x7632, R21 ;  /* 0x00007632c1157816 */ /* 0x000fe40000000015 */
[----:B------:R-:W-:Y:S01]  /*15070*/  LEA.HI.X.SX32 R5, R141, R117, 0x1, P0 ;  /* 0x000000758d057211 */ /* 0x000fe200000f0eff */
[----:B------:R-:W-:Y:S01]  /*15080*/  IMAD R141, R3, 0xa4, RZ ;  /* 0x000000a4038d7824 */ /* 0x000fe200078e02ff */
[----:B------:R-:W-:Y:S01]  /*15090*/  IADD3 R20, P1, PT, R163, R116, RZ ;  /* 0x00000074a3147210 */ /* 0x000fe20007f3e0ff */
[----:B------:R0:W-:Y:S01]  /*150a0*/  STG.E.U16 desc[UR12][R22.64], R21 ;  /* 0x0000001516007986 */ /* 0x0001e2000c10150c */
[----:B------:R-:W-:-:S03]  /*150b0*/  IMAD R172, R3, 0x51, RZ ;  /* 0x0000005103ac7824 */ /* 0x000fc600078e02ff */
[----:B------:R1:W-:Y:S01]  /*150c0*/  STG.E.U16 desc[UR12][R4.64], R189 ;  /* 0x000000bd04007986 */ /* 0x0003e2000c10150c */
[----:B------:R-:W-:Y:S01]  /*150d0*/  F2FP.F16.F32.PACK_AB R160, R161, R160 ;  /* 0x000000a0a1a0723e */ /* 0x000fe200000000ff */
[C---:B------:R-:W-:Y:S02]  /*150e0*/  IMAD R143, R3.reuse, 0xa6, RZ ;  /* 0x000000a6038f7824 */ /* 0x040fe400078e02ff */
[----:B------:R-:W-:Y:S01]  /*150f0*/  IMAD R161, R3, 0xa8, RZ ;  /* 0x000000a803a17824 */ /* 0x000fe200078e02ff */
[-C--:B0-----:R-:W-:Y:S02]  /*15100*/  LEA.HI.X.SX32 R21, R172, R117.reuse, 0x1, P1 ;  /* 0x00000075ac157211 */ /* 0x081fe400008f0eff */
[----:B-1----:R-:W-:Y:S02]  /*15110*/  IADD3 R4, P0, PT, R141, R116, RZ ;  /* 0x000000748d047210 */ /* 0x002fe40007f1e0ff */
[----:B------:R-:W-:Y:S02]  /*15120*/  PRMT R23, R189, 0x7632, R23 ;  /* 0x00007632bd177816 */ /* 0x000fe40000000017 */
[----:B------:R-:W-:Y:S01]  /*15130*/  LEA.HI.X.SX32 R5, R71, R117, 0x1, P0 ;  /* 0x0000007547057211 */ /* 0x000fe200000f0eff */
[----:B------:R-:W-:-:S02]  /*15140*/  IMAD R22, R3, 0x53, RZ ;  /* 0x0000005303167824 */ /* 0x000fc400078e02ff */
        /* <DEDUP_REMOVED lines=11> */
[----:B------:R0:W-:Y:S01]  /*15200*/  STG.E.U16 desc[UR12][R20.64], R23 ;  /* 0x0000001714007986 */ /* 0x0001e2000c10150c */
[----:B------:R-:W-:-:S03]  /*15210*/  IMAD R145, R3, 0xae, RZ ;  /* 0x000000ae03917824 */ /* 0x000fc600078e02ff */
[----:B------:R1:W-:Y:S01]  /*15220*/  STG.E.U16 desc[UR12][R4.64], R185 ;  /* 0x000000b904007986 */ /* 0x0003e2000c10150c */
[-C--:B0-----:R-:W-:Y:S01]  /*15230*/  LEA.HI.X.SX32 R23, R172, R117.reuse, 0x1, P0 ;  /* 0x00000075ac177211 */ /* 0x081fe200000f0eff */
[----:B------:R-:W-:Y:S01]  /*15240*/  IMAD R172, R3, 0x57, RZ ;  /* 0x0000005703ac7824 */ /* 0x000fe200078e02ff */
[----:B------:R-:W-:Y:S02]  /*15250*/  PRMT R21, R185, 0x7632, R21 ;  /* 0x00007632b9157816 */ /* 0x000fe40000000015 */
[-C--:B-1----:R-:W-:Y:S02]  /*15260*/  IADD3 R4, P0, PT, R75, R116.reuse, RZ ;  /* 0x000000744b047210 */ /* 0x082fe40007f1e0ff */
[----:B------:R-:W-:Y:S02]  /*15270*/  IADD3 R20, P1, PT, R145, R116, RZ ;  /* 0x0000007491147210 */ /* 0x000fe40007f3e0ff */
[-C--:B------:R-:W-:Y:S01]  /*15280*/  LEA.HI.X.SX32 R5, R73, R117.reuse, 0x1, P0 ;  /* 0x0000007549057211 */ /* 0x080fe200000f0eff */
[C---:B------:R-:W-:Y:S01]  /*15290*/  IMAD R73, R3.reuse, 0xb0, RZ ;  /* 0x000000b003497824 */ /* 0x040fe200078e02ff */
[----:B------:R0:W-:Y:S04]  /*152a0*/  STG.E.U16 desc[UR12][R22.64], R21 ;  /* 0x0000001516007986 */ /* 0x0001e8000c10150c */
[----:B------:R1:W-:Y:S01]  /*152b0*/  STG.E.U16 desc[UR12][R4.64], R183 ;  /* 0x000000b704007986 */ /* 0x0003e2000c10150c */
[----:B------:R-:W-:Y:S01]  /*152c0*/  IMAD R147, R3, 0xb2, RZ ;  /* 0x000000b203937824 */ /* 0x000fe200078e02ff */
[----:B0-----:R-:W-:-:S02]  /*152d0*/  LEA.HI.X.SX32 R21, R172, R117, 0x1, P1 ;  /* 0x00000075ac157211 */ /* 0x001fc400008f0eff */
[----:B------:R-:W-:Y:S02]  /*152e0*/  PRMT R23, R183, 0x7632, R23 ;  /* 0x00007632b7177816 */ /* 0x000fe40000000017 */
[----:B-1----:R-:W-:-:S03]  /*152f0*/  IADD3 R4, P0, PT, R73, R116, RZ ;  /* 0x0000007449047210 */ /* 0x002fc60007f1e0ff */
[----:B------:R0:W-:Y:S01]  /*15300*/  STG.E.U16 desc[UR12][R20.64], R23 ;  /* 0x0000001714007986 */ /* 0x0001e2000c10150c */
[----:B------:R-:W-:Y:S01]  /*15310*/  LEA.HI.X.SX32 R5, R77, R117, 0x1, P0 ;  /* 0x000000754d057211 */ /* 0x000fe200000f0eff */
[C---:B------:R-:W-:Y:S02]  /*15320*/  IMAD R77, R3.reuse, 0xb4, RZ ;  /* 0x000000b4034d7824 */ /* 0x040fe400078e02ff */
[C---:B------:R-:W-:Y:S02]  /*15330*/  IMAD R22, R3.reuse, 0x59, RZ ;  /* 0x0000005903167824 */ /* 0x040fe400078e02ff */
[----:B------:R-:W-:Y:S01]  /*15340*/  IMAD R149, R3, 0xb6, RZ ;  /* 0x000000b603957824 */ /* 0x000fe200078e02ff */
[----:B0-----:R-:W-:Y:S02]  /*15350*/  PRMT R21, R132, 0x7610, R21 ;  /* 0x0000761084157816 */ /* 0x001fe40000000015 */
[----:B------:R-:W-:-:S03]  /*15360*/  IADD3 R20, P0, PT, R147, R116, RZ ;  /* 0x0000007493147210 */ /* 0x000fc60007f1e0ff */
[----:B------:R0:W-:Y:S01]  /*15370*/  STG.E.U16 desc[UR12][R4.64], R21 ;  /* 0x0000001504007986 */ /* 0x0001e2000c10150c */
[----:B------:R-:W-:Y:S01]  /*15380*/  PRMT R23, R132, 0x7632, R23 ;  /* 0x0000763284177816 */ /* 0x000fe20000000017 */
[----:B------:R-:W-:Y:S01]  /*15390*/  IMAD R132, R3, 0x5b, RZ ;  /* 0x0000005b03847824 */ /* 0x000fe200078e02ff */
[----:B------:R-:W-:Y:S02]  /*153a0*/  PRMT R151, R134, 0x7610, R151 ;  /* 0x0000761086977816 */ /* 0x000fe40000000097 */
[-C--:B0-----:R-:W-:Y:S02]  /*153b0*/  IADD3 R4, P1, PT, R77, R116.reuse, RZ ;  /* 0x000000744d047210 */ /* 0x081fe40007f3e0ff */
[-C--:B------:R-:W-:Y:S02]  /*153c0*/  LEA.HI.X.SX32 R21, R22, R117.reuse, 0x1, P0 ;  /* 0x0000007516157211 */ /* 0x080fe400000f0eff */
[----:B------:R-:W-:Y:S02]  /*153d0*/  IADD3 R22, P0, PT, R149, R116, RZ ;  /* 0x0000007495167210 */ /* 0x000fe40007f1e0ff */
[-C--:B------:R-:W-:Y:S01]  /*153e0*/  LEA.HI.X.SX32 R5, R67, R117.reuse, 0x1, P1 ;  /* 0x0000007543057211 */ /* 0x080fe200008f0eff */
[C---:B------:R-:W-:Y:S01]  /*153f0*/  IMAD R67, R3.reuse, 0xb8, RZ ;  /* 0x000000b803437824 */ /* 0x040fe200078e02ff */
[----:B------:R0:W-:Y:S04]  /*15400*/  STG.E.U16 desc[UR12][R20.64], R23 ;  /* 0x0000001714007986 */ /* 0x0001e8000c10150c */
[----:B------:R1:W-:Y:S01]  /*15410*/  STG.E.U16 desc[UR12][R4.64], R151 ;  /* 0x0000009704007986 */ /* 0x0003e2000c10150c */
[----:B0-----:R-:W-:Y:S01]  /*15420*/  LEA.HI.X.SX32 R23, R132, R117, 0x1, P0 ;  /* 0x0000007584177211 */ /* 0x001fe200000f0eff */
[----:B------:R-:W-:Y:S01]  /*15430*/  IMAD R132, R3, 0xba, RZ ;  /* 0x000000ba03847824 */ /* 0x000fe200078e02ff */
[----:B------:R-:W-:-:S02]  /*15440*/  PRMT R21, R134, 0x7632, R21 ;  /* 0x0000763286157816 */ /* 0x000fc40000000015 */
[-C--:B-1----:R-:W-:Y:S01]  /*15450*/  IADD3 R4, P0, PT, R67, R116.reuse, RZ ;  /* 0x0000007443047210 */ /* 0x082fe20007f1e0ff */
[----:B------:R-:W-:Y:S01]  /*15460*/  IMAD R134, R3, 0x5d, RZ ;  /* 0x0000005d03867824 */ /* 0x000fe200078e02ff */
[----:B------:R-:W-:Y:S01]  /*15470*/  IADD3 R20, P1, PT, R132, R116, RZ ;  /* 0x0000007484147210 */ /* 0x000fe20007f3e0ff */
[----:B------:R0:W-:Y:S01]  /*15480*/  STG.E.U16 desc[UR12][R22.64], R21 ;  /* 0x0000001516007986 */ /* 0x0001e2000c10150c */
[----:B------:R-:W-:Y:S01]  /*15490*/  LEA.HI.X.SX32 R5, R79, R117, 0x1, P0 ;  /* 0x000000754f057211 */ /* 0x000fe200000f0eff */
[----:B------:R-:W-:Y:S01]  /*154a0*/  IMAD R79, R3, 0xbc, RZ ;  /* 0x000000bc034f7824 */ /* 0x000fe200078e02ff */
[----:B------:R-:W-:Y:S02]  /*154b0*/  F2FP.F16.F32.PACK_AB R154, R155, R154 ;  /* 0x0000009a9b9a723e */ /* 0x000fe400000000ff */
[C---:B------:R-:W-:Y:S02]  /*154c0*/  PRMT R155, R136.reuse, 0x7632, R155 ;  /* 0x00007632889b7816 */ /* 0x040fe4000000009b */
[----:B0-----:R-:W-:-:S02]  /*154d0*/  PRMT R23, R136, 0x7610, R23 ;  /* 0x0000761088177816 */ /* 0x001fc40000000017 */
[----:B------:R-:W-:-:S03]  /*154e0*/  LEA.HI.X.SX32 R21, R134, R117, 0x1, P1 ;  /* 0x0000007586157211 */ /* 0x000fc600008f0eff */
[----:B------:R0:W-:Y:S01]  /*154f0*/  STG.E.U16 desc[UR12][R4.64], R23 ;  /* 0x0000001704007986 */ /* 0x0001e2000c10150c */
[----:B------:R-:W-:-:S03]  /*15500*/  IMAD R134, R3, 0xbe, RZ ;  /* 0x000000be03867824 */ /* 0x000fc600078e02ff */
[----:B------:R1:W-:Y:S01]  /*15510*/  STG.E.U16 desc[UR12][R20.64], R155 ;  /* 0x0000009b14007986 */ /* 0x0003e2000c10150c */
[----:B------:R-:W-:Y:S01]  /*15520*/  IMAD R22, R3, 0x5f, RZ ;  /* 0x0000005f03167824 */ /* 0x000fe200078e02ff */
[----:B0-----:R-:W-:-:S04]  /*15530*/  IADD3 R4, P0, PT, R79, R116, RZ ;  /* 0x000000744f047210 */ /* 0x001fc80007f1e0ff */
[----:B------:R-:W-:Y:S01]  /*15540*/  LEA.HI.X.SX32 R5, R81, R117, 0x1, P0 ;  /* 0x0000007551057211 */ /* 0x000fe200000f0eff */
[C---:B------:R-:W-:Y:S01]  /*15550*/  IMAD R81, R3.reuse, 0xc0, RZ ;  /* 0x000000c003517824 */ /* 0x040fe200078e02ff */
[----:B-1----:R-:W-:Y:S01]  /*15560*/  PRMT R21, R138, 0x7610, R21 ;  /* 0x000076108a157816 */ /* 0x002fe20000000015 */
[----:B------:R-:W-:Y:S01]  /*15570*/  IMAD R136, R3, 0xc2, RZ ;  /* 0x000000c203887824 */ /* 0x000fe200078e02ff */
        /* <DEDUP_REMOVED lines=19> */
[-C--:B------:R-:W-:Y:S01]  /*156b0*/  LEA.HI.X.SX32 R5, R25, R117.reuse, 0x1, P0 ;  /* 0x0000007519057211 */ /* 0x080fe200000f0eff */
[----:B------:R-:W-:Y:S01]  /*156c0*/  IMAD R25, R3, 0xc8, RZ ;  /* 0x000000c803197824 */ /* 0x000fe200078e02ff */
[C---:B------:R-:W-:Y:S02]  /*156d0*/  PRMT R155, R142.reuse, 0x7632, R155 ;  /* 0x000076328e9b7816 */ /* 0x040fe4000000009b */
[----:B0-----:R-:W-:Y:S02]  /*156e0*/  PRMT R23, R142, 0x7610, R23 ;  /* 0x000076108e177816 */ /* 0x001fe40000000017 */
        /* <DEDUP_REMOVED lines=37> */
[----:B0-----:R-:W-:-:S04]  /*15940*/  IADD3 R4, P0, PT, R89, R116, RZ ;  /* 0x0000007459047210 */ /* 0x001fc80007f1e0ff */
[----:B------:R-:W-:Y:S01]  /*15950*/  LEA.HI.X.SX32 R5, R91, R117, 0x1, P0 ;  /* 0x000000755b057211 */ /* 0x000fe200000f0eff */
[C---:B------:R-:W-:Y:S01]  /*15960*/  IMAD R91, R3.reuse, 0xd8, RZ ;  /* 0x000000d8035b7824 */ /* 0x040fe200078e02ff */
[----:B-1----:R-:W-:Y:S01]  /*15970*/  PRMT R21, R150, 0x7610, R21 ;  /* 0x0000761096157816 */ /* 0x002fe20000000015 */
[C---:B------:R-:W-:Y:S01]  /*15980*/  IMAD R22, R3.reuse, 0x6b, RZ ;  /* 0x0000006b03167824 */ /* 0x040fe200078e02ff */
[----:B------:R-:W-:Y:S01]  /*15990*/  IADD3 R20, P0, PT, R146, R116, RZ ;  /* 0x0000007492147210 */ /* 0x000fe20007f1e0ff */
[C---:B------:R-:W-:Y:S02]  /*159a0*/  IMAD R148, R3.reuse, 0xda, RZ ;  /* 0x000000da03947824 */ /* 0x040fe400078e02ff */
[----:B------:R0:W-:Y:S01]  /*159b0*/  STG.E.U16 desc[UR12][R4.64], R21 ;  /* 0x0000001504007986 */ /* 0x0001e2000c10150c */
[----:B------:R-:W-:Y:S01]  /*159c0*/  PRMT R23, R150, 0x7632, R23 ;  /* 0x0000763296177816 */ /* 0x000fe20000000017 */
[----:B------:R-:W-:Y:S01]  /*159d0*/  IMAD R150, R3, 0x6d, RZ ;  /* 0x0000006d03967824 */ /* 0x000fe200078e02ff */
[----:B------:R-:W-:-:S02]  /*159e0*/  PRMT R151, R152, 0x7610, R151 ;  /* 0x0000761098977816 */ /* 0x000fc40000000097 */
[-C--:B0-----:R-:W-:Y:S02]  /*159f0*/  IADD3 R4, P1, PT, R91, R116.reuse, RZ ;  /* 0x000000745b047210 */ /* 0x081fe40007f3e0ff */
[-C--:B------:R-:W-:Y:S02]  /*15a00*/  LEA.HI.X.SX32 R21, R22, R117.reuse, 0x1, P0 ;  /* 0x0000007516157211 */ /* 0x080fe400000f0eff */
[-C--:B------:R-:W-:Y:S01]  /*15a10*/  LEA.HI.X.SX32 R5, R93, R117.reuse, 0x1, P1 ;  /* 0x000000755d057211 */ /* 0x080fe200008f0eff */
[----:B------:R-:W-:Y:S01]  /*15a20*/  IMAD R93, R3, 0xdc, RZ ;  /* 0x000000dc035d7824 */ /* 0x000fe200078e02ff */
[----:B------:R-:W-:Y:S01]  /*15a30*/  IADD3 R22, P0, PT, R148, R116, RZ ;  /* 0x0000007494167210 */ /* 0x000fe20007f1e0ff */
[----:B------:R0:W-:Y:S04]  /*15a40*/  STG.E.U16 desc[UR12][R20.64], R23 ;  /* 0x0000001714007986 */ /* 0x0001e8000c10150c */
[----:B------:R1:W-:Y:S01]  /*15a50*/  STG.E.U16 desc[UR12][R4.64], R151 ;  /* 0x0000009704007986 */ /* 0x0003e2000c10150c */
[----:B0-----:R-:W-:-:S02]  /*15a60*/  LEA.HI.X.SX32 R23, R150, R117, 0x1, P0 ;  /* 0x0000007596177211 */ /* 0x001fc400000f0eff */
[-C--:B-1----:R-:W-:Y:S01]  /*15a70*/  IADD3 R4, P0, PT, R93, R116.reuse, RZ ;  /* 0x000000745d047210 */ /* 0x082fe20007f1e0ff */
[----:B------:R-:W-:Y:S01]  /*15a80*/  IMAD R150, R3, 0xde, RZ ;  /* 0x000000de03967824 */ /* 0x000fe200078e02ff */
[----:B------:R-:W-:Y:S02]  /*15a90*/  PRMT R21, R152, 0x7632, R21 ;  /* 0x0000763298157816 */ /* 0x000fe40000000015 */
[----:B------:R-:W-:Y:S01]  /*15aa0*/  LEA.HI.X.SX32 R5, R95, R117, 0x1, P0 ;  /* 0x000000755f057211 */ /* 0x000fe200000f0eff */
[C---:B------:R-:W-:Y:S01]  /*15ab0*/  IMAD R95, R3.reuse, 0xe0, RZ ;  /* 0x000000e0035f7824 */ /* 0x040fe200078e02ff */
[----:B------:R-:W-:Y:S01]  /*15ac0*/  IADD3 R20, P1, PT, R150, R116, RZ ;  /* 0x0000007496147210 */ /* 0x000fe20007f3e0ff */
[----:B------:R0:W-:Y:S01]  /*15ad0*/  STG.E.U16 desc[UR12][R22.64], R21 ;  /* 0x0000001516007986 */ /* 0x0001e2000c10150c */
[----:B------:R-:W-:-:S03]  /*15ae0*/  IMAD R152, R3, 0x6f, RZ ;  /* 0x0000006f03987824 */ /* 0x000fc600078e02ff */
[----:B------:R1:W-:Y:S01]  /*15af0*/  STG.E.U16 desc[UR12][R4.64], R154 ;  /* 0x0000009a04007986 */ /* 0x0003e2000c10150c */
[----:B------:R-:W-:Y:S01]  /*15b00*/  F2FP.F16.F32.PACK_AB R156, R157, R156 ;  /* 0x0000009c9d9c723e */ /* 0x000fe200000000ff */
[----:B------:R-:W-:Y:S01]  /*15b10*/  IMAD R151, R3, 0xe2, RZ ;  /* 0x000000e203977824 */ /* 0x000fe200078e02ff */
[-C--:B0-----:R-:W-:Y:S02]  /*15b20*/  LEA.HI.X.SX32 R21, R152, R117.reuse, 0x1, P1 ;  /* 0x0000007598157211 */ /* 0x081fe400008f0eff */
[----:B-1----:R-:W-:Y:S02]  /*15b30*/  IADD3 R4, P0, PT, R95, R116, RZ ;  /* 0x000000745f047210 */ /* 0x002fe40007f1e0ff */
[----:B------:R-:W-:Y:S02]  /*15b40*/  PRMT R23, R154, 0x7632, R23 ;  /* 0x000076329a177816 */ /* 0x000fe40000000017 */
[----:B------:R-:W-:Y:S01]  /*15b50*/  LEA.HI.X.SX32 R5, R97, R117, 0x1, P0 ;  /* 0x0000007561057211 */ /* 0x000fe200000f0eff */
[----:B------:R-:W-:-:S02]  /*15b60*/  IMAD R97, R3, 0xe4, RZ ;  /* 0x000000e403617824 */ /* 0x000fc400078e02ff */
[----:B------:R0:W-:Y:S01]  /*15b70*/  STG.E.U16 desc[UR12][R20.64], R23 ;  /* 0x0000001714007986 */ /* 0x0001e2000c10150c */
[C---:B------:R-:W-:Y:S02]  /*15b80*/  IMAD R22, R3.reuse, 0x71, RZ ;  /* 0x0000007103167824 */ /* 0x040fe400078e02ff */
[----:B------:R-:W-:Y:S01]  /*15b90*/  IMAD R152, R3, 0xe6, RZ ;  /* 0x000000e603987824 */ /* 0x000fe200078e02ff */
[----:B------:R1:W-:Y:S01]  /*15ba0*/  STG.E.U16 desc[UR12][R4.64], R156 ;  /* 0x0000009c04007986 */ /* 0x0003e2000c10150c */
[----:B------:R-:W-:Y:S01]  /*15bb0*/  F2FP.F16.F32.PACK_AB R158, R159, R158 ;  /* 0x0000009e9f9e723e */ /* 0x000fe200000000ff */
[----:B------:R-:W-:Y:S01]  /*15bc0*/  IMAD R154, R3, 0x73, RZ ;  /* 0x00000073039a7824 */ /* 0x000fe200078e02ff */
[-C--:B0-----:R-:W-:Y:S02]  /*15bd0*/  IADD3 R20, P0, PT, R151, R116.reuse, RZ ;  /* 0x0000007497147210 */ /* 0x081fe40007f1e0ff */
[----:B-1----:R-:W-:Y:S02]  /*15be0*/  IADD3 R4, P1, PT, R97, R116, RZ ;  /* 0x0000007461047210 */ /* 0x002fe40007f3e0ff */
[----:B------:R-:W-:-:S02]  /*15bf0*/  LEA.HI.X.SX32 R21, R22, R117, 0x1, P0 ;  /* 0x0000007516157211 */ /* 0x000fc400000f0eff */
[----:B------:R-:W-:Y:S02]  /*15c00*/  PRMT R23, R156, 0x7632, R23 ;  /* 0x000076329c177816 */ /* 0x000fe40000000017 */
[-C--:B------:R-:W-:Y:S01]  /*15c10*/  LEA.HI.X.SX32 R5, R99, R117.reuse, 0x1, P1 ;  /* 0x0000007563057211 */ /* 0x080fe200008f0eff */
[C---:B------:R-:W-:Y:S01]  /*15c20*/  IMAD R99, R3.reuse, 0xe8, RZ ;  /* 0x000000e803637824 */ /* 0x040fe200078e02ff */
[-C--:B------:R-:W-:Y:S01]  /*15c30*/  IADD3 R22, P0, PT, R152, R116.reuse, RZ ;  /* 0x0000007498167210 */ /* 0x080fe20007f1e0ff */
[----:B------:R0:W-:Y:S04]  /*15c40*/  STG.E.U16 desc[UR12][R20.64], R23 ;  /* 0x0000001714007986 */ /* 0x0001e8000c10150c */
[----:B------:R1:W-:Y:S01]  /*15c50*/  STG.E.U16 desc[UR12][R4.64], R158 ;  /* 0x0000009e04007986 */ /* 0x0003e2000c10150c */
[C---:B------:R-:W-:Y:S01]  /*15c60*/  IMAD R156, R3.reuse, 0x75, RZ ;  /* 0x00000075039c7824 */ /* 0x040fe200078e02ff */
[----:B0-----:R-:W-:Y:S01]  /*15c70*/  LEA.HI.X.SX32 R23, R154, R117, 0x1, P0 ;  /* 0x000000759a177211 */ /* 0x001fe200000f0eff */
[----:B------:R-:W-:Y:S01]  /*15c80*/  IMAD R154, R3, 0xea, RZ ;  /* 0x000000ea039a7824 */ /* 0x000fe200078e02ff */
[----:B-1----:R-:W-:-:S02]  /*15c90*/  IADD3 R4, P0, PT, R99, R116, RZ ;  /* 0x0000007463047210 */ /* 0x002fc40007f1e0ff */
[----:B------:R-:W-:Y:S02]  /*15ca0*/  PRMT R21, R158, 0x7632, R21 ;  /* 0x000076329e157816 */ /* 0x000fe40000000015 */
[----:B------:R-:W-:Y:S01]  /*15cb0*/  LEA.HI.X.SX32 R5, R101, R117, 0x1, P0 ;  /* 0x0000007565057211 */ /* 0x000fe200000f0eff */
[C---:B------:R-:W-:Y:S01]  /*15cc0*/  IMAD R101, R3.reuse, 0xec, RZ ;  /* 0x000000ec03657824 */ /* 0x040fe200078e02ff */
[----:B------:R-:W-:Y:S01]  /*15cd0*/  IADD3 R20, P1, PT, R154, R116, RZ ;  /* 0x000000749a147210 */ /* 0x000fe20007f3e0ff */
[----:B------:R0:W-:Y:S04]  /*15ce0*/  STG.E.U16 desc[UR12][R22.64], R21 ;  /* 0x0000001516007986 */ /* 0x0001e8000c10150c */
[----:B------:R1:W-:Y:S01]  /*15cf0*/  STG.E.U16 desc[UR12][R4.64], R160 ;  /* 0x000000a004007986 */ /* 0x0003e2000c10150c */
[----:B------:R-:W-:-:S02]  /*15d00*/  IMAD R155, R3, 0xf0, RZ ;  /* 0x000000f0039b7824 */ /* 0x000fc400078e02ff */
[C---:B------:R-:W-:Y:S01]  /*15d10*/  IMAD R158, R3.reuse, 0x77, RZ ;  /* 0x00000077039e7824 */ /* 0x040fe200078e02ff */
[----:B0-----:R-:W-:Y:S01]  /*15d20*/  LEA.HI.X.SX32 R21, R156, R117, 0x1, P1 ;  /* 0x000000759c157211 */ /* 0x001fe200008f0eff */
[----:B------:R-:W-:Y:S01]  /*15d30*/  IMAD R156, R3, 0xee, RZ ;  /* 0x000000ee039c7824 */ /* 0x000fe200078e02ff */
[----:B------:R-:W-:Y:S02]  /*15d40*/  PRMT R23, R160, 0x7632, R23 ;  /* 0x00007632a0177816 */ /* 0x000fe40000000017 */
[----:B-1----:R-:W-:-:S03]  /*15d50*/  IADD3 R4, P0, PT, R101, R116, RZ ;  /* 0x0000007465047210 */ /* 0x002fc60007f1e0ff */
[----:B------:R0:W-:Y:S01]  /*15d60*/  STG.E.U16 desc[UR12][R20.64], R23 ;  /* 0x0000001714007986 */ /* 0x0001e2000c10150c */
[----:B------:R-:W-:Y:S01]  /*15d70*/  LEA.HI.X.SX32 R5, R103, R117, 0x1, P0 ;  /* 0x0000007567057211 */ /* 0x000fe200000f0eff */
[----:B------:R-:W-:Y:S01]  /*15d80*/  IMAD R103, R3, 0xf2, RZ ;  /* 0x000000f203677824 */ /* 0x000fe200078e02ff */
[----:B------:R-:W-:-:S03]  /*15d90*/  IADD3 R22, P1, PT, R155, R116, RZ ;  /* 0x000000749b167210 */ /* 0x000fc60007f3e0ff */
[----:B------:R1:W-:Y:S01]  /*15da0*/  STG.E.U16 desc[UR12][R4.64], R162 ;  /* 0x000000a204007986 */ /* 0x0003e2000c10150c */
[----:B0-----:R-:W-:Y:S02]  /*15db0*/  IADD3 R20, P0, PT, R156, R116, RZ ;  /* 0x000000749c147210 */ /* 0x001fe40007f1e0ff */
[----:B------:R-:W-:Y:S02]  /*15dc0*/  F2FP.F16.F32.PACK_AB R164, R165, R164 ;  /* 0x000000a4a5a4723e */ /* 0x000fe400000000ff */
[-C--:B------:R-:W-:Y:S01]  /*15dd0*/  LEA.HI.X.SX32 R21, R158, R117.reuse, 0x1, P0 ;  /* 0x000000759e157211 */ /* 0x080fe200000f0eff */
[C---:B------:R-:W-:Y:S01]  /*15de0*/  IMAD R158, R3.reuse, 0x79, RZ ;  /* 0x00000079039e7824 */ /* 0x040fe200078e02ff */
[----:B-1----:R-:W-:Y:S01]  /*15df0*/  PRMT R5, R162, 0x7632, R5 ;  /* 0x00007632a2057816 */ /* 0x002fe20000000005 */
[----:B------:R-:W-:Y:S01]  /*15e00*/  IMAD R157, R3, 0xf6, RZ ;  /* 0x000000f6039d7824 */ /* 0x000fe200078e02ff */
[----:B------:R-:W-:Y:S01]  /*15e10*/  LEA.HI.X.SX32 R23, R105, R117, 0x1, P1 ;  /* 0x0000007569177211 */ /* 0x000fe200008f0eff */
[----:B------:R-:W-:Y:S01]  /*15e20*/  IMAD R105, R3, 0xf4, RZ ;  /* 0x000000f403697824 */ /* 0x000fe200078e02ff */
[----:B------:R-:W-:Y:S01]  /*15e30*/  IADD3 R4, P0, PT, R103, R116, RZ ;  /* 0x0000007467047210 */ /* 0x000fe20007f1e0ff */
[----:B------:R0:W-:Y:S01]  /*15e40*/  STG.E.U16 desc[UR12][R20.64], R5 ;  /* 0x0000000514007986 */ /* 0x0001e2000c10150c */
[----:B------:R-:W-:Y:S01]  /*15e50*/  F2FP.F16.F32.PACK_AB R166, R167, R166 ;  /* 0x000000a6a7a6723e */ /* 0x000fe200000000ff */
[----:B------:R-:W-:Y:S01]  /*15e60*/  IMAD R160, R3, 0x7b, RZ ;  /* 0x0000007b03a07824 */ /* 0x000fe200078e02ff */
[----:B------:R-:W1:Y:S01]  /*15e70*/  LDC R165, c[0x0][0x3e8] ;  /* 0x0000fa00ffa57b82 */ /* 0x000e620000000800 */
[----:B------:R2:W-:Y:S01]  /*15e80*/  STG.E.U16 desc[UR12][R22.64], R164 ;  /* 0x000000a416007986 */ /* 0x0005e2000c10150c */
[----:B------:R-:W-:-:S02]  /*15e90*/  PRMT R162, R166, 0x7610, R162 ;  /* 0x00007610a6a27816 */ /* 0x000fc400000000a2 */
[----:B0-----:R-:W-:Y:S02]  /*15ea0*/  LEA.HI.X.SX32 R5, R158, R117, 0x1, P0 ;  /* 0x000000759e057211 */ /* 0x001fe400000f0eff */
[----:B------:R-:W-:Y:S02]  /*15eb0*/  PRMT R21, R164, 0x7632, R21 ;  /* 0x00007632a4157816 */ /* 0x000fe40000000015 */
[-C--:B------:R-:W-:Y:S01]  /*15ec0*/  IADD3 R20, P0, PT, R105, R116.reuse, RZ ;  /* 0x0000007469147210 */ /* 0x080fe20007f1e0ff */
[----:B--2---:R-:W0:Y:S02]  /*15ed0*/  LDC R164, c[0x0][0x3e8] ;  /* 0x0000fa00ffa47b82 */ /* 0x004e240000000800 */
[----:B------:R2:W-:Y:S01]  /*15ee0*/  STG.E.U16 desc[UR12][R4.64], R21 ;  /* 0x0000001504007986 */ /* 0x0005e2000c10150c */
[----:B------:R-:W-:Y:S01]  /*15ef0*/  IADD3 R22, P1, PT, R157, R116, RZ ;  /* 0x000000749d167210 */ /* 0x000fe20007f3e0ff */
[----:B------:R-:W-:Y:S01]  /*15f00*/  IMAD R158, R3, 0xf8, RZ ;  /* 0x000000f8039e7824 */ /* 0x000fe200078e02ff */
[----:B------:R-:W-:-:S02]  /*15f10*/  PRMT R167, R166, 0x7632, R167 ;  /* 0x00007632a6a77816 */ /* 0x000fc400000000a7 */
[-C--:B------:R-:W-:Y:S01]  /*15f20*/  LEA.HI.X.SX32 R23, R160, R117.reuse, 0x1, P1 ;  /* 0x00000075a0177211 */ /* 0x080fe200008f0eff */
[----:B------:R-:W3:Y:S01]  /*15f30*/  LDC R166, c[0x0][0x3e8] ;  /* 0x0000fa00ffa67b82 */ /* 0x000ee20000000800 */
[----:B--2---:R-:W-:Y:S01]  /*15f40*/  LEA.HI.X.SX32 R21, R109, R117, 0x1, P0 ;  /* 0x000000756d157211 */ /* 0x004fe200000f0eff */
[----:B------:R-:W-:-:S04]  /*15f50*/  IMAD R109, R3, 0xfc, RZ ;  /* 0x000000fc036d7824 */ /* 0x000fc800078e02ff */
[----:B------:R2:W-:Y:S01]  /*15f60*/  STG.E.U16 desc[UR12][R20.64], R162 ;  /* 0x000000a214007986 */ /* 0x0005e2000c10150c */
[----:B------:R-:W-:Y:S02]  /*15f70*/  IADD3 R4, P2, PT, R158, R116, RZ ;  /* 0x000000749e047210 */ /* 0x000fe40007f5e0ff */
[----:B------:R-:W-:Y:S02]  /*15f80*/  F2FP.F16.F32.PACK_AB R168, R169, R168 ;  /* 0x000000a8a9a8723e */ /* 0x000fe400000000ff */
[----:B------:R-:W-:Y:S02]  /*15f90*/  LEA.HI.X.SX32 R5, R107, R117, 0x1, P2 ;  /* 0x000000756b057211 */ /* 0x000fe400010f0eff */
[----:B--2---:R-:W-:-:S04]  /*15fa0*/  IADD3 R20, P1, PT, R109, R116, RZ ;  /* 0x000000746d147210 */ /* 0x004fc80007f3e0ff */
[----:B------:R-:W-:Y:S02]  /*15fb0*/  LEA.HI.X.SX32 R21, R111, R117, 0x1, P1 ;  /* 0x000000756f157211 */ /* 0x000fe400008f0eff */
[----:B------:R-:W2:Y:S01]  /*15fc0*/  LDC R111, c[0x0][0x3e8] ;  /* 0x0000fa00ff6f7b82 */ /* 0x000ea20000000800 */
[C---:B------:R-:W-:Y:S01]  /*15fd0*/  IMAD R107, R3.reuse, 0xfa, RZ ;  /* 0x000000fa036b7824 */ /* 0x040fe200078e02ff */
[----:B------:R4:W-:Y:S01]  /*15fe0*/  STG.E.U16 desc[UR12][R22.64], R167 ;  /* 0x000000a716007986 */ /* 0x0009e2000c10150c */
[C---:B------:R-:W-:Y:S01]  /*15ff0*/  IMAD R159, R3.reuse, 0xfe, RZ ;  /* 0x000000fe039f7824 */ /* 0x040fe200078e02ff */
[----:B------:R-:W-:Y:S01]  /*16000*/  PRMT R172, R168, 0x7632, R172 ;  /* 0x00007632a8ac7816 */ /* 0x000fe200000000ac */
[C---:B------:R-:W-:Y:S01]  /*16010*/  IMAD R160, R3.reuse, 0x7d, RZ ;  /* 0x0000007d03a07824 */ /* 0x040fe200078e02ff */
[----:B------:R1:W-:Y:S01]  /*16020*/  STG.E.U16 desc[UR12][R4.64], R168 ;  /* 0x000000a804007986 */ /* 0x0003e2000c10150c */
[----:B0-----:R-:W-:Y:S01]  /*16030*/  IMAD R169, R164, 0x102, RZ ;  /* 0x00000102a4a97824 */ /* 0x001fe200078e02ff */
[----:B------:R-:W-:Y:S01]  /*16040*/  LEA R162, R3, -R3, 0x7 ;  /* 0x8000000303a27211 */ /* 0x000fe200078e38ff */
[----:B------:R-:W0:Y:S08]  /*16050*/  LDC R164, c[0x0][0x3e8] ;  /* 0x0000fa00ffa47b82 */ /* 0x000e300000000800 */
[----:B----4-:R-:W4:Y:S01]  /*16060*/  LDC R167, c[0x0][0x3e8] ;  /* 0x0000fa00ffa77b82 */ /* 0x010f220000000800 */
[----:B-1----:R-:W-:-:S02]  /*16070*/  IADD3 R4, P0, PT, R107, R116, RZ ;  /* 0x000000746b047210 */ /* 0x002fc40007f1e0ff */
[----:B------:R-:W-:-:S05]  /*16080*/  IADD3 R22, P2, PT, R159, R116, RZ ;  /* 0x000000749f167210 */ /* 0x000fca0007f5e0ff */
[----:B------:R-:W1:Y:S01]  /*16090*/  LDC R168, c[0x0][0x3e8] ;  /* 0x0000fa00ffa87b82 */ /* 0x000e620000000800 */
[----:B------:R-:W-:Y:S02]  /*160a0*/  LEA.HI.X.SX32 R5, R160, R117, 0x1, P0 ;  /* 0x00000075a0057211 */ /* 0x000fe400000f0eff */
[----:B------:R-:W-:Y:S01]  /*160b0*/  F2FP.F16.F32.PACK_AB R173, R174, R173 ;  /* 0x000000adaead723e */ /* 0x000fe200000000ff */
[----:B---3--:R-:W-:Y:S01]  /*160c0*/  IMAD R171, R166, 0x104, RZ ;  /* 0x00000104a6ab7824 */ /* 0x008fe200078e02ff */
[----:B------:R-:W-:Y:S01]  /*160d0*/  LEA.HI.X.SX32 R23, R162, R117, 0x1, P2 ;  /* 0x00000075a2177211 */ /* 0x000fe200010f0eff */
[----:B------:R3:W-:Y:S01]  /*160e0*/  STG.E.U16 desc[UR12][R4.64], R172 ;  /* 0x000000ac04007986 */ /* 0x0007e2000c10150c */
[----:B------:R-:W-:Y:S02]  /*160f0*/  PRMT R174, R170, 0x7632, R174 ;  /* 0x00007632aaae7816 */ /* 0x000fe400000000ae */
[C---:B------:R-:W-:Y:S01]  /*16100*/  SHF.L.U32 R160, R3.reuse, 0x7, RZ ;  /* 0x0000000703a07819 */ /* 0x040fe200000006ff */
[----:B------:R2:W-:Y:S01]  /*16110*/  STG.E.U16 desc[UR12][R20.64], R170 ;  /* 0x000000aa14007986 */ /* 0x0005e2000c10150c */
[----:B------:R-:W-:-:S02]  /*16120*/  LEA R162, R3, R3, 0x7 ;  /* 0x0000000303a27211 */ /* 0x000fc400078e38ff */
[----:B------:R-:W-:Y:S01]  /*16130*/  PRMT R166, R68, 0x7610, R166 ;  /* 0x0000761044a67816 */ /* 0x000fe200000000a6 */
[----:B------:R2:W-:Y:S01]  /*16140*/  STG.E.U16 desc[UR12][R22.64], R174 ;  /* 0x000000ae16007986 */ /* 0x0005e2000c10150c */
[-C--:B---3--:R-:W-:Y:S02]  /*16150*/  LEA R4, P0, R165, R116.reuse, 0x8 ;  /* 0x00000074a5047211 */ /* 0x088fe400078040ff */
[-C--:B--2---:R-:W-:Y:S02]  /*16160*/  IADD3 R20, P1, PT, R169, R116.reuse, RZ ;  /* 0x00000074a9147210 */ /* 0x084fe40007f3e0ff */
[-C--:B------:R-:W-:Y:S02]  /*16170*/  LEA.HI.X.SX32 R5, R160, R117.reuse, 0x1, P0 ;  /* 0x00000075a0057211 */ /* 0x080fe400000f0eff */
[----:B------:R-:W-:Y:S01]  /*16180*/  IADD3 R22, P2, PT, R171, R116, RZ ;  /* 0x00000074ab167210 */ /* 0x000fe20007f5e0ff */
[----:B------:R-:W-:Y:S01]  /*16190*/  IMAD R165, R111, 0x106, RZ ;  /* 0x000001066fa57824 */ /* 0x000fe200078e02ff */
[----:B------:R-:W-:-:S02]  /*161a0*/  LEA.HI.X.SX32 R21, R162, R117, 0x1, P1 ;  /* 0x00000075a2157211 */ /* 0x000fc400008f0eff */
[----:B------:R-:W-:Y:S01]  /*161b0*/  PRMT R169, R68, 0x7632, R169 ;  /* 0x0000763244a97816 */ /* 0x000fe200000000a9 */
[----:B------:R1:W-:Y:S01]  /*161c0*/  STG.E.U16 desc[UR12][R4.64], R166 ;  /* 0x000000a604007986 */ /* 0x0003e2000c10150c */
[----:B------:R-:W-:Y:S01]  /*161d0*/  LEA.HI.X.SX32 R23, R113, R117, 0x1, P2 ;  /* 0x0000007571177211 */ /* 0x000fe200010f0eff */
[----:B------:R-:W-:Y:S01]  /*161e0*/  IMAD R68, R3, 0x83, RZ ;  /* 0x0000008303447824 */ /* 0x000fe200078e02ff */
[----:B------:R-:W2:Y:S01]  /*161f0*/  LDC R113, c[0x0][0x3e8] ;  /* 0x0000fa00ff717b82 */ /* 0x000ea20000000800 */
[----:B------:R3:W-:Y:S01]  /*16200*/  STG.E.U16 desc[UR12][R20.64], R169 ;  /* 0x000000a914007986 */ /* 0x0007e2000c10150c */
[----:B----4-:R-:W-:-:S03]  /*16210*/  IMAD R167, R167, 0x108, RZ ;  /* 0x00000108a7a77824 */ /* 0x010fc600078e02ff */
[----:B------:R0:W-:Y:S03]  /*16220*/  STG.E.U16 desc[UR12][R22.64], R70 ;  /* 0x0000004616007986 */ /* 0x0001e6000c10150c */
[----:B------:R-:W4:Y:S01]  /*16230*/  LDC R111, c[0x0][0x3e8] ;  /* 0x0000fa00ff6f7b82 */ /* 0x000f220000000800 */
[----:B-1----:R-:W-:Y:S01]  /*16240*/  IMAD R5, R168, 0x10a, RZ ;  /* 0x0000010aa8057824 */ /* 0x002fe200078e02ff */
[-C--:B---3--:R-:W-:Y:S01]  /*16250*/  IADD3 R20, P0, PT, R165, R116.reuse, RZ ;  /* 0x00000074a5147210 */ /* 0x088fe20007f1e0ff */
[----:B------:R-:W-:Y:S01]  /*16260*/  IMAD R160, R3, 0x85, RZ ;  /* 0x0000008503a07824 */ /* 0x000fe200078e02ff */
[----:B------:R-:W-:-:S04]  /*16270*/  IADD3 R4, P1, PT, R167, R116, RZ ;  /* 0x00000074a7047210 */ /* 0x000fc80007f3e0ff */
[----:B------:R-:W1:Y:S01]  /*16280*/  LDC R162, c[0x0][0x3e8] ;  /* 0x0000fa00ffa27b82 */ /* 0x000e620000000800 */
[----:B------:R-:W-:Y:S01]  /*16290*/  LEA.HI.X.SX32 R21, R68, R117, 0x1, P0 ;  /* 0x0000007544157211 */ /* 0x000fe200000f0eff */
[----:B0-----:R-:W-:Y:S01]  /*162a0*/  IMAD R23, R164, 0x10c, RZ ;  /* 0x0000010ca4177824 */ /* 0x001fe200078e02ff */
[----:B------:R-:W-:Y:S02]  /*162b0*/  PRMT R68, R70, 0x7632, R68 ;  /* 0x0000763246447816 */ /* 0x000fe40000000044 */
[----:B------:R-:W-:-:S03]  /*162c0*/  IADD3 R22, P0, PT, R5, R116, RZ ;  /* 0x0000007405167210 */ /* 0x000fc60007f1e0ff */
[----:B------:R-:W0:Y:S01]  /*162d0*/  LDC R70, c[0x0][0x3e8] ;  /* 0x0000fa00ff467b82 */ /* 0x000e220000000800 */
[----:B------:R-:W-:Y:S01]  /*162e0*/  LEA.HI.X.SX32 R5, R115, R117, 0x1, P1 ;  /* 0x0000007573057211 */ /* 0x000fe200008f0eff */
[----:B------:R3:W-:Y:S01]  /*162f0*/  STG.E.U16 desc[UR12][R20.64], R68 ;  /* 0x0000004414007986 */ /* 0x0007e2000c10150c */
[----:B--2---:R-:W-:-:S05]  /*16300*/  IMAD R115, R113, 0x10e, RZ ;  /* 0x0000010e71737824 */ /* 0x004fca00078e02ff */
[----:B------:R-:W2:Y:S01]  /*16310*/  LDC R113, c[0x0][0x3e8] ;  /* 0x0000fa00ff717b82 */ /* 0x000ea20000000800 */
[----:B---3--:R-:W-:Y:S02]  /*16320*/  IADD3 R20, P1, PT, R23, R116, RZ ;  /* 0x0000007417147210 */ /* 0x008fe40007f3e0ff */
[----:B------:R-:W-:Y:S02]  /*16330*/  LEA.HI.X.SX32 R23, R160, R117, 0x1, P0 ;  /* 0x00000075a0177211 */ /* 0x000fe400000f0eff */
[C---:B------:R-:W-:Y:S02]  /*16340*/  PRMT R21, R72.reuse, 0x7610, R21 ;  /* 0x0000761048157816 */ /* 0x040fe40000000015 */
[----:B------:R-:W-:Y:S02]  /*16350*/  PRMT R160, R72, 0x7632, R160 ;  /* 0x0000763248a07816 */ /* 0x000fe400000000a0 */
[----:B------:R-:W3:Y:S01]  /*16360*/  LDC R72, c[0x0][0x3e8] ;  /* 0x0000fa00ff487b82 */ /* 0x000ee20000000800 */
[----:B------:R1:W-:Y:S01]  /*16370*/  STG.E.U16 desc[UR12][R4.64], R21 ;  /* 0x0000001504007986 */ /* 0x0003e2000c10150c */
[----:B----4-:R-:W-:-:S02]  /*16380*/  IMAD R165, R111, 0x110, RZ ;  /* 0x000001106fa57824 */ /* 0x010fc400078e02ff */
[----:B------:R-:W-:Y:S01]  /*16390*/  IMAD R68, R3, 0x87, RZ ;  /* 0x0000008703447824 */ /* 0x000fe200078e02ff */
[----:B------:R4:W-:Y:S03]  /*163a0*/  STG.E.U16 desc[UR12][R22.64], R160 ;  /* 0x000000a016007986 */ /* 0x0009e6000c10150c */
[----:B------:R-:W2:Y:S01]  /*163b0*/  LDC R111, c[0x0][0x3e8] ;  /* 0x0000fa00ff6f7b82 */ /* 0x000ea20000000800 */
[----:B-1----:R-:W-:Y:S01]  /*163c0*/  LEA.HI.X.SX32 R21, R118, R117, 0x1, P1 ;  /* 0x0000007576157211 */ /* 0x002fe200008f0eff */
[----:B------:R-:W-:Y:S01]  /*163d0*/  IMAD R5, R162, 0x112, RZ ;  /* 0x00000112a2057824 */ /* 0x000fe200078e02ff */
[----:B------:R-:W-:-:S03]  /*163e0*/  IADD3 R4, P1, PT, R165, R116, RZ ;  /* 0x00000074a5047210 */ /* 0x000fc60007f3e0ff */
[----:B------:R1:W-:Y:S01]  /*163f0*/  STG.E.U16 desc[UR12][R20.64], R74 ;  /* 0x0000004a14007986 */ /* 0x0003e2000c10150c */
[----:B----4-:R-:W-:Y:S02]  /*16400*/  PRMT R23, R74, 0x7632, R23 ;  /* 0x000076324a177816 */ /* 0x010fe40000000017 */
[-C--:B-1----:R-:W-:Y:S01]  /*16410*/  IADD3 R20, P0, PT, R115, R116.reuse, RZ ;  /* 0x0000007473147210 */ /* 0x082fe20007f1e0ff */
[----:B0-----:R-:W-:Y:S01]  /*16420*/  IMAD R115, R70, 0x114, RZ ;  /* 0x0000011446737824 */ /* 0x001fe200078e02ff */
[----:B------:R-:W0:Y:S02]  /*16430*/  LDC R74, c[0x0][0x3e8] ;  /* 0x0000fa00ff4a7b82 */ /* 0x000e240000000800 */
[----:B------:R-:W-:Y:S01]  /*16440*/  LEA.HI.X.SX32 R21, R68, R117, 0x1, P0 ;  /* 0x0000007544157211 */ /* 0x000fe200000f0eff */
[----:B------:R-:W-:Y:S01]  /*16450*/  IMAD R68, R3, 0x89, RZ ;  /* 0x0000008903447824 */ /* 0x000fe200078e02ff */
[----:B------:R-:W-:-:S04]  /*16460*/  IADD3 R22, P0, PT, R5, R116, RZ ;  /* 0x0000007405167210 */ /* 0x000fc80007f1e0ff */
[----:B------:R-:W1:Y:S01]  /*16470*/  LDC R70, c[0x0][0x3e8] ;  /* 0x0000fa00ff467b82 */ /* 0x000e620000000800 */
[-C--:B------:R-:W-:Y:S01]  /*16480*/  LEA.HI.X.SX32 R5, R119, R117.reuse, 0x1, P1 ;  /* 0x0000007577057211 */ /* 0x080fe200008f0eff */
[----:B---3--:R-:W-:Y:S01]  /*16490*/  IMAD R119, R72, 0x116, RZ ;  /* 0x0000011648777824 */ /* 0x008fe200078e02ff */
[----:B------:R3:W-:Y:S05]  /*164a0*/  STG.E.U16 desc[UR12][R20.64], R23 ;  /* 0x0000001714007986 */ /* 0x0007ea000c10150c */
[----:B------:R-:W4:Y:S01]  /*164b0*/  LDC R72, c[0x0][0x3e8] ;  /* 0x0000fa00ff487b82 */ /* 0x000f220000000800 */
[----:B------:R2:W-:Y:S01]  /*164c0*/  STG.E.U16 desc[UR12][R4.64], R76 ;  /* 0x0000004c04007986 */ /* 0x0005e2000c10150c */
[----:B---3--:R-:W-:Y:S01]  /*164d0*/  LEA.HI.X.SX32 R23, R68, R117, 0x1, P0 ;  /* 0x0000007544177211 */ /* 0x008fe200000f0eff */
[----:B------:R-:W-:Y:S01]  /*164e0*/  IMAD R68, R3, 0x8b, RZ ;  /* 0x0000008b03447824 */ /* 0x000fe200078e02ff */
[----:B------:R-:W-:-:S02]  /*164f0*/  PRMT R21, R76, 0x7632, R21 ;  /* 0x000076324c157816 */ /* 0x000fc40000000015 */
[-C--:B--2---:R-:W-:Y:S02]  /*16500*/  IADD3 R4, P0, PT, R115, R116.reuse, RZ ;  /* 0x0000007473047210 */ /* 0x084fe40007f1e0ff */
[----:B------:R-:W-:Y:S01]  /*16510*/  IADD3 R20, P1, PT, R119, R116, RZ ;  /* 0x0000007477147210 */ /* 0x000fe20007f3e0ff */
[----:B------:R-:W-:Y:S01]  /*16520*/  IMAD R113, R113, 0x118, RZ ;  /* 0x0000011871717824 */ /* 0x000fe200078e02ff */
[----:B------:R-:W-:Y:S01]  /*16530*/  LEA.HI.X.SX32 R5, R121, R117, 0x1, P0 ;  /* 0x0000007579057211 */ /* 0x000fe200000f0eff */
[----:B------:R2:W-:Y:S01]  /*16540*/  STG.E.U16 desc[UR12][R22.64], R21 ;  /* 0x0000001516007986 */ /* 0x0005e2000c10150c */
[----:B------:R-:W-:-:S03]  /*16550*/  IMAD R111, R111, 0x11a, RZ ;  /* 0x0000011a6f6f7824 */ /* 0x000fc600078e02ff */
[----:B------:R3:W-:Y:S01]  /*16560*/  STG.E.U16 desc[UR12][R4.64], R78 ;  /* 0x0000004e04007986 */ /* 0x0007e2000c10150c */
[----:B--2---:R-:W-:Y:S01]  /*16570*/  LEA.HI.X.SX32 R21, R68, R117, 0x1, P1 ;  /* 0x0000007544157211 */ /* 0x004fe200008f0eff */
[----:B------:R-:W2:Y:S01]  /*16580*/  LDC R23, c[0x0][0x3e8] ;  /* 0x0000fa00ff177b82 */ /* 0x000ea20000000800 */
[----:B------:R-:W-:Y:S02]  /*16590*/  PRMT R68, R78, 0x7632, R68 ;  /* 0x000076324e447816 */ /* 0x000fe40000000044 */
[----:B---3--:R-:W-:-:S03]  /*165a0*/  IADD3 R4, P0, PT, R113, R116, RZ ;  /* 0x0000007471047210 */ /* 0x008fc60007f1e0ff */
[----:B------:R3:W-:Y:S01]  /*165b0*/  STG.E.U16 desc[UR12][R20.64], R68 ;  /* 0x0000004414007986 */ /* 0x0007e2000c10150c */
[----:B------:R-:W-:Y:S01]  /*165c0*/  LEA.HI.X.SX32 R5, R123, R117, 0x1, P0 ;  /* 0x000000757b057211 */ /* 0x000fe200000f0eff */
[----:B------:R-:W-:Y:S01]  /*165d0*/  IMAD R22, R3, 0x8d, RZ ;  /* 0x0000008d03167824 */ /* 0x000fe200078e02ff */
[----:B------:R-:W-:Y:S01]  /*165e0*/  PRMT R76, R80, 0x7632, R76 ;  /* 0x00007632504c7816 */ /* 0x000fe2000000004c */
[----:B------:R-:W2:Y:S02]  /*165f0*/  LDC R78, c[0x0][0x3e8] ;  /* 0x0000fa00ff4e7b82 */ /* 0x000ea40000000800 */
[----:B------:R0:W-:Y:S01]  /*16600*/  STG.E.U16 desc[UR12][R4.64], R80 ;  /* 0x0000005004007986 */ /* 0x0001e2000c10150c */
[----:B---3--:R-:W-:Y:S01]  /*16610*/  IADD3 R20, P1, PT, R111, R116, RZ ;  /* 0x000000746f147210 */ /* 0x008fe20007f3e0ff */
[----:B-1----:R-:W-:-:S04]  /*16620*/  IMAD R111, R70, 0x11c, RZ ;  /* 0x0000011c466f7824 */ /* 0x002fc800078e02ff */
[----:B------:R-:W1:Y:S01]  /*16630*/  LDC R68, c[0x0][0x3e8] ;  /* 0x0000fa00ff447b82 */ /* 0x000e620000000800 */
[----:B0-----:R-:W-:-:S07]  /*16640*/  IADD3 R4, P0, PT, R111, R116, RZ ;  /* 0x000000746f047210 */ /* 0x001fce0007f1e0ff */
[----:B------:R-:W0:Y:S01]  /*16650*/  LDC R70, c[0x0][0x3e8] ;  /* 0x0000fa00ff467b82 */ /* 0x000e220000000800 */
[----:B----4-:R-:W-:Y:S01]  /*16660*/  IMAD R111, R72, 0x11e, RZ ;  /* 0x0000011e486f7824 */ /* 0x010fe200078e02ff */
[-C--:B------:R-:W-:Y:S01]  /*16670*/  LEA.HI.X.SX32 R21, R22, R117.reuse, 0x1, P1 ;  /* 0x0000007516157211 */ /* 0x080fe200008f0eff */
[----:B------:R-:W-:Y:S01]  /*16680*/  IMAD R113, R74, 0x120, RZ ;  /* 0x000001204a717824 */ /* 0x000fe200078e02ff */
[----:B------:R-:W-:-:S04]  /*16690*/  LEA.HI.X.SX32 R5, R125, R117, 0x1, P0 ;  /* 0x000000757d057211 */ /* 0x000fc800000f0eff */
[----:B------:R-:W3:Y:S01]  /*166a0*/  LDC R72, c[0x0][0x3e8] ;  /* 0x0000fa00ff487b82 */ /* 0x000ee20000000800 */
[----:B------:R4:W-:Y:S01]  /*166b0*/  STG.E.U16 desc[UR12][R20.64], R76 ;  /* 0x0000004c14007986 */ /* 0x0009e2000c10150c */
[----:B------:R-:W-:-:S03]  /*166c0*/  IMAD R22, R3, 0x8f, RZ ;  /* 0x0000008f03167824 */ /* 0x000fc600078e02ff */
[----:B------:R2:W-:Y:S03]  /*166d0*/  STG.E.U16 desc[UR12][R4.64], R82 ;  /* 0x0000005204007986 */ /* 0x0005e6000c10150c */
[----:B------:R-:W1:Y:S01]  /*166e0*/  LDC R74, c[0x0][0x3e8] ;  /* 0x0000fa00ff4a7b82 */ /* 0x000e620000000800 */
[----:B------:R-:W-:Y:S02]  /*166f0*/  PRMT R80, R82, 0x7632, R80 ;  /* 0x0000763252507816 */ /* 0x000fe40000000050 */
[----:B----4-:R-:W-:Y:S01]  /*16700*/  IADD3 R20, P0, PT, R111, R116, RZ ;  /* 0x000000746f147210 */ /* 0x010fe20007f1e0ff */
[----:B--2---:R-:W-:-:S04]  /*16710*/  IMAD R23, R23, 0x122, RZ ;  /* 0x0000012217177824 */ /* 0x004fc800078e02ff */
[----:B------:R-:W2:Y:S01]  /*16720*/  LDC R76, c[0x0][0x3e8] ;  /* 0x0000fa00ff4c7b82 */ /* 0x000ea20000000800 */
[-C--:B------:R-:W-:Y:S02]  /*16730*/  IADD3 R4, P1, PT, R113, R116.reuse, RZ ;  /* 0x0000007471047210 */ /* 0x080fe40007f3e0ff */
[-C--:B------:R-:W-:Y:S02]  /*16740*/  LEA.HI.X.SX32 R21, R22, R117.reuse, 0x1, P0 ;  /* 0x0000007516157211 */ /* 0x080fe400000f0eff */
[----:B------:R-:W-:Y:S01]  /*16750*/  LEA.HI.X.SX32 R5, R127, R117, 0x1, P1 ;  /* 0x000000757f057211 */ /* 0x000fe200008f0eff */
[----:B------:R-:W-:Y:S02]  /*16760*/  IMAD R22, R3, 0x91, RZ ;  /* 0x0000009103167824 */ /* 0x000fe400078e02ff */
[----:B------:R-:W-:Y:S01]  /*16770*/  STG.E.U16 desc[UR12][R20.64], R80 ;  /* 0x0000005014007986 */ /* 0x000fe2000c10150c */
[----:B0-----:R-:W-:Y:S01]  /*16780*/  IMAD R111, R70, 0x126, RZ ;  /* 0x00000126466f7824 */ /* 0x001fe200078e02ff */
[----:B------:R-:W0:Y:S02]  /*16790*/  LDC R82, c[0x0][0x3e8] ;  /* 0x0000fa00ff527b82 */ /* 0x000e240000000800 */
[----:B------:R4:W-:Y:S06]  /*167a0*/  STG.E.U16 desc[UR12][R4.64], R84 ;  /* 0x0000005404007986 */ /* 0x0009ec000c10150c */
[----:B------:R-:W0:Y:S01]  /*167b0*/  LDC R70, c[0x0][0x3e8] ;  /* 0x0000fa00ff467b82 */ /* 0x000e220000000800 */
[----:B----4-:R-:W-:Y:S01]  /*167c0*/  IADD3 R4, P0, PT, R23, R116, RZ ;  /* 0x0000007417047210 */ /* 0x010fe20007f1e0ff */
[----:B-1----:R-:W-:Y:S01]  /*167d0*/  IMAD R23, R68, 0x124, RZ ;  /* 0x0000012444177824 */ /* 0x002fe200078e02ff */
[----:B------:R-:W-:-:S05]  /*167e0*/  PRMT R21, R84, 0x7632, R21 ;  /* 0x0000763254157816 */ /* 0x000fca0000000015 */
[----:B------:R-:W1:Y:S01]  /*167f0*/  LDC R80, c[0x0][0x3e8] ;  /* 0x0000fa00ff507b82 */ /* 0x000e620000000800 */
[-C--:B------:R-:W-:Y:S02]  /*16800*/  LEA.HI.X.SX32 R5, R22, R117.reuse, 0x1, P0 ;  /* 0x0000007516057211 */ /* 0x080fe400000f0eff */
[-C--:B------:R-:W-:Y:S01]  /*16810*/  IADD3 R22, P1, PT, R111, R116.reuse, RZ ;  /* 0x000000746f167210 */ /* 0x080fe20007f3e0ff */
[----:B---3--:R-:W-:Y:S01]  /*16820*/  IMAD R111, R72, 0x128, RZ ;  /* 0x00000128486f7824 */ /* 0x008fe200078e02ff */
[----:B------:R-:W-:Y:S01]  /*16830*/  IADD3 R20, P0, PT, R23, R116, RZ ;  /* 0x0000007417147210 */ /* 0x000fe20007f1e0ff */
[C---:B------:R-:W-:Y:S02]  /*16840*/  IMAD R68, R3.reuse, 0x93, RZ ;  /* 0x0000009303447824 */ /* 0x040fe400078e02ff */
[----:B------:R-:W3:Y:S01]  /*16850*/  LDC R72, c[0x0][0x3e8] ;  /* 0x0000fa00ff487b82 */ /* 0x000ee20000000800 */
[----:B------:R4:W-:Y:S02]  /*16860*/  STG.E.U16 desc[UR12][R4.64], R21 ;  /* 0x0000001504007986 */ /* 0x0009e4000c10150c */
[-C--:B------:R-:W-:Y:S01]  /*16870*/  LEA.HI.X.SX32 R23, R68, R117.reuse, 0x1, P1 ;  /* 0x0000007544177211 */ /* 0x080fe200008f0eff */
[----:B------:R-:W-:Y:S01]  /*16880*/  IMAD R68, R3, 0x95, RZ ;  /* 0x0000009503447824 */ /* 0x000fe200078e02ff */
[----:B----4-:R-:W-:-:S02]  /*16890*/  LEA.HI.X.SX32 R21, R129, R117, 0x1, P0 ;  /* 0x0000007581157211 */ /* 0x010fc400000f0eff */
[----:B------:R-:W-:Y:S01]  /*168a0*/  IADD3 R4, P0, PT, R111, R116, RZ ;  /* 0x000000746f047210 */ /* 0x000fe20007f1e0ff */
[----:B------:R-:W-:Y:S01]  /*168b0*/  IMAD R111, R74, 0x12a, RZ ;  /* 0x0000012a4a6f7824 */ /* 0x000fe200078e02ff */
[----:B------:R-:W-:Y:S01]  /*168c0*/  PRMT R5, R86, 0x7632, R5 ;  /* 0x0000763256057816 */ /* 0x000fe20000000005 */
[----:B------:R-:W4:Y:S01]  /*168d0*/  LDC R74, c[0x0][0x3e8] ;  /* 0x0000fa00ff4a7b82 */ /* 0x000f220000000800 */
[----:B------:R-:W-:Y:S04]  /*168e0*/  STG.E.U16 desc[UR12][R20.64], R86 ;  /* 0x0000005614007986 */ /* 0x000fe8000c10150c */
[----:B------:R0:W-:Y:S01]  /*168f0*/  STG.E.U16 desc[UR12][R22.64], R5 ;  /* 0x0000000516007986 */ /* 0x0001e2000c10150c */
[----:B--2---:R-:W-:Y:S02]  /*16900*/  IMAD R113, R76, 0x12c, RZ ;  /* 0x0000012c4c717824 */ /* 0x004fe400078e02ff */
[----:B------:R-:W2:Y:S01]  /*16910*/  LDC R76, c[0x0][0x3e8] ;  /* 0x0000fa00ff4c7b82 */ /* 0x000ea20000000800 */
[----:B0-----:R-:W-:-:S02]  /*16920*/  LEA.HI.X.SX32 R5, R131, R117, 0x1, P0 ;  /* 0x0000007583057211 */ /* 0x001fc400000f0eff */
[----:B------:R-:W-:Y:S01]  /*16930*/  IADD3 R20, P0, PT, R111, R116, RZ ;  /* 0x000000746f147210 */ /* 0x000fe20007f1e0ff */
[----:B------:R-:W-:Y:S01]  /*16940*/  IMAD R23, R78, 0x12e, RZ ;  /* 0x0000012e4e177824 */ /* 0x000fe200078e02ff */
[----:B------:R-:W-:Y:S02]  /*16950*/  PRMT R78, R88, 0x7632, R78 ;  /* 0x00007632584e7816 */ /* 0x000fe4000000004e */
[----:B------:R-:W-:Y:S01]  /*16960*/  LEA.HI.X.SX32 R21, R68, R117, 0x1, P0 ;  /* 0x0000007544157211 */ /* 0x000fe200000f0eff */
[----:B------:R0:W-:Y:S01]  /*16970*/  STG.E.U16 desc[UR12][R4.64], R88 ;  /* 0x0000005804007986 */ /* 0x0001e2000c10150c */
[----:B------:R-:W-:-:S03]  /*16980*/  IMAD R68, R3, 0x97, RZ ;  /* 0x0000009703447824 */ /* 0x000fc600078e02ff */
[----:B------:R1:W-:Y:S01]  /*16990*/  STG.E.U16 desc[UR12][R20.64], R78 ;  /* 0x0000004e14007986 */ /* 0x0003e2000c10150c */
[-C--:B------:R-:W-:Y:S01]  /*169a0*/  IADD3 R22, P0, PT, R23, R116.reuse, RZ ;  /* 0x0000007417167210 */ /* 0x080fe20007f1e0ff */
[----:B------:R-:W-:Y:S01]  /*169b0*/  IMAD R111, R70, 0x130, RZ ;  /* 0x00000130466f7824 */ /* 0x000fe200078e02ff */
[----:B0-----:R-:W-:Y:S01]  /*169c0*/  IADD3 R4, P1, PT, R113, R116, RZ ;  /* 0x0000007471047210 */ /* 0x001fe20007f3e0ff */
[----:B---3--:R-:W-:Y:S02]  /*169d0*/  IMAD R113, R72, 0x132, RZ ;  /* 0x0000013248717824 */ /* 0x008fe400078e02ff */
[----:B------:R-:W0:Y:S01]  /*169e0*/  LDC R72, c[0x0][0x3e8] ;  /* 0x0000fa00ff487b82 */ /* 0x000e220000000800 */
[----:B------:R-:W-:Y:S01]  /*169f0*/  LEA.HI.X.SX32 R5, R133, R117, 0x1, P1 ;  /* 0x0000007585057211 */ /* 0x000fe200008f0eff */
[----:B-1----:R-:W-:-:S06]  /*16a00*/  IMAD R115, R80, 0x134, RZ ;  /* 0x0000013450737824 */ /* 0x002fcc00078e02ff */
[----:B------:R-:W1:Y:S01]  /*16a10*/  LDC R78, c[0x0][0x3e8] ;  /* 0x0000fa00ff4e7b82 */ /* 0x000e620000000800 */
[----:B------:R-:W-:Y:S01]  /*16a20*/  LEA.HI.X.SX32 R23, R68, R117, 0x1, P0 ;  /* 0x0000007544177211 */ /* 0x000fe200000f0eff */
[----:B------:R3:W-:Y:S01]  /*16a30*/  STG.E.U16 desc[UR12][R4.64], R90 ;  /* 0x0000005a04007986 */ /* 0x0007e2000c10150c */
[----:B------:R-:W-:Y:S01]  /*16a40*/  PRMT R21, R90, 0x7632, R21 ;  /* 0x000076325a157816 */ /* 0x000fe20000000015 */
[----:B------:R-:W-:-:S04]  /*16a50*/  IMAD R68, R3, 0x99, RZ ;  /* 0x0000009903447824 */ /* 0x000fc800078e02ff */
[----:B------:R-:W1:Y:S01]  /*16a60*/  LDC R80, c[0x0][0x3e8] ;  /* 0x0000fa00ff507b82 */ /* 0x000e620000000800 */
[----:B------:R2:W-:Y:S01]  /*16a70*/  STG.E.U16 desc[UR12][R22.64], R21 ;  /* 0x0000001516007986 */ /* 0x0005e2000c10150c */
[----:B---3--:R-:W-:Y:S01]  /*16a80*/  IADD3 R4, P0, PT, R111, R116, RZ ;  /* 0x000000746f047210 */ /* 0x008fe20007f1e0ff */
[----:B----4-:R-:W-:-:S05]  /*16a90*/  IMAD R111, R74, 0x136, RZ ;  /* 0x000001364a6f7824 */ /* 0x010fca00078e02ff */
[----:B------:R-:W3:Y:S01]  /*16aa0*/  LDC R74, c[0x0][0x3e8] ;  /* 0x0000fa00ff4a7b82 */ /* 0x000ee20000000800 */
[-C--:B------:R-:W-:Y:S02]  /*16ab0*/  IADD3 R20, P1, PT, R113, R116.reuse, RZ ;  /* 0x0000007471147210 */ /* 0x080fe40007f3e0ff */
[-C--:B------:R-:W-:Y:S02]  /*16ac0*/  LEA.HI.X.SX32 R5, R135, R117.reuse, 0x1, P0 ;  /* 0x0000007587057211 */ /* 0x080fe400000f0eff */
[----:B--2---:R-:W-:Y:S02]  /*16ad0*/  IADD3 R22, P2, PT, R115, R116, RZ ;  /* 0x0000007473167210 */ /* 0x004fe40007f5e0ff */
[-C--:B------:R-:W-:Y:S02]  /*16ae0*/  LEA.HI.X.SX32 R21, R68, R117.reuse, 0x1, P1 ;  /* 0x0000007544157211 */ /* 0x080fe400008f0eff */
[----:B------:R-:W-:Y:S01]  /*16af0*/  PRMT R84, R92, 0x7632, R84 ;  /* 0x000076325c547816 */ /* 0x000fe20000000054 */
[----:B------:R2:W-:Y:S01]  /*16b00*/  STG.E.U16 desc[UR12][R4.64], R92 ;  /* 0x0000005c04007986 */ /* 0x0005e2000c10150c */
[----:B------:R-:W-:Y:S01]  /*16b10*/  LEA.HI.X.SX32 R23, R137, R117, 0x1, P2 ;  /* 0x0000007589177211 */ /* 0x000fe200010f0eff */
[----:B------:R-:W-:-:S02]  /*16b20*/  IMAD R68, R3, 0x9b, RZ ;  /* 0x0000009b03447824 */ /* 0x000fc400078e02ff */
[----:B------:R1:W-:Y:S01]  /*16b30*/  STG.E.U16 desc[UR12][R20.64], R84 ;  /* 0x0000005414007986 */ /* 0x0003e2000c10150c */
[----:B0-----:R-:W-:Y:S02]  /*16b40*/  IMAD R113, R72, 0x13a, RZ ;  /* 0x0000013a48717824 */ /* 0x001fe400078e02ff */
[----:B------:R-:W-:Y:S01]  /*16b50*/  IMAD R70, R3, 0x9d, RZ ;  /* 0x0000009d03467824 */ /* 0x000fe200078e02ff */
[----:B------:R0:W-:Y:S01]  /*16b60*/  STG.E.U16 desc[UR12][R22.64], R94 ;  /* 0x0000005e16007986 */ /* 0x0001e2000c10150c */
[----:B------:R-:W4:Y:S01]  /*16b70*/  LDC R72, c[0x0][0x3e8] ;  /* 0x0000fa00ff487b82 */ /* 0x000f220000000800 */
[----:B--2---:R-:W-:Y:S01]  /*16b80*/  IADD3 R4, P0, PT, R111, R116, RZ ;  /* 0x000000746f047210 */ /* 0x004fe20007f1e0ff */
[----:B------:R-:W-:-:S03]  /*16b90*/  IMAD R111, R76, 0x138, RZ ;  /* 0x000001384c6f7824 */ /* 0x000fc600078e02ff */
[----:B------:R-:W-:Y:S01]  /*16ba0*/  LEA.HI.X.SX32 R5, R68, R117, 0x1, P0 ;  /* 0x0000007544057211 */ /* 0x000fe200000f0eff */
[----:B-1----:R-:W-:Y:S01]  /*16bb0*/  IMAD R21, R78, 0x13c, RZ ;  /* 0x0000013c4e157824 */ /* 0x002fe200078e02ff */
[----:B0-----:R-:W-:Y:S01]  /*16bc0*/  PRMT R23, R94, 0x7632, R23 ;  /* 0x000076325e177816 */ /* 0x001fe20000000017 */
[----:B------:R-:W0:Y:S01]  /*16bd0*/  LDC R76, c[0x0][0x3e8] ;  /* 0x0000fa00ff4c7b82 */ /* 0x000e220000000800 */
[----:B------:R-:W-:-:S03]  /*16be0*/  IADD3 R20, P0, PT, R111, R116, RZ ;  /* 0x000000746f147210 */ /* 0x000fc60007f1e0ff */
[----:B------:R1:W-:Y:S01]  /*16bf0*/  STG.E.U16 desc[UR12][R4.64], R23 ;  /* 0x0000001704007986 */ /* 0x0003e2000c10150c */
[-C--:B------:R-:W-:Y:S01]  /*16c00*/  IADD3 R22, P1, PT, R113, R116.reuse, RZ ;  /* 0x0000007471167210 */ /* 0x080fe20007f3e0ff */
[----:B------:R-:W-:Y:S02]  /*16c10*/  IMAD R113, R80, 0x140, RZ ;  /* 0x0000014050717824 */ /* 0x000fe400078e02ff */
[----:B---3--:R-:W-:Y:S02]  /*16c20*/  IMAD R111, R74, 0x13e, RZ ;  /* 0x0000013e4a6f7824 */ /* 0x008fe400078e02ff */
[----:B------:R-:W2:Y:S01]  /*16c30*/  LDC R74, c[0x0][0x3e8] ;  /* 0x0000fa00ff4a7b82 */ /* 0x000ea20000000800 */
[----:B-1----:R-:W-:Y:S02]  /*16c40*/  IADD3 R4, P2, PT, R21, R116, RZ ;  /* 0x0000007415047210 */ /* 0x002fe40007f5e0ff */
[-C--:B------:R-:W-:Y:S02]  /*16c50*/  LEA.HI.X.SX32 R21, R153, R117.reuse, 0x1, P0 ;  /* 0x0000007599157211 */ /* 0x080fe400000f0eff */
[----:B------:R-:W-:-:S03]  /*16c60*/  LEA.HI.X.SX32 R23, R70, R117, 0x1, P1 ;  /* 0x0000007546177211 */ /* 0x000fc600008f0eff */
[----:B------:R1:W-:Y:S01]  /*16c70*/  STG.E.U16 desc[UR12][R20.64], R96 ;  /* 0x0000006014007986 */ /* 0x0003e2000c10150c */
[----:B------:R-:W-:Y:S01]  /*16c80*/  PRMT R70, R96, 0x7632, R70 ;  /* 0x0000763260467816 */ /* 0x000fe20000000046 */
[----:B------:R-:W-:Y:S01]  /*16c90*/  IMAD R115, R82, 0x142, RZ ;  /* 0x0000014252737824 */ /* 0x000fe200078e02ff */
[----:B-1----:R-:W-:-:S04]  /*16ca0*/  IADD3 R20, P1, PT, R113, R116, RZ ;  /* 0x0000007471147210 */ /* 0x002fc80007f3e0ff */
[-C--:B------:R-:W-:Y:S02]  /*16cb0*/  LEA.HI.X.SX32 R21, R69, R117.reuse, 0x1, P1 ;  /* 0x0000007545157211 */ /* 0x080fe400008f0eff */
[----:B------:R-:W1:Y:S01]  /*16cc0*/  LDC R69, c[0x0][0x3e8] ;  /* 0x0000fa00ff457b82 */ /* 0x000e620000000800 */
[----:B------:R3:W-:Y:S01]  /*16cd0*/  STG.E.U16 desc[UR12][R22.64], R70 ;  /* 0x0000004616007986 */ /* 0x0007e2000c10150c */
[----:B------:R-:W-:Y:S01]  /*16ce0*/  LEA.HI.X.SX32 R5, R139, R117, 0x1, P2 ;  /* 0x000000758b057211 */ /* 0x000fe200010f0eff */
[----:B------:R-:W-:-:S04]  /*16cf0*/  IMAD R68, R3, 0x9f, RZ ;  /* 0x0000009f03447824 */ /* 0x000fc800078e02ff */
[----:B------:R0:W-:Y:S01]  /*16d00*/  STG.E.U16 desc[UR12][R4.64], R98 ;  /* 0x0000006204007986 */ /* 0x0001e2000c10150c */
[----:B---3--:R-:W-:Y:S01]  /*16d10*/  IMAD R70, R3, 0xa1, RZ ;  /* 0x000000a103467824 */ /* 0x008fe200078e02ff */
[----:B------:R-:W-:-:S04]  /*16d20*/  IADD3 R22, P2, PT, R115, R116, RZ ;  /* 0x0000007473167210 */ /* 0x000fc80007f5e0ff */
[-C--:B------:R-:W-:Y:S02]  /*16d30*/  LEA.HI.X.SX32 R23, R70, R117.reuse, 0x1, P2 ;  /* 0x0000007546177211 */ /* 0x080fe400010f0eff */
[----:B0-----:R-:W-:Y:S01]  /*16d40*/  IADD3 R4, P0, PT, R111, R116, RZ ;  /* 0x000000746f047210 */ /* 0x001fe20007f1e0ff */
[----:B------:R-:W0:Y:S01]  /*16d50*/  LDC R70, c[0x0][0x3e8] ;  /* 0x0000fa00ff467b82 */ /* 0x000e220000000800 */
[----:B----4-:R-:W-:Y:S01]  /*16d60*/  IMAD R111, R72, 0x144, RZ ;  /* 0x00000144486f7824 */ /* 0x010fe200078e02ff */
[----:B------:R-:W-:Y:S01]  /*16d70*/  PRMT R78, R98, 0x7632, R78 ;  /* 0x00007632624e7816 */ /* 0x000fe2000000004e */
[----:B--2---:R-:W-:Y:S01]  /*16d80*/  IMAD R115, R74, 0x148, RZ ;  /* 0x000001484a737824 */ /* 0x004fe200078e02ff */
[----:B------:R-:W-:-:S04]  /*16d90*/  LEA.HI.X.SX32 R5, R68, R117, 0x1, P0 ;  /* 0x0000007544057211 */ /* 0x000fc800000f0eff */
[----:B------:R-:W2:Y:S01]  /*16da0*/  LDC R72, c[0x0][0x3e8] ;  /* 0x0000fa00ff487b82 */ /* 0x000ea20000000800 */
[----:B------:R-:W-:Y:S01]  /*16db0*/  IMAD R113, R76, 0x146, RZ ;  /* 0x000001464c717824 */ /* 0x000fe200078e02ff */
[----:B------:R3:W-:Y:S06]  /*16dc0*/  STG.E.U16 desc[UR12][R4.64], R78 ;  /* 0x0000004e04007986 */ /* 0x0007ec000c10150c */
[----:B------:R-:W4:Y:S01]  /*16dd0*/  LDC R74, c[0x0][0x3e8] ;  /* 0x0000fa00ff4a7b82 */ /* 0x000f220000000800 */
[----:B------:R-:W-:Y:S01]  /*16de0*/  PRMT R80, R100, 0x7632, R80 ;  /* 0x0000763264507816 */ /* 0x000fe20000000050 */
[----:B------:R1:W-:Y:S01]  /*16df0*/  STG.E.U16 desc[UR12][R20.64], R100 ;  /* 0x0000006414007986 */ /* 0x0003e2000c10150c */
[----:B------:R-:W-:Y:S01]  /*16e00*/  IMAD R68, R3, 0xa3, RZ ;  /* 0x000000a303447824 */ /* 0x000fe200078e02ff */
[----:B---3--:R-:W-:Y:S01]  /*16e10*/  IADD3 R4, P0, PT, R111, R116, RZ ;  /* 0x000000746f047210 */ /* 0x008fe20007f1e0ff */
[----:B-1----:R-:W-:-:S03]  /*16e20*/  IMAD R111, R69, 0x14a, RZ ;  /* 0x0000014a456f7824 */ /* 0x002fc600078e02ff */
[----:B------:R-:W1:Y:S01]  /*16e30*/  LDC R76, c[0x0][0x3e8] ;  /* 0x0000fa00ff4c7b82 */ /* 0x000e620000000800 */
[----:B------:R3:W-:Y:S01]  /*16e40*/  STG.E.U16 desc[UR12][R22.64], R80 ;  /* 0x0000005016007986 */ /* 0x0007e2000c10150c */
[----:B------:R-:W-:Y:S02]  /*16e50*/  LEA.HI.X.SX32 R5, R163, R117, 0x1, P0 ;  /* 0x00000075a3057211 */ /* 0x000fe400000f0eff */
[----:B------:R-:W-:-:S04]  /*16e60*/  IADD3 R20, P1, PT, R113, R116, RZ ;  /* 0x0000007471147210 */ /* 0x000fc80007f3e0ff */
[----:B------:R-:W1:Y:S01]  /*16e70*/  LDC R69, c[0x0][0x3e8] ;  /* 0x0000fa00ff457b82 */ /* 0x000e620000000800 */
[----:B------:R-:W-:Y:S02]  /*16e80*/  LEA.HI.X.SX32 R21, R68, R117, 0x1, P1 ;  /* 0x0000007544157211 */ /* 0x000fe400008f0eff */
[----:B---3--:R-:W-:-:S05]  /*16e90*/  PRMT R80, R102, 0x7632, R80 ;  /* 0x0000763266507816 */ /* 0x008fca0000000050 */
[----:B------:R-:W3:Y:S01]  /*16ea0*/  LDC R78, c[0x0][0x3e8] ;  /* 0x0000fa00ff4e7b82 */ /* 0x000ee20000000800 */
[----:B------:R-:W-:Y:S01]  /*16eb0*/  IADD3 R22, P2, PT, R115, R116, RZ ;  /* 0x0000007473167210 */ /* 0x000fe20007f5e0ff */
[----:B------:R2:W-:Y:S01]  /*16ec0*/  STG.E.U16 desc[UR12][R4.64], R102 ;  /* 0x0000006604007986 */ /* 0x0005e2000c10150c */
[----:B------:R-:W-:Y:S02]  /*16ed0*/  IMAD R68, R3, 0xa5, RZ ;  /* 0x000000a503447824 */ /* 0x000fe400078e02ff */
[----:B------:R-:W-:Y:S01]  /*16ee0*/  LEA.HI.X.SX32 R23, R141, R117, 0x1, P2 ;  /* 0x000000758d177211 */ /* 0x000fe200010f0eff */
[----:B------:R4:W-:Y:S01]  /*16ef0*/  STG.E.U16 desc[UR12][R20.64], R80 ;  /* 0x0000005014007986 */ /* 0x0009e2000c10150c */
[----:B0-----:R-:W-:-:S03]  /*16f00*/  IMAD R113, R70, 0x14c, RZ ;  /* 0x0000014c46717824 */ /* 0x001fc600078e02ff */
[----:B------:R0:W-:Y:S01]  /*16f10*/  STG.E.U16 desc[UR12][R22.64], R104 ;  /* 0x0000006816007986 */ /* 0x0001e2000c10150c */
[----:B--2---:R-:W-:Y:S01]  /*16f20*/  IMAD R5, R72, 0x14e, RZ ;  /* 0x0000014e48057824 */ /* 0x004fe200078e02ff */
[-C--:B----4-:R-:W-:Y:S01]  /*16f30*/  IADD3 R20, P0, PT, R111, R116.reuse, RZ ;  /* 0x000000746f147210 */ /* 0x090fe20007f1e0ff */
[----:B------:R-:W-:Y:S01]  /*16f40*/  IMAD R70, R3, 0xa7, RZ ;  /* 0x000000a703467824 */ /* 0x000fe200078e02ff */
[-C--:B------:R-:W-:Y:S01]  /*16f50*/  IADD3 R4, P1, PT, R113, R116.reuse, RZ ;  /* 0x0000007471047210 */ /* 0x080fe20007f3e0ff */
[----:B------:R-:W2:Y:S01]  /*16f60*/  LDC R72, c[0x0][0x3e8] ;  /* 0x0000fa00ff487b82 */ /* 0x000ea20000000800 */
[----:B------:R-:W-:Y:S01]  /*16f70*/  LEA.HI.X.SX32 R21, R68, R117, 0x1, P0 ;  /* 0x0000007544157211 */ /* 0x000fe200000f0eff */
[----:B0-----:R-:W-:Y:S01]  /*16f80*/  IMAD R23, R74, 0x150, RZ ;  /* 0x000001504a177824 */ /* 0x001fe200078e02ff */
[----:B------:R-:W-:Y:S02]  /*16f90*/  PRMT R68, R104, 0x7632, R68 ;  /* 0x0000763268447816 */ /* 0x000fe40000000044 */
[----:B------:R-:W-:-:S03]  /*16fa0*/  IADD3 R22, P0, PT, R5, R116, RZ ;  /* 0x0000007405167210 */ /* 0x000fc60007f1e0ff */
[----:B------:R-:W0:Y:S01]  /*16fb0*/  LDC R74, c[0x0][0x3e8] ;  /* 0x0000fa00ff4a7b82 */ /* 0x000e220000000800 */
[-C--:B------:R-:W-:Y:S01]  /*16fc0*/  LEA.HI.X.SX32 R5, R143, R117.reuse, 0x1, P1 ;  /* 0x000000758f057211 */ /* 0x080fe200008f0eff */
[----:B------:R4:W-:Y:S01]  /*16fd0*/  STG.E.U16 desc[UR12][R20.64], R68 ;  /* 0x0000004414007986 */ /* 0x0009e2000c10150c */
[----:B-1----:R-:W-:Y:S01]  /*16fe0*/  IMAD R111, R76, 0x152, RZ ;  /* 0x000001524c6f7824 */ /* 0x002fe200078e02ff */
[----:B------:R-:W-:Y:S01]  /*16ff0*/  PRMT R82, R106, 0x7632, R82 ;  /* 0x000076326a527816 */ /* 0x000fe20000000052 */
[----:B------:R-:W-:Y:S01]  /*17000*/  IMAD R69, R69, 0x154, RZ ;  /* 0x0000015445457824 */ /* 0x000fe200078e02ff */
[----:B------:R3:W-:Y:S02]  /*17010*/  STG.E.U16 desc[UR12][R4.64], R106 ;  /* 0x0000006a04007986 */ /* 0x0007e4000c10150c */
[----:B------:R-:W1:Y:S01]  /*17020*/  LDC R76, c[0x0][0x3e8] ;  /* 0x0000fa00ff4c7b82 */ /* 0x000e620000000800 */
[-C--:B----4-:R-:W-:Y:S02]  /*17030*/  IADD3 R20, P1, PT, R23, R116.reuse, RZ ;  /* 0x0000007417147210 */ /* 0x090fe40007f3e0ff */
[-C--:B------:R-:W-:Y:S01]  /*17040*/  LEA.HI.X.SX32 R23, R70, R117.reuse, 0x1, P0 ;  /* 0x0000007546177211 */ /* 0x080fe200000f0eff */
[----:B------:R-:W-:Y:S01]  /*17050*/  IMAD R70, R3, 0xa9, RZ ;  /* 0x000000a903467824 */ /* 0x000fe200078e02ff */
[-C--:B------:R-:W-:Y:S01]  /*17060*/  LEA.HI.X.SX32 R21, R161, R117.reuse, 0x1, P1 ;  /* 0x00000075a1157211 */ /* 0x080fe200008f0eff */
[----:B---3--:R-:W-:Y:S01]  /*17070*/  IMAD R5, R78, 0x156, RZ ;  /* 0x000001564e057824 */ /* 0x008fe200078e02ff */
[-C--:B------:R-:W-:Y:S01]  /*17080*/  IADD3 R68, P0, PT, R111, R116.reuse, RZ ;  /* 0x000000746f447210 */ /* 0x080fe20007f1e0ff */
[----:B------:R-:W3:Y:S01]  /*17090*/  LDC R80, c[0x0][0x3e8] ;  /* 0x0000fa00ff507b82 */ /* 0x000ee20000000800 */
[----:B------:R-:W-:Y:S01]  /*170a0*/  IADD3 R4, P1, PT, R69, R116, RZ ;  /* 0x0000007445047210 */ /* 0x000fe20007f3e0ff */
[----:B------:R-:W-:Y:S01]  /*170b0*/  STG.E.U16 desc[UR12][R22.64], R82 ;  /* 0x0000005216007986 */ /* 0x000fe2000c10150c */
[----:B------:R-:W-:-:S03]  /*170c0*/  LEA.HI.X.SX32 R69, R70, R117, 0x1, P0 ;  /* 0x0000007546457211 */ /* 0x000fc600000f0eff */
[----:B------:R4:W-:Y:S01]  /*170d0*/  STG.E.U16 desc[UR12][R20.64], R108 ;  /* 0x0000006c14007986 */ /* 0x0009e2000c10150c */
[----:B0-----:R-:W-:Y:S02]  /*170e0*/  IMAD R111, R74, 0x15a, RZ ;  /* 0x0000015a4a6f7824 */ /* 0x001fe400078e02ff */
[----:B------:R-:W0:Y:S01]  /*170f0*/  LDC R74, c[0x0][0x3e8] ;  /* 0x0000fa00ff4a7b82 */ /* 0x000e220000000800 */
[----:B----4-:R-:W-:Y:S02]  /*17100*/  IADD3 R20, P0, PT, R5, R116, RZ ;  /* 0x0000007405147210 */ /* 0x010fe40007f1e0ff */
[----:B------:R-:W-:-:S05]  /*17110*/  LEA.HI.X.SX32 R5, R71, R117, 0x1, P1 ;  /* 0x0000007547057211 */ /* 0x000fca00008f0eff */
[----:B------:R-:W4:Y:S01]  /*17120*/  LDC R71, c[0x0][0x3e8] ;  /* 0x0000fa00ff477b82 */ /* 0x000f220000000800 */
[----:B------:R-:W-:Y:S01]  /*17130*/  PRMT R21, R108, 0x7632, R21 ;  /* 0x000076326c157816 */ /* 0x000fe20000000015 */
[C---:B------:R-:W-:Y:S02]  /*17140*/  IMAD R22, R3.reuse, 0xab, RZ ;  /* 0x000000ab03167824 */ /* 0x040fe400078e02ff */
[----:B--2---:R-:W-:Y:S02]  /*17150*/  IMAD R23, R72, 0x158, RZ ;  /* 0x0000015848177824 */ /* 0x004fe400078e02ff */
[----:B------:R2:W-:Y:S02]  /*17160*/  STG.E.U16 desc[UR12][R68.64], R21 ;  /* 0x0000001544007986 */ /* 0x0005e4000c10150c */
[----:B------:R-:W0:Y:S01]  /*17170*/  LDC R72, c[0x0][0x3e8] ;  /* 0x0000fa00ff487b82 */ /* 0x000e220000000800 */
[----:B------:R-:W-:Y:S01]  /*17180*/  IMAD R70, R3, 0xad, RZ ;  /* 0x000000ad03467824 */ /* 0x000fe200078e02ff */
[----:B------:R1:W-:Y:S01]  /*17190*/  STG.E.U16 desc[UR12][R4.64], R110 ;  /* 0x0000006e04007986 */ /* 0x0003e2000c10150c */
[----:B--2---:R-:W-:-:S02]  /*171a0*/  LEA.HI.X.SX32 R21, R22, R117, 0x1, P0 ;  /* 0x0000007516157211 */ /* 0x004fc400000f0eff */
[----:B------:R-:W-:Y:S02]  /*171b0*/  PRMT R69, R110, 0x7632, R69 ;  /* 0x000076326e457816 */ /* 0x000fe40000000045 */
[-C--:B------:R-:W-:Y:S01]  /*171c0*/  IADD3 R22, P0, PT, R23, R116.reuse, RZ ;  /* 0x0000007417167210 */ /* 0x080fe20007f1e0ff */
[----:B-1----:R-:W-:Y:S01]  /*171d0*/  IMAD R5, R76, 0x15c, RZ ;  /* 0x0000015c4c057824 */ /* 0x002fe200078e02ff */
[-C--:B------:R-:W-:Y:S01]  /*171e0*/  IADD3 R68, P1, PT, R111, R116.reuse, RZ ;  /* 0x000000746f447210 */ /* 0x080fe20007f3e0ff */
[----:B------:R3:W-:Y:S01]  /*171f0*/  STG.E.U16 desc[UR12][R20.64], R69 ;  /* 0x0000004514007986 */ /* 0x0007e2000c10150c */
[----:B------:R-:W-:Y:S02]  /*17200*/  LEA.HI.X.SX32 R23, R75, R117, 0x1, P0 ;  /* 0x000000754b177211 */ /* 0x000fe400000f0eff */
[----:B------:R-:W-:Y:S01]  /*17210*/  IADD3 R4, P0, PT, R5, R116, RZ ;  /* 0x0000007405047210 */ /* 0x000fe20007f1e0ff */
[----:B------:R-:W1:Y:S01]  /*17220*/  LDC R75, c[0x0][0x3e8] ;  /* 0x0000fa00ff4b7b82 */ /* 0x000e620000000800 */
[----:B----4-:R-:W-:-:S02]  /*17230*/  IMAD R71, R71, 0x160, RZ ;  /* 0x0000016047477824 */ /* 0x010fc400078e02ff */
[----:B---3--:R-:W-:Y:S01]  /*17240*/  IMAD R21, R80, 0x15e, RZ ;  /* 0x0000015e50157824 */ /* 0x008fe200078e02ff */
[-C--:B------:R-:W-:Y:S01]  /*17250*/  LEA.HI.X.SX32 R69, R70, R117.reuse, 0x1, P1 ;  /* 0x0000007546457211 */ /* 0x080fe200008f0eff */
[----:B------:R-:W-:Y:S01]  /*17260*/  IMAD R70, R3, 0xaf, RZ ;  /* 0x000000af03467824 */ /* 0x000fe200078e02ff */
[----:B------:R-:W-:Y:S02]  /*17270*/  PRMT R76, R112, 0x7632, R76 ;  /* 0x00007632704c7816 */ /* 0x000fe4000000004c */
[----:B------:R-:W-:Y:S01]  /*17280*/  IADD3 R20, P1, PT, R21, R116, RZ ;  /* 0x0000007415147210 */ /* 0x000fe20007f3e0ff */
[----:B------:R2:W-:Y:S01]  /*17290*/  STG.E.U16 desc[UR12][R22.64], R112 ;  /* 0x0000007016007986 */ /* 0x0005e2000c10150c */
[-C--:B------:R-:W-:Y:S02]  /*172a0*/  LEA.HI.X.SX32 R5, R145, R117.reuse, 0x1, P0 ;  /* 0x0000007591057211 */ /* 0x080fe400000f0eff */
[----:B------:R-:W-:Y:S01]  /*172b0*/  LEA.HI.X.SX32 R21, R70, R117, 0x1, P1 ;  /* 0x0000007546157211 */ /* 0x000fe200008f0eff */
[----:B------:R0:W-:Y:S04]  /*172c0*/  STG.E.U16 desc[UR12][R68.64], R76 ;  /* 0x0000004c44007986 */ /* 0x0001e8000c10150c */
[----:B------:R-:W-:Y:S01]  /*172d0*/  STG.E.U16 desc[UR12][R4.64], R114 ;  /* 0x0000007204007986 */ /* 0x000fe2000c10150c */
[----:B--2---:R-:W-:-:S02]  /*172e0*/  PRMT R23, R114, 0x7632, R23 ;  /* 0x0000763272177816 */ /* 0x004fc40000000017 */
[----:B------:R-:W-:Y:S02]  /*172f0*/  IADD3 R22, P0, PT, R71, R116, RZ ;  /* 0x0000007447167210 */ /* 0x000fe40007f1e0ff */
[----:B------:R-:W2:Y:S01]  /*17300*/  LDC R71, c[0x0][0x3e8] ;  /* 0x0000fa00ff477b82 */ /* 0x000ea20000000800 */
[----:B------:R3:W-:Y:S01]  /*17310*/  STG.E.U16 desc[UR12][R20.64], R23 ;  /* 0x0000001714007986 */ /* 0x0007e2000c10150c */
[----:B0-----:R-:W-:-:S06]  /*17320*/  IMAD R69, R72, 0x162, RZ ;  /* 0x0000016248457824 */ /* 0x001fcc00078e02ff */
[----:B------:R-:W0:Y:S01]  /*17330*/  LDC R76, c[0x0][0x3e8] ;  /* 0x0000fa00ff4c7b82 */ /* 0x000e220000000800 */
[-C--:B---3--:R-:W-:Y:S01]  /*17340*/  LEA.HI.X.SX32 R23, R73, R117.reuse, 0x1, P0 ;  /* 0x0000007549177211 */ /* 0x088fe200000f0eff */
[----:B------:R-:W-:Y:S01]  /*17350*/  IMAD R73, R74, 0x164, RZ ;  /* 0x000001644a497824 */ /* 0x000fe200078e02ff */
[-C--:B------:R-:W-:Y:S01]  /*17360*/  IADD3 R68, P0, PT, R69, R116.reuse, RZ ;  /* 0x0000007445447210 */ /* 0x080fe20007f1e0ff */
[----:B------:R-:W-:Y:S02]  /*17370*/  IMAD R70, R3, 0xb1, RZ ;  /* 0x000000b103467824 */ /* 0x000fe400078e02ff */
[----:B-1----:R-:W-:Y:S01]  /*17380*/  IMAD R75, R75, 0x166, RZ ;  /* 0x000001664b4b7824 */ /* 0x002fe200078e02ff */
[----:B------:R-:W-:Y:S01]  /*17390*/  IADD3 R20, P1, PT, R73, R116, RZ ;  /* 0x0000007449147210 */ /* 0x000fe20007f3e0ff */
[----:B------:R1:W-:Y:S01]  /*173a0*/  STG.E.U16 desc[UR12][R22.64], R173 ;  /* 0x000000ad16007986 */ /* 0x0003e2000c10150c */
[----:B------:R-:W3:Y:S01]  /*173b0*/  LDC R73, c[0x0][0x3e8] ;  /* 0x0000fa00ff497b82 */ /* 0x000ee20000000800 */
[----:B------:R-:W-:-:S02]  /*173c0*/  LEA.HI.X.SX32 R69, R70, R117, 0x1, P0 ;  /* 0x0000007546457211 */ /* 0x000fc400000f0eff */
[----:B------:R-:W-:Y:S02]  /*173d0*/  PRMT R5, R173, 0x7632, R5 ;  /* 0x00007632ad057816 */ /* 0x000fe40000000005 */
[----:B------:R-:W-:-:S03]  /*173e0*/  F2FP.F16.F32.PACK_AB R175, R176, R175 ;  /* 0x000000afb0af723e */ /* 0x000fc600000000ff */
[----:B------:R-:W4:Y:S01]  /*173f0*/  LDC R70, c[0x0][0x3e8] ;  /* 0x0000fa00ff467b82 */ /* 0x000f220000000800 */
[----:B------:R-:W-:Y:S01]  /*17400*/  LEA.HI.X.SX32 R21, R147, R117, 0x1, P1 ;  /* 0x0000007593157211 */ /* 0x000fe200008f0eff */
[----:B-1----:R-:W-:Y:S01]  /*17410*/  IMAD R22, R3, 0xb3, RZ ;  /* 0x000000b303167824 */ /* 0x002fe200078e02ff */
[----:B------:R-:W-:Y:S01]  /*17420*/  IADD3 R4, P0, PT, R75, R116, RZ ;  /* 0x000000744b047210 */ /* 0x000fe20007f1e0ff */
[----:B--2---:R-:W-:Y:S01]  /*17430*/  IMAD R71, R71, 0x168, RZ ;  /* 0x0000016847477824 */ /* 0x004fe200078e02ff */
[----:B------:R1:W-:Y:S03]  /*17440*/  STG.E.U16 desc[UR12][R68.64], R5 ;  /* 0x0000000544007986 */ /* 0x0003e6000c10150c */
[----:B------:R-:W2:Y:S01]  /*17450*/  LDC R72, c[0x0][0x3e8] ;  /* 0x0000fa00ff487b82 */ /* 0x000ea20000000800 */
[----:B------:R1:W-:Y:S01]  /*17460*/  STG.E.U16 desc[UR12][R20.64], R175 ;  /* 0x000000af14007986 */ /* 0x0003e2000c10150c */
[----:B0-----:R-:W-:-:S06]  /*17470*/  IMAD R23, R76, 0x16a, RZ ;  /* 0x0000016a4c177824 */ /* 0x001fcc00078e02ff */
[----:B------:R-:W0:Y:S01]  /*17480*/  LDC R74, c[0x0][0x3e8] ;  /* 0x0000fa00ff4a7b82 */ /* 0x000e220000000800 */
[-C--:B-1----:R-:W-:Y:S02]  /*17490*/  LEA.HI.X.SX32 R5, R22, R117.reuse, 0x1, P0 ;  /* 0x0000007516057211 */ /* 0x082fe400000f0eff */
[----:B------:R-:W-:Y:S02]  /*174a0*/  PRMT R21, R175, 0x7632, R21 ;  /* 0x00007632af157816 */ /* 0x000fe40000000015 */
[-C--:B------:R-:W-:Y:S01]  /*174b0*/  IADD3 R20, P0, PT, R71, R116.reuse, RZ ;  /* 0x0000007447147210 */ /* 0x080fe20007f1e0ff */
[----:B------:R-:W-:Y:S01]  /*174c0*/  IMAD R68, R3, 0xb5, RZ ;  /* 0x000000b503447824 */ /* 0x000fe200078e02ff */
[----:B------:R-:W-:Y:S01]  /*174d0*/  IADD3 R22, P1, PT, R23, R116, RZ ;  /* 0x0000007417167210 */ /* 0x000fe20007f3e0ff */
[----:B------:R1:W-:Y:S01]  /*174e0*/  STG.E.U16 desc[UR12][R4.64], R21 ;  /* 0x0000001504007986 */ /* 0x0003e2000c10150c */
[----:B---3--:R-:W-:Y:S01]  /*174f0*/  IMAD R73, R73, 0x170, RZ ;  /* 0x0000017049497824 */ /* 0x008fe200078e02ff */
[----:B------:R-:W3:Y:S01]  /*17500*/  LDC R71, c[0x0][0x3e8] ;  /* 0x0000fa00ff477b82 */ /* 0x000ee20000000800 */
[----:B------:R-:W-:Y:S01]  /*17510*/  LEA.HI.X.SX32 R23, R68, R117, 0x1, P1 ;  /* 0x0000007544177211 */ /* 0x000fe200008f0eff */
[----:B----4-:R-:W-:-:S06]  /*17520*/  IMAD R69, R70, 0x16c, RZ ;  /* 0x0000016c46457824 */ /* 0x010fcc00078e02ff */
[----:B------:R-:W4:Y:S01]  /*17530*/  LDC R75, c[0x0][0x3e8] ;  /* 0x0000fa00ff4b7b82 */ /* 0x000f220000000800 */
[----:B-1----:R-:W-:-:S05]  /*17540*/  LEA.HI.X.SX32 R21, R77, R117, 0x1, P0 ;  /* 0x000000754d157211 */ /* 0x002fca00000f0eff */
[----:B------:R1:W-:Y:S01]  /*17550*/  STG.E.U16 desc[UR12][R20.64], R120 ;  /* 0x0000007814007986 */ /* 0x0003e2000c10150c */
[----:B------:R-:W-:Y:S01]  /*17560*/  PRMT R77, R120, 0x7632, R77 ;  /* 0x00007632784d7816 */ /* 0x000fe2000000004d */
[----:B--2---:R-:W-:Y:S01]  /*17570*/  IMAD R5, R72, 0x16e, RZ ;  /* 0x0000016e48057824 */ /* 0x004fe200078e02ff */
[-C--:B------:R-:W-:Y:S01]  /*17580*/  IADD3 R68, P0, PT, R69, R116.reuse, RZ ;  /* 0x0000007445447210 */ /* 0x080fe20007f1e0ff */
[----:B------:R-:W2:Y:S01]  /*17590*/  LDC R76, c[0x0][0x3e8] ;  /* 0x0000fa00ff4c7b82 */ /* 0x000ea20000000800 */
[----:B-1----:R-:W-:Y:S01]  /*175a0*/  IADD3 R20, P1, PT, R73, R116, RZ ;  /* 0x0000007449147210 */ /* 0x002fe20007f3e0ff */
[----:B------:R-:W-:Y:S01]  /*175b0*/  IMAD R70, R3, 0xb7, RZ ;  /* 0x000000b703467824 */ /* 0x000fe200078e02ff */
[-C--:B------:R-:W-:Y:S01]  /*175c0*/  LEA.HI.X.SX32 R69, R149, R117.reuse, 0x1, P0 ;  /* 0x0000007595457211 */ /* 0x080fe200000f0eff */
[----:B------:R0:W-:Y:S01]  /*175d0*/  STG.E.U16 desc[UR12][R22.64], R77 ;  /* 0x0000004d16007986 */ /* 0x0001e2000c10150c */
[----:B------:R-:W-:-:S03]  /*175e0*/  LEA.HI.X.SX32 R21, R67, R117, 0x1, P1 ;  /* 0x0000007543157211 */ /* 0x000fc600008f0eff */
[----:B------:R-:W1:Y:S08]  /*175f0*/  LDC R73, c[0x0][0x3e8] ;  /* 0x0000fa00ff497b82 */ /* 0x000e700000000800 */
[----:B------:R-:W1:Y:S01]  /*17600*/  LDC R67, c[0x0][0x3e8] ;  /* 0x0000fa00ff437b82 */ /* 0x000e620000000800 */
[----:B------:R-:W-:Y:S01]  /*17610*/  IADD3 R4, P0, PT, R5, R116, RZ ;  /* 0x0000007405047210 */ /* 0x000fe20007f1e0ff */
[----:B0-----:R-:W-:Y:S01]  /*17620*/  IMAD R23, R74, 0x172, RZ ;  /* 0x000001724a177824 */ /* 0x001fe200078e02ff */
[----:B------:R-:W-:-:S02]  /*17630*/  PRMT R72, R122, 0x7632, R72 ;  /* 0x000076327a487816 */ /* 0x000fc40000000048 */
[-C--:B------:R-:W-:Y:S01]  /*17640*/  LEA.HI.X.SX32 R5, R70, R117.reuse, 0x1, P0 ;  /* 0x0000007546057211 */ /* 0x080fe200000f0eff */
[----:B------:R-:W-:Y:S01]  /*17650*/  IMAD R70, R3, 0xb9, RZ ;  /* 0x000000b903467824 */ /* 0x000fe200078e02ff */
[----:B------:R-:W-:Y:S01]  /*17660*/  IADD3 R22, P0, PT, R23, R116, RZ ;  /* 0x0000007417167210 */ /* 0x000fe20007f1e0ff */
[----:B------:R3:W-:Y:S01]  /*17670*/  STG.E.U16 desc[UR12][R68.64], R122 ;  /* 0x0000007a44007986 */ /* 0x0007e2000c10150c */
[----:B------:R-:W0:Y:S02]  /*17680*/  LDC R74, c[0x0][0x3e8] ;  /* 0x0000fa00ff4a7b82 */ /* 0x000e240000000800 */
[----:B------:R-:W-:Y:S01]  /*17690*/  LEA.HI.X.SX32 R23, R70, R117, 0x1, P0 ;  /* 0x0000007546177211 */ /* 0x000fe200000f0eff */
[----:B------:R3:W-:Y:S01]  /*176a0*/  STG.E.U16 desc[UR12][R4.64], R72 ;  /* 0x0000004804007986 */ /* 0x0007e2000c10150c */
[----:B----4-:R-:W-:-:S03]  /*176b0*/  IMAD R75, R75, 0x176, RZ ;  /* 0x000001764b4b7824 */ /* 0x010fc600078e02ff */
[----:B------:R-:W-:Y:S01]  /*176c0*/  STG.E.U16 desc[UR12][R20.64], R124 ;  /* 0x0000007c14007986 */ /* 0x000fe2000c10150c */
[----:B---3--:R-:W-:Y:S02]  /*176d0*/  IMAD R69, R71, 0x174, RZ ;  /* 0x0000017447457824 */ /* 0x008fe400078e02ff */
[----:B------:R-:W3:Y:S01]  /*176e0*/  LDC R71, c[0x0][0x3e8] ;  /* 0x0000fa00ff477b82 */ /* 0x000ee20000000800 */
[----:B------:R-:W-:-:S05]  /*176f0*/  PRMT R5, R124, 0x7632, R5 ;  /* 0x000076327c057816 */ /* 0x000fca0000000005 */
[----:B------:R1:W-:Y:S01]  /*17700*/  STG.E.U16 desc[UR12][R22.64], R5 ;  /* 0x0000000516007986 */ /* 0x0003e2000c10150c */
[-C--:B------:R-:W-:Y:S01]  /*17710*/  IADD3 R68, P1, PT, R75, R116.reuse, RZ ;  /* 0x000000744b447210 */ /* 0x080fe20007f3e0ff */
[----:B--2---:R-:W-:Y:S01]  /*17720*/  IMAD R77, R76, 0x178, RZ ;  /* 0x000001784c4d7824 */ /* 0x004fe200078e02ff */
[----:B------:R-:W2:Y:S01]  /*17730*/  LDC R75, c[0x0][0x3e8] ;  /* 0x0000fa00ff4b7b82 */ /* 0x000ea20000000800 */
[----:B------:R-:W-:Y:S01]  /*17740*/  IMAD R70, R3, 0xbb, RZ ;  /* 0x000000bb03467824 */ /* 0x000fe200078e02ff */
[----:B------:R-:W-:-:S06]  /*17750*/  IADD3 R4, P0, PT, R69, R116, RZ ;  /* 0x0000007445047210 */ /* 0x000fcc0007f1e0ff */
[----:B------:R-:W4:Y:S01]  /*17760*/  LDC R76, c[0x0][0x3e8] ;  /* 0x0000fa00ff4c7b82 */ /* 0x000f220000000800 */
[----:B-1----:R-:W-:-:S07]  /*17770*/  IMAD R23, R67, 0x17a, RZ ;  /* 0x0000017a43177824 */ /* 0x002fce00078e02ff */
[----:B------:R-:W1:Y:S01]  /*17780*/  LDC R67, c[0x0][0x3e8] ;  /* 0x0000fa00ff437b82 */ /* 0x000e620000000800 */
[-C--:B------:R-:W-:Y:S02]  /*17790*/  LEA.HI.X.SX32 R5, R132, R117.reuse, 0x1, P0 ;  /* 0x0000007584057211 */ /* 0x080fe400000f0eff */
[-C--:B------:R-:W-:Y:S01]  /*177a0*/  LEA.HI.X.SX32 R69, R70, R117.reuse, 0x1, P1 ;  /* 0x0000007546457211 */ /* 0x080fe200008f0eff */
[----:B------:R-:W-:Y:S01]  /*177b0*/  IMAD R70, R3, 0xbd, RZ ;  /* 0x000000bd03467824 */ /* 0x000fe200078e02ff */
[-C--:B------:R-:W-:Y:S02]  /*177c0*/  IADD3 R20, P2, PT, R77, R116.reuse, RZ ;  /* 0x000000744d147210 */ /* 0x080fe40007f5e0ff */
[-C--:B------:R-:W-:Y:S02]  /*177d0*/  IADD3 R22, P0, PT, R23, R116.reuse, RZ ;  /* 0x0000007417167210 */ /* 0x080fe40007f1e0ff */
[----:B------:R-:W-:Y:S01]  /*177e0*/  PRMT R77, R126, 0x7632, R77 ;  /* 0x000076327e4d7816 */ /* 0x000fe2000000004d */
[----:B------:R0:W-:Y:S01]  /*177f0*/  STG.E.U16 desc[UR12][R4.64], R126 ;  /* 0x0000007e04007986 */ /* 0x0001e2000c10150c */
[-C--:B------:R-:W-:Y:S01]  /*17800*/  LEA.HI.X.SX32 R21, R79, R117.reuse, 0x1, P2 ;  /* 0x000000754f157211 */ /* 0x080fe200010f0eff */
[----:B------:R-:W-:Y:S01]  /*17810*/  IMAD R73, R73, 0x17c, RZ ;  /* 0x0000017c49497824 */ /* 0x000fe200078e02ff */
[----:B------:R-:W-:Y:S01]  /*17820*/  LEA.HI.X.SX32 R23, R70, R117, 0x1, P0 ;  /* 0x0000007546177211 */ /* 0x000fe200000f0eff */
[----:B---3--:R-:W-:Y:S01]  /*17830*/  IMAD R71, R71, 0x17e, RZ ;  /* 0x0000017e47477824 */ /* 0x008fe200078e02ff */
[----:B------:R3:W-:Y:S01]  /*17840*/  STG.E.U16 desc[UR12][R68.64], R77 ;  /* 0x0000004d44007986 */ /* 0x0007e2000c10150c */
[----:B------:R-:W-:Y:S01]  /*17850*/  IMAD R72, R3, 0xbf, RZ ;  /* 0x000000bf03487824 */ /* 0x000fe200078e02ff */
[----:B------:R-:W4:Y:S01]  /*17860*/  LDC R70, c[0x0][0x3e8] ;  /* 0x0000fa00ff467b82 */ /* 0x000f220000000800 */
[----:B0-----:R-:W-:Y:S01]  /*17870*/  PRMT R5, R128, 0x7632, R5 ;  /* 0x0000763280057816 */ /* 0x001fe20000000005 */
[----:B------:R0:W-:Y:S01]  /*17880*/  STG.E.U16 desc[UR12][R20.64], R128 ;  /* 0x0000008014007986 */ /* 0x0001e2000c10150c */
[----:B------:R-:W-:Y:S01]  /*17890*/  IADD3 R4, P0, PT, R73, R116, RZ ;  /* 0x0000007449047210 */ /* 0x000fe20007f1e0ff */
[----:B---3--:R-:W-:-:S02]  /*178a0*/  IMAD R69, R74, 0x180, RZ ;  /* 0x000001804a457824 */ /* 0x008fc400078e02ff */
[----:B------:R3:W-:Y:S03]  /*178b0*/  STG.E.U16 desc[UR12][R22.64], R5 ;  /* 0x0000000516007986 */ /* 0x0007e6000c10150c */
[-C--:B------:R-:W-:Y:S02]  /*178c0*/  IADD3 R68, P2, PT, R69, R116.reuse, RZ ;  /* 0x0000007445447210 */ /* 0x080fe40007f5e0ff */
[----:B0-----:R-:W-:Y:S02]  /*178d0*/  IADD3 R20, P1, PT, R71, R116, RZ ;  /* 0x0000007447147210 */ /* 0x001fe40007f3e0ff */
[----:B------:R-:W0:Y:S01]  /*178e0*/  LDC R71, c[0x0][0x3e8] ;  /* 0x0000fa00ff477b82 */ /* 0x000e220000000800 */
[----:B---3--:R-:W-:Y:S01]  /*178f0*/  F2FP.F16.F32.PACK_AB R23, R7, R6 ;  /* 0x000000060717723e */ /* 0x008fe200000000ff */
[----:B-1----:R-:W-:Y:S01]  /*17900*/  IMAD R7, R67, 0x182, RZ ;  /* 0x0000018243077824 */ /* 0x002fe200078e02ff */
[----:B------:R-:W-:-:S05]  /*17910*/  LEA.HI.X.SX32 R5, R134, R117, 0x1, P0 ;  /* 0x0000007586057211 */ /* 0x000fca00000f0eff */
[----:B------:R-:W1:Y:S01]  /*17920*/  LDC R67, c[0x0][0x3e8] ;  /* 0x0000fa00ff437b82 */ /* 0x000e620000000800 */
[-C--:B------:R-:W-:Y:S02]  /*17930*/  LEA.HI.X.SX32 R21, R72, R117.reuse, 0x1, P1 ;  /* 0x0000007548157211 */ /* 0x080fe400008f0eff */
[----:B------:R-:W-:Y:S01]  /*17940*/  PRMT R72, R130, 0x7632, R72 ;  /* 0x0000763282487816 */ /* 0x000fe20000000048 */
[----:B--2---:R-:W-:Y:S01]  /*17950*/  IMAD R75, R75, 0x184, RZ ;  /* 0x000001844b4b7824 */ /* 0x004fe200078e02ff */
[----:B------:R-:W-:Y:S01]  /*17960*/  LEA.HI.X.SX32 R69, R81, R117, 0x1, P2 ;  /* 0x0000007551457211 */ /* 0x000fe200010f0eff */
[----:B----4-:R-:W-:Y:S01]  /*17970*/  IMAD R73, R76, 0x186, RZ ;  /* 0x000001864c497824 */ /* 0x010fe200078e02ff */
[----:B------:R2:W-:Y:S01]  /*17980*/  STG.E.U16 desc[UR12][R4.64], R130 ;  /* 0x0000008204007986 */ /* 0x0005e2000c10150c */
[----:B------:R-:W-:Y:S01]  /*17990*/  IMAD R22, R3, 0xc1, RZ ;  /* 0x000000c103167824 */ /* 0x000fe200078e02ff */
[-C--:B------:R-:W-:Y:S02]  /*179a0*/  IADD3 R6, P1, PT, R75, R116.reuse, RZ ;  /* 0x000000744b067210 */ /* 0x080fe40007f3e0ff */
[----:B------:R3:W-:Y:S04]  /*179b0*/  STG.E.U16 desc[UR12][R20.64], R72 ;  /* 0x0000004814007986 */ /* 0x0007e8000c10150c */
[----:B------:R4:W-:Y:S01]  /*179c0*/  STG.E.U16 desc[UR12][R68.64], R24 ;  /* 0x0000001844007986 */ /* 0x0009e2000c10150c */
[----:B--2---:R-:W-:-:S02]  /*179d0*/  IADD3 R4, P0, PT, R7, R116, RZ ;  /* 0x0000007407047210 */ /* 0x004fc40007f1e0ff */
[----:B---3--:R-:W-:Y:S01]  /*179e0*/  IADD3 R20, P2, PT, R73, R116, RZ ;  /* 0x0000007449147210 */ /* 0x008fe20007f5e0ff */
[----:B----4-:R-:W-:Y:S01]  /*179f0*/  IMAD R68, R3, 0xc3, RZ ;  /* 0x000000c303447824 */ /* 0x010fe200078e02ff */
[----:B------:R-:W-:Y:S02]  /*17a00*/  PRMT R69, R24, 0x7632, R69 ;  /* 0x0000763218457816 */ /* 0x000fe40000000045 */
[-C--:B------:R-:W-:Y:S01]  /*17a10*/  LEA.HI.X.SX32 R5, R22, R117.reuse, 0x1, P0 ;  /* 0x0000007516057211 */ /* 0x080fe200000f0eff */
[----:B------:R-:W2:Y:S01]  /*17a20*/  LDC R24, c[0x0][0x3e8] ;  /* 0x0000fa00ff187b82 */ /* 0x000ea20000000800 */
[-C--:B------:R-:W-:Y:S02]  /*17a30*/  LEA.HI.X.SX32 R7, R136, R117.reuse, 0x1, P1 ;  /* 0x0000007588077211 */ /* 0x080fe400008f0eff */
[----:B------:R-:W-:Y:S02]  /*17a40*/  PRMT R72, R23, 0x7610, R72 ;  /* 0x0000761017487816 */ /* 0x000fe40000000048 */
[----:B------:R-:W-:-:S02]  /*17a50*/  LEA.HI.X.SX32 R21, R68, R117, 0x1, P2 ;  /* 0x0000007544157211 */ /* 0x000fc400010f0eff */
[----:B------:R-:W-:Y:S01]  /*17a60*/  PRMT R73, R23, 0x7632, R73 ;  /* 0x0000763217497816 */ /* 0x000fe20000000049 */
[----:B------:R-:W-:Y:S01]  /*17a70*/  STG.E.U16 desc[UR12][R4.64], R69 ;  /* 0x0000004504007986 */ /* 0x000fe2000c10150c */
[----:B------:R-:W3:Y:S03]  /*17a80*/  LDC R68, c[0x0][0x3e8] ;  /* 0x0000fa00ff447b82 */ /* 0x000ee60000000800 */
[----:B------:R-:W-:Y:S01]  /*17a90*/  STG.E.U16 desc[UR12][R6.64], R72 ;  /* 0x0000004806007986 */ /* 0x000fe2000c10150c */
[----:B0-----:R-:W-:-:S03]  /*17aa0*/  IMAD R71, R71, 0x18a, RZ ;  /* 0x0000018a47477824 */ /* 0x001fc600078e02ff */
[----:B------:R0:W-:Y:S01]  /*17ab0*/  STG.E.U16 desc[UR12][R20.64], R73 ;  /* 0x0000004914007986 */ /* 0x0001e2000c10150c */
[----:B-1----:R-:W-:Y:S01]  /*17ac0*/  IMAD R67, R67, 0x18c, RZ ;  /* 0x0000018c43437824 */ /* 0x002fe200078e02ff */
[----:B------:R-:W1:Y:S01]  /*17ad0*/  LDC R23, c[0x0][0x3e8] ;  /* 0x0000fa00ff177b82 */ /* 0x000e620000000800 */
[----:B------:R-:W-:Y:S01]  /*17ae0*/  IMAD R22, R3, 0xc5, RZ ;  /* 0x000000c503167824 */ /* 0x000fe200078e02ff */
[----:B0-----:R-:W-:Y:S01]  /*17af0*/  F2FP.F16.F32.PACK_AB R21, R9, R8 ;  /* 0x000000080915723e */ /* 0x001fe200000000ff */
[----:B------:R-:W-:Y:S01]  /*17b00*/  IMAD R9, R70, 0x188, RZ ;  /* 0x0000018846097824 */ /* 0x000fe200078e02ff */
[----:B------:R-:W-:-:S04]  /*17b10*/  IADD3 R6, P1, PT, R71, R116, RZ ;  /* 0x0000007447067210 */ /* 0x000fc80007f3e0ff */
[----:B------:R-:W0:Y:S01]  /*17b20*/  LDC R20, c[0x0][0x3e8] ;  /* 0x0000fa00ff147b82 */ /* 0x000e220000000800 */
[-C--:B------:R-:W-:Y:S02]  /*17b30*/  IADD3 R8, P2, PT, R67, R116.reuse, RZ ;  /* 0x0000007443087210 */ /* 0x080fe40007f5e0ff */
[----:B------:R-:W-:Y:S02]  /*17b40*/  IADD3 R4, P0, PT, R9, R116, RZ ;  /* 0x0000007409047210 */ /* 0x000fe40007f1e0ff */
[----:B------:R-:W-:Y:S02]  /*17b50*/  PRMT R70, R21, 0x7610, R70 ;  /* 0x0000761015467816 */ /* 0x000fe40000000046 */
[-C--:B------:R-:W-:Y:S02]  /*17b60*/  LEA.HI.X.SX32 R5, R83, R117.reuse, 0x1, P0 ;  /* 0x0000007553057211 */ /* 0x080fe400000f0eff */
[----:B------:R-:W-:Y:S02]  /*17b70*/  LEA.HI.X.SX32 R7, R22, R117, 0x1, P1 ;  /* 0x0000007516077211 */ /* 0x000fe400008f0eff */
[----:B------:R-:W-:-:S02]  /*17b80*/  PRMT R71, R21, 0x7632, R71 ;  /* 0x0000763215477816 */ /* 0x000fc40000000047 */
[----:B------:R-:W-:Y:S02]  /*17b90*/  F2FP.F16.F32.PACK_AB R11, R11, R10 ;  /* 0x0000000a0b0b723e */ /* 0x000fe400000000ff */
[----:B------:R-:W-:Y:S01]  /*17ba0*/  LEA.HI.X.SX32 R9, R138, R117, 0x1, P2 ;  /* 0x000000758a097211 */ /* 0x000fe200010f0eff */
[----:B------:R-:W-:Y:S01]  /*17bb0*/  STG.E.U16 desc[UR12][R4.64], R70 ;  /* 0x0000004604007986 */ /* 0x000fe2000c10150c */
[----:B------:R-:W4:Y:S01]  /*17bc0*/  LDC R21, c[0x0][0x3e8] ;  /* 0x0000fa00ff157b82 */ /* 0x000f220000000800 */
[----:B--2---:R-:W-:Y:S01]  /*17bd0*/  IMAD R67, R24, 0x190, RZ ;  /* 0x0000019018437824 */ /* 0x004fe200078e02ff */
[----:B------:R-:W-:Y:S01]  /*17be0*/  PRMT R24, R11, 0x7632, R24 ;  /* 0x000076320b187816 */ /* 0x000fe20000000018 */
[----:B------:R2:W-:Y:S04]  /*17bf0*/  STG.E.U16 desc[UR12][R6.64], R71 ;  /* 0x0000004706007986 */ /* 0x0005e8000c10150c */
[----:B------:R1:W-:Y:S01]  /*17c00*/  STG.E.U16 desc[UR12][R8.64], R11 ;  /* 0x0000000b08007986 */ /* 0x0003e2000c10150c */
[----:B------:R-:W4:Y:S01]  /*17c10*/  LDC R22, c[0x0][0x3e8] ;  /* 0x0000fa00ff167b82 */ /* 0x000f220000000800 */
[----:B------:R-:W-:Y:S01]  /*17c20*/  F2FP.F16.F32.PACK_AB R13, R13, R12 ;  /* 0x0000000c0d0d723e */ /* 0x000fe200000000ff */
[----:B---3--:R-:W-:Y:S01]  /*17c30*/  IMAD R69, R68, 0x192, RZ ;  /* 0x0000019244457824 */ /* 0x008fe200078e02ff */
[----:B--2---:R-:W-:-:S05]  /*17c40*/  IADD3 R6, P1, PT, R67, R116, RZ ;  /* 0x0000007443067210 */ /* 0x004fca0007f3e0ff */
[----:B-1----:R-:W1:Y:S01]  /*17c50*/  LDC R11, c[0x0][0x3e8] ;  /* 0x0000fa00ff0b7b82 */ /* 0x002e620000000800 */
[-C--:B------:R-:W-:Y:S01]  /*17c60*/  LEA.HI.X.SX32 R7, R25, R117.reuse, 0x1, P1 ;  /* 0x0000007519077211 */ /* 0x080fe200008f0eff */
[----:B------:R-:W-:Y:S01]  /*17c70*/  IMAD R12, R3, 0xc9, RZ ;  /* 0x000000c9030c7824 */ /* 0x000fe200078e02ff */
[C---:B------:R-:W-:Y:S02]  /*17c80*/  PRMT R25, R13.reuse, 0x7610, R25 ;  /* 0x000076100d197816 */ /* 0x040fe40000000019 */
[----:B------:R-:W-:Y:S02]  /*17c90*/  PRMT R67, R13, 0x7632, R67 ;  /* 0x000076320d437816 */ /* 0x000fe40000000043 */
[----:B------:R-:W-:Y:S01]  /*17ca0*/  IADD3 R8, P2, PT, R69, R116, RZ ;  /* 0x0000007445087210 */ /* 0x000fe20007f5e0ff */
[----:B------:R-:W2:Y:S01]  /*17cb0*/  LDC R13, c[0x0][0x3e8] ;  /* 0x0000fa00ff0d7b82 */ /* 0x000ea20000000800 */
[----:B------:R-:W-:Y:S02]  /*17cc0*/  IMAD R23, R23, 0x18e, RZ ;  /* 0x0000018e17177824 */ /* 0x000fe400078e02ff */
[----:B------:R-:W-:Y:S01]  /*17cd0*/  LEA.HI.X.SX32 R9, R12, R117, 0x1, P2 ;  /* 0x000000750c097211 */ /* 0x000fe200010f0eff */
[----:B------:R-:W-:-:S02]  /*17ce0*/  IMAD R10, R3, 0xc7, RZ ;  /* 0x000000c7030a7824 */ /* 0x000fc400078e02ff */
[----:B------:R-:W-:Y:S02]  /*17cf0*/  IADD3 R4, P0, PT, R23, R116, RZ ;  /* 0x0000007417047210 */ /* 0x000fe40007f1e0ff */
[----:B------:R-:W3:Y:S01]  /*17d00*/  LDC R12, c[0x0][0x3e8] ;  /* 0x0000fa00ff0c7b82 */ /* 0x000ee20000000800 */
[----:B------:R-:W-:Y:S01]  /*17d10*/  F2FP.F16.F32.PACK_AB R14, R15, R14 ;  /* 0x0000000e0f0e723e */ /* 0x000fe200000000ff */
[----:B0-----:R-:W-:Y:S01]  /*17d20*/  IMAD R15, R20, 0x194, RZ ;  /* 0x00000194140f7824 */ /* 0x001fe200078e02ff */
[----:B------:R-:W-:Y:S01]  /*17d30*/  LEA.HI.X.SX32 R5, R10, R117, 0x1, P0 ;  /* 0x000000750a057211 */ /* 0x000fe200000f0eff */
[----:B----4-:R-:W-:Y:S01]  /*17d40*/  IMAD R21, R21, 0x196, RZ ;  /* 0x0000019615157824 */ /* 0x010fe200078e02ff */
[----:B------:R-:W-:Y:S01]  /*17d50*/  F2FP.F16.F32.PACK_AB R16, R17, R16 ;  /* 0x000000101110723e */ /* 0x000fe200000000ff */
[----:B------:R-:W-:Y:S02]  /*17d60*/  IMAD R23, R22, 0x198, RZ ;  /* 0x0000019816177824 */ /* 0x000fe400078e02ff */
[----:B-1----:R-:W-:Y:S01]  /*17d70*/  IMAD R17, R11, 0x19a, RZ ;  /* 0x0000019a0b117824 */ /* 0x002fe200078e02ff */
[----:B------:R0:W-:Y:S01]  /*17d80*/  STG.E.U16 desc[UR12][R4.64], R24 ;  /* 0x0000001804007986 */ /* 0x0001e2000c10150c */
[----:B------:R-:W1:Y:S01]  /*17d90*/  LDC R11, c[0x0][0x3e8] ;  /* 0x0000fa00ff0b7b82 */ /* 0x000e620000000800 */
[----:B------:R-:W-:-:S02]  /*17da0*/  IMAD R10, R3, 0xcb, RZ ;  /* 0x000000cb030a7824 */ /* 0x000fc400078e02ff */
[----:B------:R4:W-:Y:S01]  /*17db0*/  STG.E.U16 desc[UR12][R6.64], R25 ;  /* 0x0000001906007986 */ /* 0x0009e2000c10150c */
[----:B------:R-:W-:-:S03]  /*17dc0*/  PRMT R20, R14, 0x7610, R20 ;  /* 0x000076100e147816 */ /* 0x000fc60000000014 */
[----:B------:R3:W-:Y:S01]  /*17dd0*/  STG.E.U16 desc[UR12][R8.64], R67 ;  /* 0x0000004308007986 */ /* 0x0007e2000c10150c */
[----:B0-----:R-:W-:Y:S01]  /*17de0*/  IADD3 R4, P0, PT, R15, R116, RZ ;  /* 0x000000740f047210 */ /* 0x001fe20007f1e0ff */
[----:B--2---:R-:W-:Y:S01]  /*17df0*/  IMAD R13, R13, 0x19e, RZ ;  /* 0x0000019e0d0d7824 */ /* 0x004fe200078e02ff */
[----:B------:R-:W-:Y:S01]  /*17e00*/  F2FP.F16.F32.PACK_AB R18, R19, R18 ;  /* 0x000000121312723e */ /* 0x000fe200000000ff */
[----:B------:R-:W0:Y:S01]  /*17e10*/  LDC R15, c[0x0][0x3e8] ;  /* 0x0000fa00ff0f7b82 */ /* 0x000e220000000800 */
[-C--:B----4-:R-:W-:Y:S02]  /*17e20*/  IADD3 R6, P1, PT, R21, R116.reuse, RZ ;  /* 0x0000007415067210 */ /* 0x090fe40007f3e0ff */
[----:B------:R-:W-:Y:S02]  /*17e30*/  PRMT R21, R14, 0x7632, R21 ;  /* 0x000076320e157816 */ /* 0x000fe40000000015 */
[----:B---3--:R-:W-:Y:S02]  /*17e40*/  IADD3 R8, P2, PT, R23, R116, RZ ;  /* 0x0000007417087210 */ /* 0x008fe40007f5e0ff */
[-C--:B------:R-:W-:Y:S01]  /*17e50*/  LEA.HI.X.SX32 R5, R140, R117.reuse, 0x1, P0 ;  /* 0x000000758c057211 */ /* 0x080fe200000f0eff */
[----:B------:R-:W2:Y:S01]  /*17e60*/  LDC R14, c[0x0][0x3e8] ;  /* 0x0000fa00ff0e7b82 */ /* 0x000ea20000000800 */
[----:B------:R-:W-:-:S02]  /*17e70*/  LEA.HI.X.SX32 R7, R10, R117, 0x1, P1 ;  /* 0x000000750a077211 */ /* 0x000fc400008f0eff */
[----:B------:R-:W-:Y:S01]  /*17e80*/  LEA.HI.X.SX32 R9, R85, R117, 0x1, P2 ;  /* 0x0000007555097211 */ /* 0x000fe200010f0eff */
[----:B------:R3:W-:Y:S01]  /*17e90*/  STG.E.U16 desc[UR12][R4.64], R20 ;  /* 0x0000001404007986 */ /* 0x0007e2000c10150c */
[----:B------:R-:W-:-:S03]  /*17ea0*/  IMAD R19, R12, 0x19c, RZ ;  /* 0x0000019c0c137824 */ /* 0x000fc600078e02ff */
[----:B------:R-:W-:Y:S04]  /*17eb0*/  STG.E.U16 desc[UR12][R6.64], R21 ;  /* 0x0000001506007986 */ /* 0x000fe8000c10150c */
[----:B------:R4:W-:Y:S01]  /*17ec0*/  STG.E.U16 desc[UR12][R8.64], R16 ;  /* 0x0000001008007986 */ /* 0x0009e2000c10150c */
[C---:B------:R-:W-:Y:S02]  /*17ed0*/  IMAD R10, R3.reuse, 0xcd, RZ ;  /* 0x000000cd030a7824 */ /* 0x040fe400078e02ff */
[----:B------:R-:W-:Y:S01]  /*17ee0*/  IMAD R12, R3, 0xcf, RZ ;  /* 0x000000cf030c7824 */ /* 0x000fe200078e02ff */
[-C--:B---3--:R-:W-:Y:S02]  /*17ef0*/  IADD3 R4, P0, PT, R17, R116.reuse, RZ ;  /* 0x0000007411047210 */ /* 0x088fe40007f1e0ff */
[----:B----4-:R-:W-:-:S02]  /*17f00*/  IADD3 R8, P2, PT, R13, R116, RZ ;  /* 0x000000740d087210 */ /* 0x010fc40007f5e0ff */
[----:B------:R-:W3:Y:S01]  /*17f10*/  LDC R13, c[0x0][0x3e8] ;  /* 0x0000fa00ff0d7b82 */ /* 0x000ee20000000800 */
[----:B------:R-:W-:Y:S02]  /*17f20*/  IADD3 R6, P1, PT, R19, R116, RZ ;  /* 0x0000007413067210 */ /* 0x000fe40007f3e0ff */
[-C--:B------:R-:W-:Y:S02]  /*17f30*/  LEA.HI.X.SX32 R5, R10, R117.reuse, 0x1, P0 ;  /* 0x000000750a057211 */ /* 0x080fe400000f0eff */
[----:B------:R-:W-:Y:S02]  /*17f40*/  PRMT R16, R16, 0x7632, R16 ;  /* 0x0000763210107816 */ /* 0x000fe40000000010 */
[-C--:B------:R-:W-:Y:S01]  /*17f50*/  LEA.HI.X.SX32 R7, R142, R117.reuse, 0x1, P1 ;  /* 0x000000758e077211 */ /* 0x080fe200008f0eff */
[----:B-1----:R-:W-:Y:S01]  /*17f60*/  IMAD R11, R11, 0x1a4, RZ ;  /* 0x000001a40b0b7824 */ /* 0x002fe200078e02ff */
[----:B------:R-:W-:Y:S02]  /*17f70*/  LEA.HI.X.SX32 R9, R12, R117, 0x1, P2 ;  /* 0x000000750c097211 */ /* 0x000fe400010f0eff */
[----:B------:R-:W-:Y:S01]  /*17f80*/  PRMT R19, R18, 0x7632, R19 ;  /* 0x0000763212137816 */ /* 0x000fe20000000013 */
[----:B------:R-:W1:Y:S01]  /*17f90*/  LDC R12, c[0x0][0x3e8] ;  /* 0x0000fa00ff0c7b82 */ /* 0x000e620000000800 */
[----:B------:R-:W-:Y:S01]  /*17fa0*/  STG.E.U16 desc[UR12][R4.64], R16 ;  /* 0x0000001004007986 */ /* 0x000fe2000c10150c */
[----:B--2---:R-:W-:-:S03]  /*17fb0*/  IMAD R17, R14, 0x1a0, RZ ;  /* 0x000001a00e117824 */ /* 0x004fc600078e02ff */
[----:B------:R-:W-:Y:S03]  /*17fc0*/  STG.E.U16 desc[UR12][R6.64], R18 ;  /* 0x0000001206007986 */ /* 0x000fe6000c10150c */
[----:B------:R-:W2:Y:S01]  /*17fd0*/  LDC R14, c[0x0][0x3e8] ;  /* 0x0000fa00ff0e7b82 */ /* 0x000ea20000000800 */
[----:B------:R4:W-:Y:S01]  /*17fe0*/  STG.E.U16 desc[UR12][R8.64], R19 ;  /* 0x0000001308007986 */ /* 0x0009e2000c10150c */
[----:B0-----:R-:W-:Y:S01]  /*17ff0*/  IMAD R15, R15, 0x1a2, RZ ;  /* 0x000001a20f0f7824 */ /* 0x001fe200078e02ff */
[----:B----4-:R-:W-:-:S05]  /*18000*/  IADD3 R8, P2, PT, R11, R116, RZ ;  /* 0x000000740b087210 */ /* 0x010fca0007f5e0ff */
[----:B------:R-:W0:Y:S01]  /*18010*/  LDC R11, c[0x0][0x3e8] ;  /* 0x0000fa00ff0b7b82 */ /* 0x000e220000000800 */
[----:B---3--:R-:W-:Y:S01]  /*18020*/  IMAD R19, R13, 0x1a8, RZ ;  /* 0x000001a80d137824 */ /* 0x008fe200078e02ff */
[-C--:B------:R-:W-:Y:S02]  /*18030*/  IADD3 R4, P0, PT, R17, R116.reuse, RZ ;  /* 0x0000007411047210 */ /* 0x080fe40007f1e0ff */
[----:B------:R-:W-:-:S04]  /*18040*/  IADD3 R6, P1, PT, R15, R116, RZ ;  /* 0x000000740f067210 */ /* 0x000fc80007f3e0ff */
[----:B------:R-:W3:Y:S01]  /*18050*/  LDC R13, c[0x0][0x3e8] ;  /* 0x0000fa00ff0d7b82 */ /* 0x000ee20000000800 */
[----:B------:R-:W-:Y:S01]  /*18060*/  IMAD R10, R3, 0xd1, RZ ;  /* 0x000000d1030a7824 */ /* 0x000fe200078e02ff */
[----:B------:R-:W-:Y:S01]  /*18070*/  F2FP.F16.F32.PACK_AB R177, R178, R177 ;  /* 0x000000b1b2b1723e */ /* 0x000fe200000000ff */
[----:B-1----:R-:W-:Y:S01]  /*18080*/  IMAD R17, R12, 0x1a6, RZ ;  /* 0x000001a60c117824 */ /* 0x002fe200078e02ff */
[----:B------:R-:W-:-:S04]  /*18090*/  LEA.HI.X.SX32 R5, R87, R117, 0x1, P0 ;  /* 0x0000007557057211 */ /* 0x000fc800000f0eff */
[----:B------:R-:W1:Y:S01]  /*180a0*/  LDC R15, c[0x0][0x3e8] ;  /* 0x0000fa00ff0f7b82 */ /* 0x000e620000000800 */
[----:B------:R-:W-:Y:S01]  /*180b0*/  LEA.HI.X.SX32 R7, R10, R117, 0x1, P1 ;  /* 0x000000750a077211 */ /* 0x000fe200008f0eff */
[----:B------:R4:W-:Y:S01]  /*180c0*/  STG.E.U16 desc[UR12][R4.64], R177 ;  /* 0x000000b104007986 */ /* 0x0009e2000c10150c */
[----:B------:R-:W-:Y:S01]  /*180d0*/  PRMT R16, R177, 0x7632, R16 ;  /* 0x00007632b1107816 */ /* 0x000fe20000000010 */
[----:B--2---:R-:W-:Y:S01]  /*180e0*/  IMAD R21, R14, 0x1aa, RZ ;  /* 0x000001aa0e157824 */ /* 0x004fe200078e02ff */
[----:B------:R-:W-:Y:S02]  /*180f0*/  F2FP.F16.F32.PACK_AB R179, R180, R179 ;  /* 0x000000b3b4b3723e */ /* 0x000fe400000000ff */
[----:B------:R-:W-:Y:S01]  /*18100*/  LEA.HI.X.SX32 R9, R144, R117, 0x1, P2 ;  /* 0x0000007590097211 */ /* 0x000fe200010f0eff */
[C---:B------:R-:W-:Y:S01]  /*18110*/  IMAD R10, R3.reuse, 0xd3, RZ ;  /* 0x000000d3030a7824 */ /* 0x040fe200078e02ff */
[----:B------:R2:W-:Y:S01]  /*18120*/  STG.E.U16 desc[UR12][R6.64], R16 ;  /* 0x0000001006007986 */ /* 0x0005e2000c10150c */
[----:B------:R-:W-:Y:S01]  /*18130*/  IMAD R12, R3, 0xd5, RZ ;  /* 0x000000d5030c7824 */ /* 0x000fe200078e02ff */
[----:B------:R-:W-:Y:S01]  /*18140*/  F2FP.F16.F32.PACK_AB R181, R182, R181 ;  /* 0x000000b5b6b5723e */ /* 0x000fe200000000ff */
[----:B------:R-:W1:Y:S01]  /*18150*/  LDC R14, c[0x0][0x3e8] ;  /* 0x0000fa00ff0e7b82 */ /* 0x000e620000000800 */
[-C--:B----4-:R-:W-:Y:S01]  /*18160*/  IADD3 R4, P0, PT, R17, R116.reuse, RZ ;  /* 0x0000007411047210 */ /* 0x090fe20007f1e0ff */
[----:B0-----:R-:W-:Y:S01]  /*18170*/  IMAD R17, R11, 0x1ac, RZ ;  /* 0x000001ac0b117824 */ /* 0x001fe200078e02ff */
[----:B------:R0:W-:Y:S05]  /*18180*/  STG.E.U16 desc[UR12][R8.64], R179 ;  /* 0x000000b308007986 */ /* 0x0001ea000c10150c */
[----:B------:R-:W4:Y:S01]  /*18190*/  LDC R11, c[0x0][0x3e8] ;  /* 0x0000fa00ff0b7b82 */ /* 0x000f220000000800 */
[----:B--2---:R-:W-:-:S02]  /*181a0*/  IADD3 R6, P1, PT, R19, R116, RZ ;  /* 0x0000007413067210 */ /* 0x004fc40007f3e0ff */
[-C--:B------:R-:W-:Y:S02]  /*181b0*/  LEA.HI.X.SX32 R5, R10, R117.reuse, 0x1, P0 ;  /* 0x000000750a057211 */ /* 0x080fe400000f0eff */
[----:B------:R-:W-:Y:S02]  /*181c0*/  PRMT R16, R179, 0x7632, R16 ;  /* 0x00007632b3107816 */ /* 0x000fe40000000010 */
[----:B0-----:R-:W-:Y:S02]  /*181d0*/  IADD3 R8, P2, PT, R21, R116, RZ ;  /* 0x0000007415087210 */ /* 0x001fe40007f5e0ff */
[-C--:B------:R-:W-:Y:S01]  /*181e0*/  LEA.HI.X.SX32 R7, R89, R117.reuse, 0x1, P1 ;  /* 0x0000007559077211 */ /* 0x080fe200008f0eff */
[----:B---3--:R-:W-:Y:S01]  /*181f0*/  IMAD R13, R13, 0x1b0, RZ ;  /* 0x000001b00d0d7824 */ /* 0x008fe200078e02ff */
[----:B------:R-:W-:Y:S02]  /*18200*/  LEA.HI.X.SX32 R9, R12, R117, 0x1, P2 ;  /* 0x000000750c097211 */ /* 0x000fe400010f0eff */
[----:B------:R-:W-:Y:S01]  /*18210*/  PRMT R18, R181, 0x7632, R18 ;  /* 0x00007632b5127816 */ /* 0x000fe20000000012 */
[----:B------:R-:W0:Y:S01]  /*18220*/  LDC R12, c[0x0][0x3e8] ;  /* 0x0000fa00ff0c7b82 */ /* 0x000e220000000800 */
[----:B------:R2:W-:Y:S01]  /*18230*/  STG.E.U16 desc[UR12][R4.64], R16 ;  /* 0x0000001004007986 */ /* 0x0005e2000c10150c */
[----:B-1----:R-:W-:-:S03]  /*18240*/  IMAD R15, R15, 0x1ae, RZ ;  /* 0x000001ae0f0f7824 */ /* 0x002fc600078e02ff */
[----:B------:R-:W-:Y:S04]  /*18250*/  STG.E.U16 desc[UR12][R6.64], R181 ;  /* 0x000000b506007986 */ /* 0x000fe8000c10150c */
[----:B------:R1:W-:Y:S01]  /*18260*/  STG.E.U16 desc[UR12][R8.64], R18 ;  /* 0x0000001208007986 */ /* 0x0003e2000c10150c */
[----:B------:R-:W-:Y:S01]  /*18270*/  IMAD R10, R3, 0xd7, RZ ;  /* 0x000000d7030a7824 */ /* 0x000fe200078e02ff */
[----:B------:R-:W-:Y:S02]  /*18280*/  F2FP.F16.F32.PACK_AB R26, R27, R26 ;  /* 0x0000001a1b1a723e */ /* 0x000fe400000000ff */
[-C--:B--2---:R-:W-:Y:S02]  /*18290*/  IADD3 R4, P0, PT, R17, R116.reuse, RZ ;  /* 0x0000007411047210 */ /* 0x084fe40007f1e0ff */
[----:B-1----:R-:W-:-:S02]  /*182a0*/  IADD3 R8, P2, PT, R13, R116, RZ ;  /* 0x000000740d087210 */ /* 0x002fc40007f5e0ff */
[----:B------:R-:W1:Y:S01]  /*182b0*/  LDC R13, c[0x0][0x3e8] ;  /* 0x0000fa00ff0d7b82 */ /* 0x000e620000000800 */
[----:B------:R-:W-:Y:S02]  /*182c0*/  IADD3 R6, P1, PT, R15, R116, RZ ;  /* 0x000000740f067210 */ /* 0x000fe40007f3e0ff */
[-C--:B------:R-:W-:Y:S02]  /*182d0*/  LEA.HI.X.SX32 R5, R146, R117.reuse, 0x1, P0 ;  /* 0x0000007592057211 */ /* 0x080fe400000f0eff */
[-C--:B------:R-:W-:Y:S02]  /*182e0*/  LEA.HI.X.SX32 R7, R10, R117.reuse, 0x1, P1 ;  /* 0x000000750a077211 */ /* 0x080fe400008f0eff */
[----:B------:R-:W-:Y:S01]  /*182f0*/  PRMT R16, R26, 0x7632, R16 ;  /* 0x000076321a107816 */ /* 0x000fe20000000010 */
[----:B----4-:R-:W-:Y:S01]  /*18300*/  IMAD R11, R11, 0x1b6, RZ ;  /* 0x000001b60b0b7824 */ /* 0x010fe200078e02ff */
[----:B------:R-:W-:Y:S02]  /*18310*/  F2FP.F16.F32.PACK_AB R28, R29, R28 ;  /* 0x0000001c1d1c723e */ /* 0x000fe400000000ff */
[----:B------:R-:W-:Y:S01]  /*18320*/  LEA.HI.X.SX32 R9, R91, R117, 0x1, P2 ;  /* 0x000000755b097211 */ /* 0x000fe200010f0eff */
[----:B------:R-:W-:Y:S01]  /*18330*/  STG.E.U16 desc[UR12][R4.64], R26 ;  /* 0x0000001a04007986 */ /* 0x000fe2000c10150c */
[----:B------:R-:W2:Y:S01]  /*18340*/  LDC R15, c[0x0][0x3e8] ;  /* 0x0000fa00ff0f7b82 */ /* 0x000ea20000000800 */
[----:B------:R-:W-:-:S02]  /*18350*/  IMAD R19, R14, 0x1b4, RZ ;  /* 0x000001b40e137824 */ /* 0x000fc400078e02ff */
[----:B------:R-:W-:Y:S04]  /*18360*/  STG.E.U16 desc[UR12][R6.64], R16 ;  /* 0x0000001006007986 */ /* 0x000fe8000c10150c */
[----:B------:R3:W-:Y:S01]  /*18370*/  STG.E.U16 desc[UR12][R8.64], R28 ;  /* 0x0000001c08007986 */ /* 0x0007e2000c10150c */
[----:B------:R-:W4:Y:S01]  /*18380*/  LDC R14, c[0x0][0x3e8] ;  /* 0x0000fa00ff0e7b82 */ /* 0x000f220000000800 */
[----:B0-----:R-:W-:Y:S01]  /*18390*/  IMAD R17, R12, 0x1b2, RZ ;  /* 0x000001b20c117824 */ /* 0x001fe200078e02ff */
[----:B---3--:R-:W-:-:S06]  /*183a0*/  IADD3 R8, P2, PT, R11, R116, RZ ;  /* 0x000000740b087210 */ /* 0x008fcc0007f5e0ff */
[----:B------:R-:W0:Y:S01]  /*183b0*/  LDC R11, c[0x0][0x3e8] ;  /* 0x0000fa00ff0b7b82 */ /* 0x000e220000000800 */
[----:B------:R-:W-:Y:S01]  /*183c0*/  IADD3 R4, P0, PT, R17, R116, RZ ;  /* 0x0000007411047210 */ /* 0x000fe20007f1e0ff */
[----:B------:R-:W-:Y:S02]  /*183d0*/  IMAD R12, R3, 0xdb, RZ ;  /* 0x000000db030c7824 */ /* 0x000fe400078e02ff */
[----:B-1----:R-:W-:-:S04]  /*183e0*/  IMAD R17, R13, 0x1b8, RZ ;  /* 0x000001b80d117824 */ /* 0x002fc800078e02ff */
[----:B------:R-:W1:Y:S01]  /*183f0*/  LDC R13, c[0x0][0x3e8] ;  /* 0x0000fa00ff0d7b82 */ /* 0x000e620000000800 */
[----:B------:R-:W-:Y:S01]  /*18400*/  IMAD R10, R3, 0xd9, RZ ;  /* 0x000000d9030a7824 */ /* 0x000fe200078e02ff */
[----:B------:R-:W-:Y:S02]  /*18410*/  LEA.HI.X.SX32 R9, R12, R117, 0x1, P2 ;  /* 0x000000750c097211 */ /* 0x000fe400010f0eff */
[----:B------:R-:W-:-:S04]  /*18420*/  IADD3 R6, P1, PT, R19, R116, RZ ;  /* 0x0000007413067210 */ /* 0x000fc80007f3e0ff */
[----:B------:R-:W3:Y:S01]  /*18430*/  LDC R12, c[0x0][0x3e8] ;  /* 0x0000fa00ff0c7b82 */ /* 0x000ee20000000800 */
[-C--:B------:R-:W-:Y:S02]  /*18440*/  LEA.HI.X.SX32 R5, R10, R117.reuse, 0x1, P0 ;  /* 0x000000750a057211 */ /* 0x080fe400000f0eff */
[----:B------:R-:W-:Y:S02]  /*18450*/  PRMT R16, R28, 0x7632, R16 ;  /* 0x000076321c107816 */ /* 0x000fe40000000010 */
[----:B------:R-:W-:Y:S01]  /*18460*/  F2FP.F16.F32.PACK_AB R30, R31, R30 ;  /* 0x0000001e1f1e723e */ /* 0x000fe200000000ff */
[----:B--2---:R-:W-:Y:S01]  /*18470*/  IMAD R15, R15, 0x1ba, RZ ;  /* 0x000001ba0f0f7824 */ /* 0x004fe200078e02ff */
[----:B------:R-:W-:Y:S01]  /*18480*/  LEA.HI.X.SX32 R7, R148, R117, 0x1, P1 ;  /* 0x0000007594077211 */ /* 0x000fe200008f0eff */
[----:B------:R2:W-:Y:S01]  /*18490*/  STG.E.U16 desc[UR12][R4.64], R16 ;  /* 0x0000001004007986 */ /* 0x0005e2000c10150c */
[----:B------:R-:W-:Y:S01]  /*184a0*/  PRMT R18, R30, 0x7632, R18 ;  /* 0x000076321e127816 */ /* 0x000fe20000000012 */
[----:B----4-:R-:W-:-:S02]  /*184b0*/  IMAD R19, R14, 0x1bc, RZ ;  /* 0x000001bc0e137824 */ /* 0x010fc400078e02ff */
[----:B------:R-:W4:Y:S01]  /*184c0*/  LDC R14, c[0x0][0x3e8] ;  /* 0x0000fa00ff0e7b82 */ /* 0x000f220000000800 */
[----:B------:R0:W-:Y:S01]  /*184d0*/  STG.E.U16 desc[UR12][R6.64], R30 ;  /* 0x0000001e06007986 */ /* 0x0001e2000c10150c */
[----:B------:R-:W-:Y:S01]  /*184e0*/  IMAD R10, R3, 0xdd, RZ ;  /* 0x000000dd030a7824 */ /* 0x000fe200078e02ff */
[----:B------:R-:W-:Y:S02]  /*184f0*/  F2FP.F16.F32.PACK_AB R32, R33, R32 ;  /* 0x000000202120723e */ /* 0x000fe400000000ff */
[-C--:B--2---:R-:W-:Y:S01]  /*18500*/  IADD3 R4, P0, PT, R17, R116.reuse, RZ ;  /* 0x0000007411047210 */ /* 0x084fe20007f1e0ff */
[----:B0-----:R-:W-:Y:S02]  /*18510*/  IMAD R17, R11, 0x1be, RZ ;  /* 0x000001be0b117824 */ /* 0x001fe400078e02ff */
[----:B------:R-:W0:Y:S01]  /*18520*/  LDC R11, c[0x0][0x3e8] ;  /* 0x0000fa00ff0b7b82 */ /* 0x000e220000000800 */
[----:B------:R2:W-:Y:S01]  /*18530*/  STG.E.U16 desc[UR12][R8.64], R18 ;  /* 0x0000001208007986 */ /* 0x0005e2000c10150c */
[----:B------:R-:W-:-:S02]  /*18540*/  IADD3 R6, P1, PT, R15, R116, RZ ;  /* 0x000000740f067210 */ /* 0x000fc40007f3e0ff */
[-C--:B------:R-:W-:Y:S02]  /*18550*/  LEA.HI.X.SX32 R5, R93, R117.reuse, 0x1, P0 ;  /* 0x000000755d057211 */ /* 0x080fe400000f0eff */
[-C--:B------:R-:W-:Y:S02]  /*18560*/  LEA.HI.X.SX32 R7, R10, R117.reuse, 0x1, P1 ;  /* 0x000000750a077211 */ /* 0x080fe400008f0eff */
[----:B------:R-:W-:Y:S02]  /*18570*/  PRMT R16, R32, 0x7632, R16 ;  /* 0x0000763220107816 */ /* 0x000fe40000000010 */
[----:B--2---:R-:W-:Y:S01]  /*18580*/  IADD3 R8, P2, PT, R19, R116, RZ ;  /* 0x0000007413087210 */ /* 0x004fe20007f5e0ff */
[----:B-1----:R-:W-:Y:S01]  /*18590*/  IMAD R13, R13, 0x1c2, RZ ;  /* 0x000001c20d0d7824 */ /* 0x002fe200078e02ff */
[----:B------:R-:W-:Y:S01]  /*185a0*/  F2FP.F16.F32.PACK_AB R34, R35, R34 ;  /* 0x000000222322723e */ /* 0x000fe200000000ff */
[----:B------:R-:W1:Y:S01]  /*185b0*/  LDC R15, c[0x0][0x3e8] ;  /* 0x0000fa00ff0f7b82 */ /* 0x000e620000000800 */
[----:B------:R-:W-:Y:S01]  /*185c0*/  LEA.HI.X.SX32 R9, R150, R117, 0x1, P2 ;  /* 0x0000007596097211 */ /* 0x000fe200010f0eff */
[----:B------:R2:W-:Y:S01]  /*185d0*/  STG.E.U16 desc[UR12][R4.64], R32 ;  /* 0x0000002004007986 */ /* 0x0005e2000c10150c */
[----:B---3--:R-:W-:-:S03]  /*185e0*/  IMAD R19, R12, 0x1c0, RZ ;  /* 0x000001c00c137824 */ /* 0x008fc600078e02ff */
[----:B------:R-:W-:Y:S04]  /*185f0*/  STG.E.U16 desc[UR12][R6.64], R16 ;  /* 0x0000001006007986 */ /* 0x000fe8000c10150c */
[----:B------:R3:W-:Y:S01]  /*18600*/  STG.E.U16 desc[UR12][R8.64], R34 ;  /* 0x0000002208007986 */ /* 0x0007e2000c10150c */
[----:B------:R-:W-:Y:S01]  /*18610*/  IMAD R10, R3, 0xdf, RZ ;  /* 0x000000df030a7824 */ /* 0x000fe200078e02ff */
[----:B------:R-:W-:Y:S01]  /*18620*/  F2FP.F16.F32.PACK_AB R36, R37, R36 ;  /* 0x000000242524723e */ /* 0x000fe200000000ff */
[----:B------:R-:W-:Y:S01]  /*18630*/  IMAD R12, R3, 0xe1, RZ ;  /* 0x000000e1030c7824 */ /* 0x000fe200078e02ff */
[-C--:B--2---:R-:W-:Y:S02]  /*18640*/  IADD3 R4, P0, PT, R17, R116.reuse, RZ ;  /* 0x0000007411047210 */ /* 0x084fe40007f1e0ff */
[----:B---3--:R-:W-:-:S02]  /*18650*/  IADD3 R8, P2, PT, R13, R116, RZ ;  /* 0x000000740d087210 */ /* 0x008fc40007f5e0ff */
[----:B------:R-:W2:Y:S01]  /*18660*/  LDC R13, c[0x0][0x3e8] ;  /* 0x0000fa00ff0d7b82 */ /* 0x000ea20000000800 */
[----:B------:R-:W-:Y:S02]  /*18670*/  IADD3 R6, P1, PT, R19, R116, RZ ;  /* 0x0000007413067210 */ /* 0x000fe40007f3e0ff */
[-C--:B------:R-:W-:Y:S02]  /*18680*/  LEA.HI.X.SX32 R5, R10, R117.reuse, 0x1, P0 ;  /* 0x000000750a057211 */ /* 0x080fe400000f0eff */
[----:B------:R-:W-:Y:S01]  /*18690*/  PRMT R16, R34, 0x7632, R16 ;  /* 0x0000763222107816 */ /* 0x000fe20000000010 */
[----:B----4-:R-:W-:Y:S01]  /*186a0*/  IMAD R17, R14, 0x1c4, RZ ;  /* 0x000001c40e117824 */ /* 0x010fe200078e02ff */
[-C--:B------:R-:W-:Y:S01]  /*186b0*/  LEA.HI.X.SX32 R7, R95, R117.reuse, 0x1, P1 ;  /* 0x000000755f077211 */ /* 0x080fe200008f0eff */
[----:B------:R-:W3:Y:S01]  /*186c0*/  LDC R14, c[0x0][0x3e8] ;  /* 0x0000fa00ff0e7b82 */ /* 0x000ee20000000800 */
[----:B------:R-:W-:Y:S01]  /*186d0*/  LEA.HI.X.SX32 R9, R12, R117, 0x1, P2 ;  /* 0x000000750c097211 */ /* 0x000fe200010f0eff */
[----:B0-----:R-:W-:Y:S01]  /*186e0*/  IMAD R11, R11, 0x1c8, RZ ;  /* 0x000001c80b0b7824 */ /* 0x001fe200078e02ff */
[----:B------:R-:W-:Y:S01]  /*186f0*/  PRMT R18, R36, 0x7632, R18 ;  /* 0x0000763224127816 */ /* 0x000fe20000000012 */
[----:B------:R-:W-:Y:S04]  /*18700*/  STG.E.U16 desc[UR12][R4.64], R16 ;  /* 0x0000001004007986 */ /* 0x000fe8000c10150c */
[----:B------:R-:W0:Y:S01]  /*18710*/  LDC R12, c[0x0][0x3e8] ;  /* 0x0000fa00ff0c7b82 */ /* 0x000e220000000800 */
[----:B------:R-:W-:Y:S04]  /*18720*/  STG.E.U16 desc[UR12][R6.64], R36 ;  /* 0x0000002406007986 */ /* 0x000fe8000c10150c */
[----:B------:R4:W-:Y:S01]  /*18730*/  STG.E.U16 desc[UR12][R8.64], R18 ;  /* 0x0000001208007986 */ /* 0x0009e2000c10150c */
[----:B-1----:R-:W-:-:S02]  /*18740*/  IMAD R15, R15, 0x1c6, RZ ;  /* 0x000001c60f0f7824 */ /* 0x002fc400078e02ff */
[----:B--2---:R-:W-:Y:S02]  /*18750*/  IMAD R19, R13, 0x1cc, RZ ;  /* 0x000001cc0d137824 */ /* 0x004fe400078e02ff */
[----:B------:R-:W1:Y:S01]  /*18760*/  LDC R13, c[0x0][0x3e8] ;  /* 0x0000fa00ff0d7b82 */ /* 0x000e620000000800 */
[----:B----4-:R-:W-:-:S07]  /*18770*/  IADD3 R8, P2, PT, R11, R116, RZ ;  /* 0x000000740b087210 */ /* 0x010fce0007f5e0ff */
[----:B------:R-:W2:Y:S01]  /*18780*/  LDC R11, c[0x0][0x3e8] ;  /* 0x0000fa00ff0b7b82 */ /* 0x000ea20000000800 */
[----:B------:R-:W-:Y:S01]  /*18790*/  IMAD R10, R3, 0xe3, RZ ;  /* 0x000000e3030a7824 */ /* 0x000fe200078e02ff */
[----:B------:R-:W-:Y:S02]  /*187a0*/  IADD3 R4, P0, PT, R17, R116, RZ ;  /* 0x0000007411047210 */ /* 0x000fe40007f1e0ff */
[----:B------:R-:W-:Y:S02]  /*187b0*/  F2FP.F16.F32.PACK_AB R38, R39, R38 ;  /* 0x000000262726723e */ /* 0x000fe400000000ff */
[----:B------:R-:W-:Y:S02]  /*187c0*/  IADD3 R6, P1, PT, R15, R116, RZ ;  /* 0x000000740f067210 */ /* 0x000fe40007f3e0ff */
[----:B------:R-:W4:Y:S01]  /*187d0*/  LDC R15, c[0x0][0x3e8] ;  /* 0x0000fa00ff0f7b82 */ /* 0x000f220000000800 */
[-C--:B------:R-:W-:Y:S02]  /*187e0*/  LEA.HI.X.SX32 R5, R151, R117.reuse, 0x1, P0 ;  /* 0x0000007597057211 */ /* 0x080fe400000f0eff */
[----:B------:R-:W-:-:S02]  /*187f0*/  LEA.HI.X.SX32 R7, R10, R117, 0x1, P1 ;  /* 0x000000750a077211 */ /* 0x000fc400008f0eff */
[----:B------:R-:W-:Y:S01]  /*18800*/  PRMT R16, R38, 0x7632, R16 ;  /* 0x0000763226107816 */ /* 0x000fe20000000010 */
[----:B0-----:R-:W-:Y:S01]  /*18810*/  IMAD R17, R12, 0x1ca, RZ ;  /* 0x000001ca0c117824 */ /* 0x001fe200078e02ff */
[----:B------:R-:W-:Y:S01]  /*18820*/  F2FP.F16.F32.PACK_AB R40, R41, R40 ;  /* 0x000000282928723e */ /* 0x000fe200000000ff */
[----:B---3--:R-:W-:Y:S01]  /*18830*/  IMAD R21, R14, 0x1ce, RZ ;  /* 0x000001ce0e157824 */ /* 0x008fe200078e02ff */
[----:B------:R-:W-:Y:S01]  /*18840*/  LEA.HI.X.SX32 R9, R97, R117, 0x1, P2 ;  /* 0x0000007561097211 */ /* 0x000fe200010f0eff */
[----:B------:R0:W-:Y:S01]  /*18850*/  STG.E.U16 desc[UR12][R4.64], R38 ;  /* 0x0000002604007986 */ /* 0x0001e2000c10150c */
[----:B------:R-:W-:Y:S01]  /*18860*/  IMAD R12, R3, 0xe7, RZ ;  /* 0x000000e7030c7824 */ /* 0x000fe200078e02ff */
[----:B------:R-:W-:Y:S01]  /*18870*/  F2FP.F16.F32.PACK_AB R42, R43, R42 ;  /* 0x0000002a2b2a723e */ /* 0x000fe200000000ff */
[----:B------:R-:W-:Y:S01]  /*18880*/  IMAD R10, R3, 0xe5, RZ ;  /* 0x000000e5030a7824 */ /* 0x000fe200078e02ff */
[----:B------:R3:W-:Y:S01]  /*18890*/  STG.E.U16 desc[UR12][R6.64], R16 ;  /* 0x0000001006007986 */ /* 0x0007e2000c10150c */
[----:B------:R-:W4:Y:S03]  /*188a0*/  LDC R14, c[0x0][0x3e8] ;  /* 0x0000fa00ff0e7b82 */ /* 0x000f260000000800 */
[----:B------:R1:W-:Y:S01]  /*188b0*/  STG.E.U16 desc[UR12][R8.64], R40 ;  /* 0x0000002808007986 */ /* 0x0003e2000c10150c */
[----:B0-----:R-:W-:Y:S01]  /*188c0*/  IADD3 R4, P0, PT, R17, R116, RZ ;  /* 0x0000007411047210 */ /* 0x001fe20007f1e0ff */
[----:B--2---:R-:W-:-:S03]  /*188d0*/  IMAD R17, R11, 0x1d0, RZ ;  /* 0x000001d00b117824 */ /* 0x004fc600078e02ff */
[----:B------:R-:W0:Y:S01]  /*188e0*/  LDC R11, c[0x0][0x3e8] ;  /* 0x0000fa00ff0b7b82 */ /* 0x000e220000000800 */
[-C--:B---3--:R-:W-:Y:S02]  /*188f0*/  IADD3 R6, P1, PT, R19, R116.reuse, RZ ;  /* 0x0000007413067210 */ /* 0x088fe40007f3e0ff */
[----:B-1----:R-:W-:-:S04]  /*18900*/  IADD3 R8, P2, PT, R21, R116, RZ ;  /* 0x0000007415087210 */ /* 0x002fc80007f5e0ff */
[-C--:B------:R-:W-:Y:S02]  /*18910*/  LEA.HI.X.SX32 R9, R12, R117.reuse, 0x1, P2 ;  /* 0x000000750c097211 */ /* 0x080fe400010f0eff */
[----:B------:R-:W1:Y:S01]  /*18920*/  LDC R12, c[0x0][0x3e8] ;  /* 0x0000fa00ff0c7b82 */ /* 0x000e620000000800 */
[-C--:B------:R-:W-:Y:S02]  /*18930*/  LEA.HI.X.SX32 R5, R10, R117.reuse, 0x1, P0 ;  /* 0x000000750a057211 */ /* 0x080fe400000f0eff */
[----:B------:R-:W-:Y:S02]  /*18940*/  PRMT R16, R40, 0x7632, R16 ;  /* 0x0000763228107816 */ /* 0x000fe40000000010 */
[----:B------:R-:W-:Y:S01]  /*18950*/  LEA.HI.X.SX32 R7, R152, R117, 0x1, P1 ;  /* 0x0000007598077211 */ /* 0x000fe200008f0eff */
[----:B------:R-:W-:Y:S01]  /*18960*/  IMAD R13, R13, 0x1d4, RZ ;  /* 0x000001d40d0d7824 */ /* 0x000fe200078e02ff */
[----:B------:R-:W-:Y:S01]  /*18970*/  PRMT R18, R42, 0x7632, R18 ;  /* 0x000076322a127816 */ /* 0x000fe20000000012 */
[----:B------:R2:W-:Y:S01]  /*18980*/  STG.E.U16 desc[UR12][R4.64], R16 ;  /* 0x0000001004007986 */ /* 0x0005e2000c10150c */
[----:B----4-:R-:W-:-:S03]  /*18990*/  IMAD R15, R15, 0x1d2, RZ ;  /* 0x000001d20f0f7824 */ /* 0x010fc600078e02ff */
[----:B------:R-:W-:Y:S04]  /*189a0*/  STG.E.U16 desc[UR12][R6.64], R42 ;  /* 0x0000002a06007986 */ /* 0x000fe8000c10150c */
[----:B------:R3:W-:Y:S01]  /*189b0*/  STG.E.U16 desc[UR12][R8.64], R18 ;  /* 0x0000001208007986 */ /* 0x0007e2000c10150c */
[----:B------:R-:W-:Y:S01]  /*189c0*/  IMAD R10, R3, 0xe9, RZ ;  /* 0x000000e9030a7824 */ /* 0x000fe200078e02ff */
[----:B------:R-:W-:Y:S02]  /*189d0*/  F2FP.F16.F32.PACK_AB R44, R45, R44 ;  /* 0x0000002c2d2c723e */ /* 0x000fe400000000ff */
[-C--:B--2---:R-:W-:Y:S02]  /*189e0*/  IADD3 R4, P0, PT, R17, R116.reuse, RZ ;  /* 0x0000007411047210 */ /* 0x084fe40007f1e0ff */
[----:B---3--:R-:W-:-:S02]  /*189f0*/  IADD3 R8, P2, PT, R13, R116, RZ ;  /* 0x000000740d087210 */ /* 0x008fc40007f5e0ff */
[----:B------:R-:W2:Y:S01]  /*18a00*/  LDC R13, c[0x0][0x3e8] ;  /* 0x0000fa00ff0d7b82 */ /* 0x000ea20000000800 */
[----:B------:R-:W-:Y:S02]  /*18a10*/  IADD3 R6, P1, PT, R15, R116, RZ ;  /* 0x000000740f067210 */ /* 0x000fe40007f3e0ff */
[-C--:B------:R-:W-:Y:S02]  /*18a20*/  LEA.HI.X.SX32 R5, R99, R117.reuse, 0x1, P0 ;  /* 0x0000007563057211 */ /* 0x080fe400000f0eff */
[-C--:B------:R-:W-:Y:S02]  /*18a30*/  LEA.HI.X.SX32 R7, R10, R117.reuse, 0x1, P1 ;  /* 0x000000750a077211 */ /* 0x080fe400008f0eff */
[----:B------:R-:W-:Y:S01]  /*18a40*/  PRMT R16, R44, 0x7632, R16 ;  /* 0x000076322c107816 */ /* 0x000fe20000000010 */
[----:B0-----:R-:W-:Y:S01]  /*18a50*/  IMAD R11, R11, 0x1da, RZ ;  /* 0x000001da0b0b7824 */ /* 0x001fe200078e02ff */
[----:B------:R-:W-:Y:S02]  /*18a60*/  F2FP.F16.F32.PACK_AB R46, R47, R46 ;  /* 0x0000002e2f2e723e */ /* 0x000fe400000000ff */
[----:B------:R-:W-:Y:S01]  /*18a70*/  LEA.HI.X.SX32 R9, R154, R117, 0x1, P2 ;  /* 0x000000759a097211 */ /* 0x000fe200010f0eff */
[----:B------:R0:W-:Y:S01]  /*18a80*/  STG.E.U16 desc[UR12][R4.64], R44 ;  /* 0x0000002c04007986 */ /* 0x0001e2000c10150c */
[----:B------:R-:W3:Y:S01]  /*18a90*/  LDC R15, c[0x0][0x3e8] ;  /* 0x0000fa00ff0f7b82 */ /* 0x000ee20000000800 */
[----:B-1----:R-:W-:-:S02]  /*18aa0*/  IMAD R17, R12, 0x1d6, RZ ;  /* 0x000001d60c117824 */ /* 0x002fc400078e02ff */
[----:B------:R-:W-:Y:S01]  /*18ab0*/  STG.E.U16 desc[UR12][R6.64], R16 ;  /* 0x0000001006007986 */ /* 0x000fe2000c10150c */
[----:B------:R-:W-:Y:S02]  /*18ac0*/  IMAD R19, R14, 0x1d8, RZ ;  /* 0x000001d80e137824 */ /* 0x000fe400078e02ff */
[----:B------:R-:W-:Y:S01]  /*18ad0*/  IMAD R12, R3, 0xed, RZ ;  /* 0x000000ed030c7824 */ /* 0x000fe200078e02ff */
[----:B------:R1:W-:Y:S01]  /*18ae0*/  STG.E.U16 desc[UR12][R8.64], R46 ;  /* 0x0000002e08007986 */ /* 0x0003e2000c10150c */
[----:B------:R-:W4:Y:S01]  /*18af0*/  LDC R14, c[0x0][0x3e8] ;  /* 0x0000fa00ff0e7b82 */ /* 0x000f220000000800 */
[-C--:B0-----:R-:W-:Y:S02]  /*18b00*/  IADD3 R4, P0, PT, R17, R116.reuse, RZ ;  /* 0x0000007411047210 */ /* 0x081fe40007f1e0ff */
[----:B-1----:R-:W-:-:S05]  /*18b10*/  IADD3 R8, P2, PT, R11, R116, RZ ;  /* 0x000000740b087210 */ /* 0x002fca0007f5e0ff */
[----:B------:R-:W0:Y:S01]  /*18b20*/  LDC R11, c[0x0][0x3e8] ;  /* 0x0000fa00ff0b7b82 */ /* 0x000e220000000800 */
[----:B------:R-:W-:Y:S01]  /*18b30*/  LEA.HI.X.SX32 R9, R12, R117, 0x1, P2 ;  /* 0x000000750c097211 */ /* 0x000fe200010f0eff */
[----:B--2---:R-:W-:-:S06]  /*18b40*/  IMAD R17, R13, 0x1dc, RZ ;  /* 0x000001dc0d117824 */ /* 0x004fcc00078e02ff */
[----:B------:R-:W1:Y:S01]  /*18b50*/  LDC R12, c[0x0][0x3e8] ;  /* 0x0000fa00ff0c7b82 */ /* 0x000e620000000800 */
[----:B------:R-:W-:Y:S01]  /*18b60*/  IMAD R10, R3, 0xeb, RZ ;  /* 0x000000eb030a7824 */ /* 0x000fe200078e02ff */
[----:B------:R-:W-:-:S06]  /*18b70*/  IADD3 R6, P1, PT, R19, R116, RZ ;  /* 0x0000007413067210 */ /* 0x000fcc0007f3e0ff */
[----:B------:R-:W2:Y:S01]  /*18b80*/  LDC R13, c[0x0][0x3e8] ;  /* 0x0000fa00ff0d7b82 */ /* 0x000ea20000000800 */
[-C--:B------:R-:W-:Y:S02]  /*18b90*/  LEA.HI.X.SX32 R5, R10, R117.reuse, 0x1, P0 ;  /* 0x000000750a057211 */ /* 0x080fe400000f0eff */
[----:B------:R-:W-:Y:S01]  /*18ba0*/  PRMT R16, R46, 0x7632, R16 ;  /* 0x000076322e107816 */ /* 0x000fe20000000010 */
[----:B---3--:R-:W-:Y:S01]  /*18bb0*/  IMAD R15, R15, 0x1de, RZ ;  /* 0x000001de0f0f7824 */ /* 0x008fe200078e02ff */
[----:B------:R-:W-:Y:S02]  /*18bc0*/  F2FP.F16.F32.PACK_AB R48, R49, R48 ;  /* 0x000000303130723e */ /* 0x000fe400000000ff */
[----:B------:R-:W-:Y:S01]  /*18bd0*/  LEA.HI.X.SX32 R7, R101, R117, 0x1, P1 ;  /* 0x0000007565077211 */ /* 0x000fe200008f0eff */
[----:B------:R3:W-:Y:S01]  /*18be0*/  STG.E.U16 desc[UR12][R4.64], R16 ;  /* 0x0000001004007986 */ /* 0x0007e2000c10150c */
[----:B----4-:R-:W-:Y:S02]  /*18bf0*/  IMAD R19, R14, 0x1e0, RZ ;  /* 0x000001e00e137824 */ /* 0x010fe400078e02ff */
[----:B------:R-:W-:Y:S01]  /*18c00*/  IMAD R10, R3, 0xef, RZ ;  /* 0x000000ef030a7824 */ /* 0x000fe200078e02ff */
[----:B------:R4:W-:Y:S01]  /*18c10*/  STG.E.U16 desc[UR12][R6.64], R48 ;  /* 0x0000003006007986 */ /* 0x0009e2000c10150c */
[----:B------:R-:W2:Y:S01]  /*18c20*/  LDC R14, c[0x0][0x3e8] ;  /* 0x0000fa00ff0e7b82 */ /* 0x000ea20000000800 */
[----:B0-----:R-:W-:Y:S01]  /*18c30*/  IMAD R11, R11, 0x1e2, RZ ;  /* 0x000001e20b0b7824 */ /* 0x001fe200078e02ff */
[----:B------:R-:W-:-:S02]  /*18c40*/  PRMT R18, R48, 0x7632, R18 ;  /* 0x0000763230127816 */ /* 0x000fc40000000012 */
[----:B------:R-:W-:Y:S02]  /*18c50*/  F2FP.F16.F32.PACK_AB R50, R51, R50 ;  /* 0x000000323332723e */ /* 0x000fe400000000ff */
[-C--:B---3--:R-:W-:Y:S01]  /*18c60*/  IADD3 R4, P0, PT, R17, R116.reuse, RZ ;  /* 0x0000007411047210 */ /* 0x088fe20007f1e0ff */
[----:B-1----:R-:W-:Y:S01]  /*18c70*/  IMAD R17, R12, 0x1e4, RZ ;  /* 0x000001e40c117824 */ /* 0x002fe200078e02ff */
[----:B------:R-:W0:Y:S01]  /*18c80*/  LDC R16, c[0x0][0x3e8] ;  /* 0x0000fa00ff107b82 */ /* 0x000e220000000800 */
[----:B----4-:R-:W-:Y:S01]  /*18c90*/  IADD3 R6, P1, PT, R15, R116, RZ ;  /* 0x000000740f067210 */ /* 0x010fe20007f3e0ff */
[----:B------:R-:W-:Y:S01]  /*18ca0*/  IMAD R12, R3, 0xf1, RZ ;  /* 0x000000f1030c7824 */ /* 0x000fe200078e02ff */
[----:B------:R-:W-:-:S05]  /*18cb0*/  LEA.HI.X.SX32 R5, R156, R117, 0x1, P0 ;  /* 0x000000759c057211 */ /* 0x000fca00000f0eff */
[----:B------:R-:W1:Y:S01]  /*18cc0*/  LDC R15, c[0x0][0x3e8] ;  /* 0x0000fa00ff0f7b82 */ /* 0x000e620000000800 */
[----:B------:R-:W-:Y:S01]  /*18cd0*/  LEA.HI.X.SX32 R7, R10, R117, 0x1, P1 ;  /* 0x000000750a077211 */ /* 0x000fe200008f0eff */
[----:B------:R3:W-:Y:S01]  /*18ce0*/  STG.E.U16 desc[UR12][R8.64], R18 ;  /* 0x0000001208007986 */ /* 0x0007e2000c10150c */
[----:B------:R-:W-:Y:S01]  /*18cf0*/  IADD3 R10, P0, PT, R11, R116, RZ ;  /* 0x000000740b0a7210 */ /* 0x000fe20007f1e0ff */
[----:B--2---:R-:W-:-:S03]  /*18d00*/  IMAD R13, R13, 0x1e6, RZ ;  /* 0x000001e60d0d7824 */ /* 0x004fc600078e02ff */
[----:B------:R-:W-:Y:S01]  /*18d10*/  LEA.HI.X.SX32 R11, R12, R117, 0x1, P0 ;  /* 0x000000750c0b7211 */ /* 0x000fe200000f0eff */
[----:B------:R2:W-:Y:S01]  /*18d20*/  STG.E.U16 desc[UR12][R4.64], R50 ;  /* 0x0000003204007986 */ /* 0x0005e2000c10150c */
[----:B------:R-:W4:Y:S01]  /*18d30*/  LDC R12, c[0x0][0x3e8] ;  /* 0x0000fa00ff0c7b82 */ /* 0x000f220000000800 */
[----:B---3--:R-:W-:Y:S02]  /*18d40*/  PRMT R18, R50, 0x7632, R18 ;  /* 0x0000763232127816 */ /* 0x008fe40000000012 */
[----:B------:R-:W-:-:S03]  /*18d50*/  IADD3 R8, P2, PT, R19, R116, RZ ;  /* 0x0000007413087210 */ /* 0x000fc60007f5e0ff */
[----:B------:R3:W-:Y:S01]  /*18d60*/  STG.E.U16 desc[UR12][R6.64], R18 ;  /* 0x0000001206007986 */ /* 0x0007e2000c10150c */
[----:B------:R-:W-:Y:S02]  /*18d70*/  F2FP.F16.F32.PACK_AB R52, R53, R52 ;  /* 0x000000343534723e */ /* 0x000fe400000000ff */
[-C--:B------:R-:W-:Y:S02]  /*18d80*/  LEA.HI.X.SX32 R9, R155, R117.reuse, 0x1, P2 ;  /* 0x000000759b097211 */ /* 0x080fe400010f0eff */
[-C--:B--2---:R-:W-:Y:S02]  /*18d90*/  IADD3 R4, P1, PT, R17, R116.reuse, RZ ;  /* 0x0000007411047210 */ /* 0x084fe40007f3e0ff */
[----:B---3--:R-:W-:Y:S02]  /*18da0*/  IADD3 R6, P0, PT, R13, R116, RZ ;  /* 0x000000740d067210 */ /* 0x008fe40007f1e0ff */
[----:B------:R-:W-:Y:S01]  /*18db0*/  F2FP.F16.F32.PACK_AB R54, R55, R54 ;  /* 0x000000363736723e */ /* 0x000fe200000000ff */
[----:B------:R-:W2:Y:S01]  /*18dc0*/  LDC R13, c[0x0][0x3e8] ;  /* 0x0000fa00ff0d7b82 */ /* 0x000ea20000000800 */
[----:B------:R3:W-:Y:S01]  /*18dd0*/  STG.E.U16 desc[UR12][R8.64], R52 ;  /* 0x0000003408007986 */ /* 0x0007e2000c10150c */
[----:B------:R-:W-:Y:S01]  /*18de0*/  PRMT R7, R52, 0x7632, R7 ;  /* 0x0000763234077816 */ /* 0x000fe20000000007 */
[----:B-1----:R-:W-:Y:S01]  /*18df0*/  IMAD R15, R15, 0x1ea, RZ ;  /* 0x000001ea0f0f7824 */ /* 0x002fe200078e02ff */
[----:B------:R-:W-:-:S02]  /*18e00*/  LEA.HI.X.SX32 R5, R103, R117, 0x1, P1 ;  /* 0x0000007567057211 */ /* 0x000fc400008f0eff */
[----:B------:R-:W-:Y:S01]  /*18e10*/  PRMT R17, R54, 0x7632, R17 ;  /* 0x0000763236117816 */ /* 0x000fe20000000011 */
[----:B------:R1:W-:Y:S01]  /*18e20*/  STG.E.U16 desc[UR12][R10.64], R7 ;  /* 0x000000070a007986 */ /* 0x0003e2000c10150c */
[----:B------:R-:W-:Y:S01]  /*18e30*/  F2FP.F16.F32.PACK_AB R56, R57, R56 ;  /* 0x000000383938723e */ /* 0x000fe200000000ff */
[----:B------:R-:W2:Y:S01]  /*18e40*/  LDC R18, c[0x0][0x3e8] ;  /* 0x0000fa00ff127b82 */ /* 0x000ea20000000800 */
[----:B---3--:R-:W-:Y:S02]  /*18e50*/  IMAD R8, R3, 0xf3, RZ ;  /* 0x000000f303087824 */ /* 0x008fe400078e02ff */
[----:B------:R-:W-:-:S05]  /*18e60*/  IMAD R9, R14, 0x1e8, RZ ;  /* 0x000001e80e097824 */ /* 0x000fca00078e02ff */
[----:B------:R-:W3:Y:S01]  /*18e70*/  LDC R14, c[0x0][0x3e8] ;  /* 0x0000fa00ff0e7b82 */ /* 0x000ee20000000800 */
[-C--:B-1----:R-:W-:Y:S01]  /*18e80*/  LEA.HI.X.SX32 R7, R8, R117.reuse, 0x1, P0 ;  /* 0x0000007508077211 */ /* 0x082fe200000f0eff */
[----:B0-----:R-:W-:Y:S01]  /*18e90*/  IMAD R11, R16, 0x1ec, RZ ;  /* 0x000001ec100b7824 */ /* 0x001fe200078e02ff */
[-C--:B------:R-:W-:Y:S01]  /*18ea0*/  IADD3 R8, P0, PT, R9, R116.reuse, RZ ;  /* 0x0000007409087210 */ /* 0x080fe20007f1e0ff */
[----:B------:R0:W-:Y:S01]  /*18eb0*/  STG.E.U16 desc[UR12][R4.64], R54 ;  /* 0x0000003604007986 */ /* 0x0001e2000c10150c */
[----:B------:R-:W-:Y:S02]  /*18ec0*/  IMAD R10, R3, 0xf5, RZ ;  /* 0x000000f5030a7824 */ /* 0x000fe400078e02ff */
[-C--:B------:R-:W-:Y:S01]  /*18ed0*/  LEA.HI.X.SX32 R9, R105, R117.reuse, 0x1, P0 ;  /* 0x0000007569097211 */ /* 0x080fe200000f0eff */
[----:B------:R1:W-:Y:S01]  /*18ee0*/  STG.E.U16 desc[UR12][R6.64], R17 ;  /* 0x0000001106007986 */ /* 0x0003e2000c10150c */
[-C--:B0-----:R-:W-:Y:S02]  /*18ef0*/  IADD3 R4, P1, PT, R15, R116.reuse, RZ ;  /* 0x000000740f047210 */ /* 0x081fe40007f3e0ff */
[----:B------:R-:W0:Y:S01]  /*18f00*/  LDC R15, c[0x0][0x3e8] ;  /* 0x0000fa00ff0f7b82 */ /* 0x000e220000000800 */
[-C--:B-1----:R-:W-:Y:S01]  /*18f10*/  IADD3 R6, P0, PT, R11, R116.reuse, RZ ;  /* 0x000000740b067210 */ /* 0x082fe20007f1e0ff */
[----:B----4-:R-:W-:Y:S01]  /*18f20*/  IMAD R11, R12, 0x1ee, RZ ;  /* 0x000001ee0c0b7824 */ /* 0x010fe200078e02ff */
[-C--:B------:R-:W-:Y:S01]  /*18f30*/  LEA.HI.X.SX32 R5, R10, R117.reuse, 0x1, P1 ;  /* 0x000000750a057211 */ /* 0x080fe200008f0eff */
[----:B--2---:R-:W-:Y:S01]  /*18f40*/  IMAD R17, R13, 0x1f0, RZ ;  /* 0x000001f00d117824 */ /* 0x004fe200078e02ff */
[----:B------:R-:W-:Y:S01]  /*18f50*/  LEA.HI.X.SX32 R7, R157, R117, 0x1, P0 ;  /* 0x000000759d077211 */ /* 0x000fe200000f0eff */
[----:B------:R-:W-:Y:S01]  /*18f60*/  IMAD R12, R3, 0xf7, RZ ;  /* 0x000000f7030c7824 */ /* 0x000fe200078e02ff */
[----:B------:R-:W-:Y:S01]  /*18f70*/  IADD3 R10, P0, PT, R11, R116, RZ ;  /* 0x000000740b0a7210 */ /* 0x000fe20007f1e0ff */
[----:B------:R-:W1:Y:S01]  /*18f80*/  LDC R13, c[0x0][0x3e8] ;  /* 0x0000fa00ff0d7b82 */ /* 0x000e620000000800 */
[----:B------:R-:W-:-:S02]  /*18f90*/  PRMT R16, R56, 0x7632, R16 ;  /* 0x0000763238107816 */ /* 0x000fc40000000010 */
[----:B------:R-:W-:Y:S01]  /*18fa0*/  LEA.HI.X.SX32 R11, R12, R117, 0x1, P0 ;  /* 0x000000750c0b7211 */ /* 0x000fe200000f0eff */
[----:B------:R2:W-:Y:S04]  /*18fb0*/  STG.E.U16 desc[UR12][R8.64], R56 ;  /* 0x0000003808007986 */ /* 0x0005e8000c10150c */
[----:B------:R-:W4:Y:S01]  /*18fc0*/  LDC R12, c[0x0][0x3e8] ;  /* 0x0000fa00ff0c7b82 */ /* 0x000f220000000800 */
[----:B------:R-:W-:Y:S01]  /*18fd0*/  F2FP.F16.F32.PACK_AB R58, R59, R58 ;  /* 0x0000003a3b3a723e */ /* 0x000fe200000000ff */
[----:B------:R3:W-:Y:S01]  /*18fe0*/  STG.E.U16 desc[UR12][R4.64], R16 ;  /* 0x0000001004007986 */ /* 0x0007e2000c10150c */
[----:B--2---:R-:W-:-:S05]  /*18ff0*/  IADD3 R8, P1, PT, R17, R116, RZ ;  /* 0x0000007411087210 */ /* 0x004fca0007f3e0ff */
[----:B------:R-:W2:Y:S01]  /*19000*/  LDC R17, c[0x0][0x3e8] ;  /* 0x0000fa00ff117b82 */ /* 0x000ea20000000800 */
[----:B------:R0:W-:Y:S01]  /*19010*/  STG.E.U16 desc[UR12][R6.64], R58 ;  /* 0x0000003a06007986 */ /* 0x0001e2000c10150c */
[----:B---3--:R-:W-:-:S06]  /*19020*/  IMAD R5, R14, 0x1f2, RZ ;  /* 0x000001f20e057824 */ /* 0x008fcc00078e02ff */
[----:B------:R-:W3:Y:S01]  /*19030*/  LDC R16, c[0x0][0x3e8] ;  /* 0x0000fa00ff107b82 */ /* 0x000ee20000000800 */
[----:B------:R-:W-:Y:S01]  /*19040*/  IADD3 R4, P0, PT, R5, R116, RZ ;  /* 0x0000007405047210 */ /* 0x000fe20007f1e0ff */
[----:B0-----:R-:W-:Y:S02]  /*19050*/  IMAD R15, R15, 0x1f4, RZ ;  /* 0x000001f40f0f7824 */ /* 0x001fe400078e02ff */
[----:B------:R-:W-:Y:S01]  /*19060*/  IMAD R6, R3, 0xf9, RZ ;  /* 0x000000f903067824 */ /* 0x000fe200078e02ff */
[----:B------:R-:W-:Y:S02]  /*19070*/  PRMT R7, R58, 0x7632, R7 ;  /* 0x000076323a077816 */ /* 0x000fe40000000007 */
[----:B------:R-:W-:Y:S02]  /*19080*/  F2FP.F16.F32.PACK_AB R60, R61, R60 ;  /* 0x0000003c3d3c723e */ /* 0x000fe400000000ff */
[-C--:B------:R-:W-:Y:S02]  /*19090*/  LEA.HI.X.SX32 R5, R6, R117.reuse, 0x1, P0 ;  /* 0x0000007506057211 */ /* 0x080fe400000f0eff */
[----:B------:R-:W-:-:S02]  /*190a0*/  LEA.HI.X.SX32 R9, R158, R117, 0x1, P1 ;  /* 0x000000759e097211 */ /* 0x000fc400008f0eff */
[----:B------:R-:W-:Y:S02]  /*190b0*/  IADD3 R6, P0, PT, R15, R116, RZ ;  /* 0x000000740f067210 */ /* 0x000fe40007f1e0ff */
[----:B------:R-:W0:Y:S01]  /*190c0*/  LDC.64 R14, c[0x0][0x3a0] ;  /* 0x0000e800ff0e7b82 */ /* 0x000e220000000a00 */
[----:B-1----:R-:W-:Y:S01]  /*190d0*/  IMAD R13, R13, 0x1f6, RZ ;  /* 0x000001f60d0d7824 */ /* 0x002fe200078e02ff */
[----:B------:R1:W-:Y:S01]  /*190e0*/  STG.E.U16 desc[UR12][R10.64], R7 ;  /* 0x000000070a007986 */ /* 0x0003e2000c10150c */
[----:B------:R-:W-:-:S03]  /*190f0*/  F2FP.F16.F32.PACK_AB R62, R63, R62 ;  /* 0x0000003e3f3e723e */ /* 0x000fc600000000ff */
[----:B------:R2:W-:Y:S01]  /*19100*/  STG.E.U16 desc[UR12][R8.64], R60 ;  /* 0x0000003c08007986 */ /* 0x0005e2000c10150c */
[----:B-1----:R-:W-:Y:S01]  /*19110*/  LEA.HI.X.SX32 R7, R107, R117, 0x1, P0 ;  /* 0x000000756b077211 */ /* 0x002fe200000f0eff */
[----:B------:R-:W-:Y:S01]  /*19120*/  IMAD R10, R3, 0xfb, RZ ;  /* 0x000000fb030a7824 */ /* 0x000fe200078e02ff */
[----:B--2---:R-:W-:Y:S01]  /*19130*/  PRMT R9, R60, 0x7632, R9 ;  /* 0x000076323c097816 */ /* 0x004fe20000000009 */
[----:B----4-:R-:W-:Y:S01]  /*19140*/  IMAD R11, R12, 0x1f8, RZ ;  /* 0x000001f80c0b7824 */ /* 0x010fe200078e02ff */
[----:B------:R-:W-:-:S03]  /*19150*/  IADD3 R8, P0, PT, R13, R116, RZ ;  /* 0x000000740d087210 */ /* 0x000fc60007f1e0ff */
[----:B------:R1:W-:Y:S01]  /*19160*/  STG.E.U16 desc[UR12][R4.64], R9 ;  /* 0x0000000904007986 */ /* 0x0003e2000c10150c */
[----:B------:R-:W-:Y:S01]  /*19170*/  IMAD R13, R18, 0x1fe, RZ ;  /* 0x000001fe120d7824 */ /* 0x000fe200078e02ff */
[----:B------:R-:W-:Y:S01]  /*19180*/  UIMAD UR6, UR15, UR6, URZ ;  /* 0x000000060f0672a4 */ /* 0x000fe2000f8e02ff */
[----:B------:R-:W-:Y:S01]  /*19190*/  IMAD R17, R17, 0x1fc, RZ ;  /* 0x000001fc11117824 */ /* 0x000fe200078e02ff */
[----:B------:R-:W-:Y:S01]  /*191a0*/  STG.E.U16 desc[UR12][R6.64], R62 ;  /* 0x0000003e06007986 */ /* 0x000fe2000c10150c */
[----:B------:R-:W-:Y:S02]  /*191b0*/  F2FP.F16.F32.PACK_AB R64, R65, R64 ;  /* 0x000000404140723e */ /* 0x000fe400000000ff */
[----:B-1----:R-:W-:Y:S02]  /*191c0*/  LEA.HI.X.SX32 R9, R10, R117, 0x1, P0 ;  /* 0x000000750a097211 */ /* 0x002fe400000f0eff */
[----:B------:R-:W-:Y:S02]  /*191d0*/  PRMT R5, R62, 0x7632, R5 ;  /* 0x000076323e057816 */ /* 0x000fe40000000005 */
[----:B------:R-:W-:Y:S01]  /*191e0*/  IADD3 R4, P0, PT, R11, R116, RZ ;  /* 0x000000740b047210 */ /* 0x000fe20007f1e0ff */
[----:B---3--:R-:W-:-:S02]  /*191f0*/  IMAD R11, R16, 0x1fa, RZ ;  /* 0x000001fa100b7824 */ /* 0x008fc400078e02ff */
[----:B------:R1:W-:Y:S01]  /*19200*/  STG.E.U16 desc[UR12][R8.64], R5 ;  /* 0x0000000508007986 */ /* 0x0003e2000c10150c */
[-C--:B------:R-:W-:Y:S01]  /*19210*/  IADD3 R10, P2, PT, R13, R116.reuse, RZ ;  /* 0x000000740d0a7210 */ /* 0x080fe20007f5e0ff */
[----:B------:R-:W-:Y:S01]  /*19220*/  USHF.L.U32 UR4, UR6, 0x2, URZ ;  /* 0x0000000206047899 */ /* 0x000fe200080006ff */
[----:B------:R-:W-:Y:S02]  /*19230*/  LEA R12, R3, -R3, 0x8 ;  /* 0x80000003030c7211 */ /* 0x000fe400078e40ff */
[-C--:B-1----:R-:W-:Y:S01]  /*19240*/  LEA.HI.X.SX32 R5, R109, R117.reuse, 0x1, P0 ;  /* 0x000000756d057211 */ /* 0x082fe200000f0eff */
[----:B------:R-:W-:Y:S01]  /*19250*/  IMAD R8, R3, 0xfd, RZ ;  /* 0x000000fd03087824 */ /* 0x000fe200078e02ff */
[-C--:B------:R-:W-:Y:S02]  /*19260*/  IADD3 R6, P0, PT, R11, R116.reuse, RZ ;  /* 0x000000740b067210 */ /* 0x080fe40007f1e0ff */
[----:B------:R-:W-:Y:S02]  /*19270*/  IADD3 R116, P1, PT, R17, R116, RZ ;  /* 0x0000007411747210 */ /* 0x000fe40007f3e0ff */
[----:B------:R-:W-:Y:S01]  /*19280*/  SHF.L.U32 R3, R200, 0x2, RZ ;  /* 0x00000002c8037819 */ /* 0x000fe200000006ff */
[----:B------:R0:W-:Y:S01]  /*19290*/  STG.E.U16 desc[UR12][R4.64], R64 ;  /* 0x0000004004007986 */ /* 0x0001e2000c10150c */
[----:B------:R-:W-:-:S02]  /*192a0*/  LEA.HI.X.SX32 R11, R12, R117, 0x1, P2 ;  /* 0x000000750c0b7211 */ /* 0x000fc400010f0eff */
[-C--:B------:R-:W-:Y:S02]  /*192b0*/  LEA.HI.X.SX32 R7, R8, R117.reuse, 0x1, P0 ;  /* 0x0000007508077211 */ /* 0x080fe400000f0eff */
[----:B------:R-:W-:Y:S01]  /*192c0*/  LEA.HI.X.SX32 R117, R159, R117, 0x1, P1 ;  /* 0x000000759f757211 */ /* 0x000fe200008f0eff */
[----:B------:R-:W-:Y:S01]  /*192d0*/  UIMAD.WIDE UR6, UR6, 0x4, URZ ;  /* 0x00000004060678a5 */ /* 0x000fe2000f8e02ff */
[----:B------:R-:W-:Y:S01]  /*192e0*/  IMAD.HI R200, R200, 0x4, RZ ;  /* 0x00000004c8c87827 */ /* 0x000fe200078e02ff */
[----:B------:R-:W-:Y:S02]  /*192f0*/  F2FP.F16.F32.PACK_AB R2, R2, R66 ;  /* 0x000000420202723e */ /* 0x000fe400000000ff */
[----:B0-----:R-:W-:Y:S02]  /*19300*/  IADD3 R4, P0, P1, R3, UR4, R14 ;  /* 0x0000000403047c10 */ /* 0x001fe4000f91e00e */
[----:B------:R-:W-:Y:S02]  /*19310*/  PRMT R3, R64, 0x7632, R3 ;  /* 0x0000763240037816 */ /* 0x000fe40000000003 */
[----:B------:R-:W-:-:S03]  /*19320*/  IADD3.X R5, PT, PT, R200, UR7, R15, P0, P1 ;  /* 0x00000007c8057c10 */ /* 0x000fc600087e240f */
[----:B------:R0:W-:Y:S04]  /*19330*/  STG.E.U16 desc[UR12][R6.64], R3 ;  /* 0x0000000306007986 */ /* 0x0001e8000c10150c */
[----:B------:R1:W-:Y:S01]  /*19340*/  STG.E.U16 desc[UR12][R116.64], R2 ;  /* 0x0000000274007986 */ /* 0x0003e2000c10150c */
[----:B0-----:R-:W-:-:S05]  /*19350*/  PRMT R7, R2, 0x7632, R7 ;  /* 0x0000763202077816 */ /* 0x001fca0000000007 */
[----:B------:R1:W-:Y:S04]  /*19360*/  STG.E.U16 desc[UR12][R10.64], R7 ;  /* 0x000000070a007986 */ /* 0x0003e8000c10150c */
[----:B------:R1:W-:Y:S01]  /*19370*/  STG.E desc[UR12][R4.64], R0 ;  /* 0x0000000004007986 */ /* 0x0003e2000c10190c */
[----:B------:R-:W-:Y:S06]  /*19380*/  BAR.SYNC.DEFER_BLOCKING 0x0 ;  /* 0x0000000000007b1d */ /* 0x000fec0000010000 */
[----:B------:R-:W-:Y:S05]  /*19390*/  BRA.U UP0, `(.L_x_23) ;  /* 0x0000000100a07547 */ /* 0x000fea000b800000 */
[----:B------:R-:W0:Y:S01]  /*193a0*/  S2UR UR6, SR_CgaCtaId ;  /* 0x00000000000679c3 */ /* 0x000e220000008800 */
[----:B------:R-:W-:Y:S01]  /*193b0*/  NOP ;  /* 0x0000000000007918 */ /* 0x000fe20000000000 */
[----:B------:R-:W-:Y:S01]  /*193c0*/  UMOV UR4, 0x50 ;  /* 0x0000005000047882 */ /* 0x000fe20000000000 */
[----:B-1----:R-:W-:Y:S02]  /*193d0*/  MOV R0, UR5 ;  /* 0x0000000500007c02 */ /* 0x002fe40008000f00 */
[----:B------:R-:W-:Y:S02]  /*193e0*/  MOV R3, 0xffff ;  /* 0x0000ffff00037802 */ /* 0x000fe40000000f00 */
[----:B------:R-:W-:Y:S02]  /*193f0*/  LOP3.LUT R0, R0, 0xffff, RZ, 0xc0, !PT ;  /* 0x0000ffff00007812 */ /* 0x000fe400078ec0ff */
[----:B------:R-:W-:Y:S02]  /*19400*/  MOV R7, 0x1 ;  /* 0x0000000100077802 */ /* 0x000fe40000000f00 */
[----:B------:R-:W-:-:S04]  /*19410*/  SHF.R.U32.HI R0, RZ, 0x5, R0 ;  /* 0x00000005ff007819 */ /* 0x000fc80000011600 */
[----:B------:R-:W-:Y:S02]  /*19420*/  IADD3 R2, PT, PT, R0, 0x10, RZ ;  /* 0x0000001000027810 */ /* 0x000fe40007ffe0ff */
[----:B------:R-:W-:Y:S01]  /*19430*/  SHF.L.U32 R0, R3, R0, RZ ;  /* 0x0000000003007219 */ /* 0x000fe200000006ff */
[----:B0-----:R-:W-:Y:S01]  /*19440*/  ULEA UR7, UR6, UR4, 0x18 ;  /* 0x0000000406077291 */ /* 0x001fe2000f8ec0ff */
[----:B------:R-:W-:-:S04]  /*19450*/  SHF.L.U32 R3, R7, R2, RZ ;  /* 0x0000000207037219 */ /* 0x000fc800000006ff */
[----:B------:R-:W-:-:S04]  /*19460*/  LOP3.LUT R0, R3, R0, RZ, 0xfc, !PT ;  /* 0x0000000003007212 */ /* 0x000fc800078efcff */
[----:B------:R-:W0:Y:S01]  /*19470*/  LDS R5, [UR7] ;  /* 0x00000007ff057984 */ /* 0x000e220008000800 */
[C---:B------:R-:W-:Y:S02]  /*19480*/  LOP3.LUT R2, R0.reuse, 0xffff, RZ, 0xc0, !PT ;  /* 0x0000ffff00027812 */ /* 0x040fe400078ec0ff */
[----:B0-----:R-:W-:-:S04]  /*19490*/  LOP3.LUT R3, R0, 0xffff, R5, 0x80, !PT ;  /* 0x0000ffff00037812 */ /* 0x001fc800078e8005 */
[----:B------:R-:W-:-:S13]  /*194a0*/  ISETP.NE.AND P0, PT, R3, R2, PT ;  /* 0x000000020300720c */ /* 0x000fda0003f05270 */
[----:B------:R-:W-:Y:S05]  /*194b0*/  @P0 BRA `(.L_x_24) ;  /* 0x0000000000500947 */ /* 0x000fea0003800000 */
[----:B------:R-:W-:Y:S02]  /*194c0*/  SHF.R.U32.HI R5, RZ, 0x10, R5 ;  /* 0x00000010ff057819 */ /* 0x000fe40000011605 */
[----:B------:R-:W-:-:S04]  /*194d0*/  SHF.R.U32.HI R2, RZ, 0x10, R0 ;  /* 0x00000010ff027819 */ /* 0x000fc80000011600 */
[----:B------:R-:W-:-:S04]  /*194e0*/  LOP3.LUT R5, R5, R2, RZ, 0xc0, !PT ;  /* 0x0000000205057212 */ /* 0x000fc800078ec0ff */
[----:B------:R-:W-:-:S13]  /*194f0*/  ISETP.NE.AND P0, PT, R5, R2, PT ;  /* 0x000000020500720c */ /* 0x000fda0003f05270 */
[----:B------:R-:W-:Y:S05]  /*19500*/  @P0 BRA `(.L_x_25) ;  /* 0x0000000000300947 */ /* 0x000fea0003800000 */
[----:B------:R-:W-:Y:S01]  /*19510*/  R2UR UR4, R0 ;  /* 0x00000000000472ca */ /* 0x000fe200000e0000 */
[----:B------:R-:W-:Y:S01]  /*19520*/  VOTEU.ANY UR6, UPT, PT ;  /* 0x0000000000067886 */ /* 0x000fe200038e0100 */
[----:B------:R-:W0:Y:S01]  /*19530*/  S2R R0, SR_LANEID ;  /* 0x0000000000007919 */ /* 0x000e220000000000 */
[----:B------:R-:W-:-:S10]  /*19540*/  UFLO.U32 UR6, UR6 ;  /* 0x00000006000672bd */ /* 0x000fd400080e0000 */
[----:B------:R-:W-:-:S06]  /*19550*/  ULOP3.LUT UR4, URZ, UR4, URZ, 0x33, !UPT ;  /* 0x00000004ff047292 */ /* 0x000fcc000f8e33ff */
[----:B------:R-:W-:-:S04]  /*19560*/  MOV R2, UR4 ;  /* 0x0000000400027c02 */ /* 0x000fc80008000f00 */
[----:B------:R-:W1:Y:S02]  /*19570*/  REDUX UR8, R2 ;  /* 0x00000000020873c4 */ /* 0x000e640000000000 */
[----:B------:R2:W-:Y:S01]  /*19580*/  UTCATOMSWS.AND URZ, UR4 ;  /* 0x0000000400ff79e3 */ /* 0x0005e20008000000 */
[----:B0-----:R-:W-:Y:S02]  /*19590*/  ISETP.EQ.U32.AND P0, PT, R0, UR6, PT ;  /* 0x0000000600007c0c */ /* 0x001fe4000bf02070 */
[----:B-1----:R-:W-:-:S11]  /*195a0*/  MOV R0, UR8 ;  /* 0x0000000800007c02 */ /* 0x002fd60008000f00 */
[----:B------:R2:W-:Y:S01]  /*195b0*/  @P0 ATOMS.AND RZ, [UR7], R0 ;  /* 0x00000000ffff098c */ /* 0x0005e2000a800007 */
[----:B------:R-:W-:Y:S05]  /*195c0*/  BRA `(.L_x_23) ;  /* 0x0000000000147947 */ /* 0x000fea0003800000 */
.L_x_25:
[----:B------:R-:W-:-:S07]  /*195d0*/  MOV R2, 0x195f0 ;  /* 0x000195f000027802 */ /* 0x000fce0000000f00 */
[----:B------:R-:W-:Y:S05]  /*195e0*/  CALL.REL.NOINC `($__internal_0_$__cuda_sm10x_tcgen05_guardrail_trap_col_being_dealloced_not_returned_by_alloc) ;  /* 0x0000000000447944 */ /* 0x000fea0003c00000 */
[----:B------:R-:W-:Y:S05]  /*195f0*/  BRA `(.L_x_23) ;  /* 0x0000000000087947 */ /* 0x000fea0003800000 */
.L_x_24:
[----:B------:R-:W-:-:S07]  /*19600*/  MOV R2, 0x19620 ;  /* 0x0001962000027802 */ /* 0x000fce0000000f00 */
[----:B------:R-:W-:Y:S05]  /*19610*/  CALL.REL.NOINC `($__internal_2_$__cuda_sm10x_tcgen05_guardrail_trap_unallocated_columns_being_dealloced) ;  /* 0x0000000000507944 */ /* 0x000fea0003c00000 */
.L_x_23:
[----:B------:R-:W-:Y:S01]  /*19620*/  NOP ;  /* 0x0000000000007918 */ /* 0x000fe20000000000 */
[----:B--2---:R-:W-:Y:S05]  /*19630*/  EXIT ;  /* 0x000000000000794d */ /* 0x004fea0003800000 */
.L_x_8:
[----:B------:R-:W1:Y:S02]  /*19640*/  SYNCS.PHASECHK.TRANS64.TRYWAIT P2, [UR4+0x12000], RZ ;  /* 0x012000ffff0075a7 */ /* 0x000e640008041104 */
[----:B-1----:R-:W-:Y:S05]  /*19650*/  @!P2 BRA `(.L_x_8) ;  /* 0xfffffffc00f8a947 */ /* 0x002fea000383ffff */
[----:B------:R-:W-:Y:S05]  /*19660*/  BRA `(.L_x_7) ;  /* 0xfffffef4007c7947 */ /* 0x000fea000383ffff */
.L_x_18:
[----:B------:R-:W0:Y:S02]  /*19670*/  SYNCS.PHASECHK.TRANS64.TRYWAIT P0, [UR4+0x16010], RZ ;  /* 0x016010ffff0075a7 */ /* 0x000e240008001104 */
[----:B0-----:R-:W-:Y:S05]  /*19680*/  @!P0 BRA `(.L_x_18) ;  /* 0xfffffffc00f88947 */ /* 0x001fea000383ffff */
[----:B------:R-:W-:Y:S05]  /*19690*/  BRA `(.L_x_26) ;  /* 0xffffff3000947947 */ /* 0x000fea000383ffff */
.L_x_19:
[----:B------:R-:W0:Y:S02]  /*196a0*/  SYNCS.PHASECHK.TRANS64.TRYWAIT P0, [R20+URZ], R21 ;  /* 0x00000015140075a7 */ /* 0x000e2400080011ff */
[----:B0-----:R-:W-:Y:S05]  /*196b0*/  @!P0 BRA `(.L_x_19) ;  /* 0xfffffffc00f88947 */ /* 0x001fea000383ffff */
[----:B------:R-:W-:Y:S05]  /*196c0*/  BRA `(.L_x_27) ;  /* 0xffffff3000b07947 */ /* 0x000fea000383ffff */
.L_x_22:
[----:B------:R-:W0:Y:S02]  /*196d0*/  SYNCS.PHASECHK.TRANS64.TRYWAIT P0, [R20+URZ], R3 ;  /* 0x00000003140075a7 */ /* 0x000e2400080011ff */
[----:B0-----:R-:W-:Y:S05]  /*196e0*/  @!P0 BRA `(.L_x_22) ;  /* 0xfffffffc00f88947 */ /* 0x001fea000383ffff */
[----:B------:R-:W-:Y:S05]  /*196f0*/  BRA `(.L_x_28) ;  /* 0xffffff6000f47947 */ /* 0x000fea000383ffff */
        .weak           $__internal_0_$__cuda_sm10x_tcgen05_guardrail_trap_col_being_dealloced_not_returned_by_alloc
        .type           $__internal_0_$__cuda_sm10x_tcgen05_guardrail_trap_col_being_dealloced_not_returned_by_alloc,@function
        .size           $__internal_0_$__cuda_sm10x_tcgen05_guardrail_trap_col_being_dealloced_not_returned_by_alloc,($__internal_1_$__cuda_sm10x_tcgen05_guardrail_trap_phase_invalid_during_alloc - $__internal_0_$__cuda_sm10x_tcgen05_guardrail_trap_col_being_dealloced_not_returned_by_alloc)
$__internal_0_$__cuda_sm10x_tcgen05_guardrail_trap_col_being_dealloced_not_returned_by_alloc:
[----:B------:R-:W-:Y:S05]  /*19700*/  BPT.TRAP 0x1 ;  /* 0x000000040000795c */ /* 0x000fea0000300000 */
[----:B------:R-:W-:-:S04]  /*19710*/  HFMA2 R3, -RZ, RZ, 0, 0 ;  /* 0x00000000ff037431 */ /* 0x000fc800000001ff */
[----:B------:R-:W-:Y:S05]  /*19720*/  RET.REL.NODEC R2 `(attn_fwd) ;  /* 0xfffffe6802347950 */ /* 0x000fea0003c3ffff */
        .weak           $__internal_1_$__cuda_sm10x_tcgen05_guardrail_trap_phase_invalid_during_alloc
        .type           $__internal_1_$__cuda_sm10x_tcgen05_guardrail_trap_phase_invalid_during_alloc,@function
        .size           $__internal_1_$__cuda_sm10x_tcgen05_guardrail_trap_phase_invalid_during_alloc,($__internal_2_$__cuda_sm10x_tcgen05_guardrail_trap_unallocated_columns_being_dealloced - $__internal_1_$__cuda_sm10x_tcgen05_guardrail_trap_phase_invalid_during_alloc)
$__internal_1_$__cuda_sm10x_tcgen05_guardrail_trap_phase_invalid_during_alloc:
[----:B------:R-:W-:Y:S05]  /*19730*/  BPT.TRAP 0x1 ;  /* 0x000000040000795c */ /* 0x000fea0000300000 */
[----:B------:R-:W-:-:S04]  /*19740*/  MOV R3, 0x0 ;  /* 0x0000000000037802 */ /* 0x000fc80000000f00 */
[----:B------:R-:W-:Y:S05]  /*19750*/  RET.REL.NODEC R2 `(attn_fwd) ;  /* 0xfffffe6802287950 */ /* 0x000fea0003c3ffff */
        .weak           $__internal_2_$__cuda_sm10x_tcgen05_guardrail_trap_unallocated_columns_being_dealloced
        .type           $__internal_2_$__cuda_sm10x_tcgen05_guardrail_trap_unallocated_columns_being_dealloced,@function
        .size           $__internal_2_$__cuda_sm10x_tcgen05_guardrail_trap_unallocated_columns_being_dealloced,(.L_x_32 - $__internal_2_$__cuda_sm10x_tcgen05_guardrail_trap_unallocated_columns_being_dealloced)
$__internal_2_$__cuda_sm10x_tcgen05_guardrail_trap_unallocated_columns_being_dealloced:
[----:B------:R-:W-:Y:S05]  /*19760*/  BPT.TRAP 0x1 ;  /* 0x000000040000795c */ /* 0x000fea0000300000 */
[----:B------:R-:W-:-:S04]  /*19770*/  HFMA2 R3, -RZ, RZ, 0, 0 ;  /* 0x00000000ff037431 */ /* 0x000fc800000001ff */
[----:B------:R-:W-:Y:S05]  /*19780*/  RET.REL.NODEC R2 `(attn_fwd) ;  /* 0xfffffe68021c7950 */ /* 0x000fea0003c3ffff */
.L_x_29:
[----:B------:R-:W-:-:S00]  /*19790*/  BRA `(.L_x_29) ;  /* 0xfffffffc00fc7947 */ /* 0x000fc0000383ffff */
[----:B------:R-:W-:-:S00]  /*197a0*/  NOP ;  /* 0x0000000000007918 */ /* 0x000fc00000000000 */
        /* <DEDUP_REMOVED lines=13> */
.L_x_32:


//--------------------- .nv.global.init           --------------------------
	.section	.nv.global.init,"aw",@progbits
.nv.global.init:
	.type		_$_str,@object
	.size		_$_str,(.L_3 - _$_str)
_$_str:
        /*0000*/ 	.byte	0x5f, 0x5f, 0x43, 0x55, 0x44, 0x41, 0x5f, 0x46, 0x54, 0x5a, 0x00
.L_3:


//--------------------- .nv.shared.attn_fwd       --------------------------
	.section	.nv.shared.attn_fwd,"aw",@nobits
	.sectionflags	@""
	.align	16
	.zero		1024


//--------------------- .nv.shared.reserved.0     --------------------------
	.section	.nv.shared.reserved.0,"aw",@nobits
	.align	8
	.weak		__nv_reservedSMEM_offset_0_alias
	.size		__nv_reservedSMEM_offset_0_alias, 0, 64
	.other		__nv_reservedSMEM_offset_0_alias,@"STO_CUDA_RESERVED_SHARED STV_DEFAULT"
__nv_reservedSMEM_offset_0_alias:
	.zero		0
.nv.shared.reserved.0:
	.zero		64
	.weak		__nv_reservedSMEM_allocation_phase
	.type		__nv_reservedSMEM_allocation_phase,@object
	.size		__nv_reservedSMEM_allocation_phase,(.L_0 - __nv_reservedSMEM_allocation_phase)
__nv_reservedSMEM_allocation_phase:
	.zero		1
.L_0:
	.zero		7
	.weak		__nv_reservedSMEM_devtool_atexit_pc
	.type		__nv_reservedSMEM_devtool_atexit_pc,@object
	.size		__nv_reservedSMEM_devtool_atexit_pc,(__nv_reservedSMEM_allocation_mask - __nv_reservedSMEM_devtool_atexit_pc)
__nv_reservedSMEM_devtool_atexit_pc:
	.zero		8
	.weak		__nv_reservedSMEM_allocation_mask
	.type		__nv_reservedSMEM_allocation_mask,@object
	.size		__nv_reservedSMEM_allocation_mask,(.L_2 - __nv_reservedSMEM_allocation_mask)
__nv_reservedSMEM_allocation_mask:
	.zero		4
.L_2:


//--------------------- .nv.constant0.attn_fwd    --------------------------
	.section	.nv.constant0.attn_fwd,"a",@progbits
	.sectionflags	@""
	.align	4
.nv.constant0.attn_fwd:
	.zero		1032


//--------------------- SYMBOLS --------------------------

	.type		.nv.reservedSmem.offset0,@object
	.size		.nv.reservedSmem.offset0,0x4
	.type		.nv.reservedSmem.cap,@object
	.size		.nv.reservedSmem.cap,0x4
